	.target	sm_90a

	.elftype	@"ET_EXEC"


//--------------------- .note.nv.tkinfo           --------------------------
	.section	.note.nv.tkinfo,"",@"SHT_NOTE"
	.sectionflags	@"SHF_NOTE_NV_TKINFO"
	.tkinfo
        /*0018*/ 	.word	0x00000002
        /*0030*/ 	.string	""
        /*0030*/ 	.string	"ptxas"
        /*0030*/ 	.string	"Cuda compilation tools, release 13.0, V13.0.88"
        /*0030*/ 	.string	"Build cuda_13.0.r13.0/compiler.36424714_0"
        /*0030*/ 	.string	"-arch sm_90a -m 64 "



//--------------------- .note.nv.cuinfo           --------------------------
	.section	.note.nv.cuinfo,"",@"SHT_NOTE"
	.sectionflags	@"SHF_NOTE_NV_CUINFO"
        /*0018*/ 	.short	0x0002
        /*001a*/ 	.short	0x005a
        /*001c*/ 	.short	0x0082
	.zero		2


//--------------------- .nv.info                  --------------------------
	.section	.nv.info,"",@"SHT_CUDA_INFO"
	.align	4


	//----- nvinfo : EIATTR_REGCOUNT
	.align		4
        /*0000*/ 	.byte	0x04, 0x2f
        /*0002*/ 	.short	(.L_15 - .L_14)
	.align		4
.L_14:
        /*0004*/ 	.word	index@(_ZN7cutlass13device_kernelINS_4gemm6kernel13GemmUniversalIN4cute5tupleIJiiiiEEENS1_10collective13CollectiveMmaINS1_34MainloopSm90TmaGmmaWarpSpecializedILi3ENS5_IJNS4_1CILi1EEESB_SB_EEENS1_35KernelTmaWarpSpecializedCooperativeEEENS5_IJNSA_ILi384EEENSA_ILi160EEENSA_ILi128EEEEEEaNS5_IJlSB_lEEEaSJ_NS4_8TiledMMAINS4_8MMA_AtomIJNS4_4SM904GMMA26MMA_64x32x32_S32S8S8_SS_TNEEEENS4_6LayoutINS5_IJNSA_ILi2EEESB_SB_EEENS5_IJSB_NSA_ILi0EEEST_EEEEENS5_IJNS4_10UnderscoreESW_SW_EEEEENS4_13SM90_TMA_LOADENS4_14ComposedLayoutINS4_7SwizzleILi3ELi4ELi3EEENS4_18smem_ptr_flag_bitsILi8EEENSQ_INS5_IJNSA_ILi8EEESH_EEENS5_IJSH_SB_EEEEEEEvNS4_8identityESZ_S19_vS1A_EENS_8epilogue10collective6detail29Sm90TmaWarpSpecializedAdapterINS1D_15DefaultEpilogueIaSJ_SJ_NS1C_6thread17LinearCombinationIaLi1EiiLNS1H_9ScaleType4KindE0ELNS_15FloatRoundStyleE2EaEENS1_15EpilogueDefaultEEEEEvvEEEEvNT_6ParamsE)
        /*0008*/ 	.word	0x000000a8


	//----- nvinfo : EIATTR_FRAME_SIZE
	.align		4
.L_15:
        /*000c*/ 	.byte	0x04, 0x11
        /*000e*/ 	.short	(.L_17 - .L_16)
	.align		4
.L_16:
        /*0010*/ 	.word	index@(_ZN7cutlass13device_kernelINS_4gemm6kernel13GemmUniversalIN4cute5tupleIJiiiiEEENS1_10collective13CollectiveMmaINS1_34MainloopSm90TmaGmmaWarpSpecializedILi3ENS5_IJNS4_1CILi1EEESB_SB_EEENS1_35KernelTmaWarpSpecializedCooperativeEEENS5_IJNSA_ILi384EEENSA_ILi160EEENSA_ILi128EEEEEEaNS5_IJlSB_lEEEaSJ_NS4_8TiledMMAINS4_8MMA_AtomIJNS4_4SM904GMMA26MMA_64x32x32_S32S8S8_SS_TNEEEENS4_6LayoutINS5_IJNSA_ILi2EEESB_SB_EEENS5_IJSB_NSA_ILi0EEEST_EEEEENS5_IJNS4_10UnderscoreESW_SW_EEEEENS4_13SM90_TMA_LOADENS4_14ComposedLayoutINS4_7SwizzleILi3ELi4ELi3EEENS4_18smem_ptr_flag_bitsILi8EEENSQ_INS5_IJNSA_ILi8EEESH_EEENS5_IJSH_SB_EEEEEEEvNS4_8identityESZ_S19_vS1A_EENS_8epilogue10collective6detail29Sm90TmaWarpSpecializedAdapterINS1D_15DefaultEpilogueIaSJ_SJ_NS1C_6thread17LinearCombinationIaLi1EiiLNS1H_9ScaleType4KindE0ELNS_15FloatRoundStyleE2EaEENS1_15EpilogueDefaultEEEEEvvEEEEvNT_6ParamsE)
        /*0014*/ 	.word	0x000001a8


	//----- nvinfo : EIATTR_MIN_STACK_SIZE
	.align		4
.L_17:
        /*0018*/ 	.byte	0x04, 0x12
        /*001a*/ 	.short	(.L_19 - .L_18)
	.align		4
.L_18:
        /*001c*/ 	.word	index@(_ZN7cutlass13device_kernelINS_4gemm6kernel13GemmUniversalIN4cute5tupleIJiiiiEEENS1_10collective13CollectiveMmaINS1_34MainloopSm90TmaGmmaWarpSpecializedILi3ENS5_IJNS4_1CILi1EEESB_SB_EEENS1_35KernelTmaWarpSpecializedCooperativeEEENS5_IJNSA_ILi384EEENSA_ILi160EEENSA_ILi128EEEEEEaNS5_IJlSB_lEEEaSJ_NS4_8TiledMMAINS4_8MMA_AtomIJNS4_4SM904GMMA26MMA_64x32x32_S32S8S8_SS_TNEEEENS4_6LayoutINS5_IJNSA_ILi2EEESB_SB_EEENS5_IJSB_NSA_ILi0EEEST_EEEEENS5_IJNS4_10UnderscoreESW_SW_EEEEENS4_13SM90_TMA_LOADENS4_14ComposedLayoutINS4_7SwizzleILi3ELi4ELi3EEENS4_18smem_ptr_flag_bitsILi8EEENSQ_INS5_IJNSA_ILi8EEESH_EEENS5_IJSH_SB_EEEEEEEvNS4_8identityESZ_S19_vS1A_EENS_8epilogue10collective6detail29Sm90TmaWarpSpecializedAdapterINS1D_15DefaultEpilogueIaSJ_SJ_NS1C_6thread17LinearCombinationIaLi1EiiLNS1H_9ScaleType4KindE0ELNS_15FloatRoundStyleE2EaEENS1_15EpilogueDefaultEEEEEvvEEEEvNT_6ParamsE)
        /*0020*/ 	.word	0x000001a8
.L_19:


//--------------------- .nv.compat                --------------------------
	.section	.nv.compat,"",@"SHT_CUDA_COMPAT_INFO"
	.align	4
        /*0000*/ 	.byte	0x02, 0x09, 0x01, 0x00, 0x02, 0x02, 0x04, 0x00, 0x02, 0x05, 0x05, 0x00, 0x03, 0x07, 0x01, 0x01
        /*0010*/ 	.byte	0x02, 0x03, 0x01, 0x00, 0x02, 0x06, 0x01, 0x00, 0x04, 0x0b, 0x08, 0x00, 0x00, 0x00, 0x00, 0x00
        /*0020*/ 	.byte	0x00, 0x00, 0x00, 0x00


//--------------------- .nv.info._ZN7cutlass13device_kernelINS_4gemm6kernel13GemmUniversalIN4cute5tupleIJiiiiEEENS1_10collective13CollectiveMmaINS1_34MainloopSm90TmaGmmaWarpSpecializedILi3ENS5_IJNS4_1CILi1EEESB_SB_EEENS1_35KernelTmaWarpSpecializedCooperativeEEENS5_IJNSA_ILi384EEENSA_ILi160EEENSA_ILi128EEEEEEaNS5_IJlSB_lEEEaSJ_NS4_8TiledMMAINS4_8MMA_AtomIJNS4_4SM904GMMA26MMA_64x32x32_S32S8S8_SS_TNEEEENS4_6LayoutINS5_IJNSA_ILi2EEESB_SB_EEENS5_IJSB_NSA_ILi0EEEST_EEEEENS5_IJNS4_10UnderscoreESW_SW_EEEEENS4_13SM90_TMA_LOADENS4_14ComposedLayoutINS4_7SwizzleILi3ELi4ELi3EEENS4_18smem_ptr_flag_bitsILi8EEENSQ_INS5_IJNSA_ILi8EEESH_EEENS5_IJSH_SB_EEEEEEEvNS4_8identityESZ_S19_vS1A_EENS_8epilogue10collective6detail29Sm90TmaWarpSpecializedAdapterINS1D_15DefaultEpilogueIaSJ_SJ_NS1C_6thread17LinearCombinationIaLi1EiiLNS1H_9ScaleType4KindE0ELNS_15FloatRoundStyleE2EaEENS1_15EpilogueDefaultEEEEEvvEEEEvNT_6ParamsE --------------------------
	.section	.nv.info._ZN7cutlass13device_kernelINS_4gemm6kernel13GemmUniversalIN4cute5tupleIJiiiiEEENS1_10collective13CollectiveMmaINS1_34MainloopSm90TmaGmmaWarpSpecializedILi3ENS5_IJNS4_1CILi1EEESB_SB_EEENS1_35KernelTmaWarpSpecializedCooperativeEEENS5_IJNSA_ILi384EEENSA_ILi160EEENSA_ILi128EEEEEEaNS5_IJlSB_lEEEaSJ_NS4_8TiledMMAINS4_8MMA_AtomIJNS4_4SM904GMMA26MMA_64x32x32_S32S8S8_SS_TNEEEENS4_6LayoutINS5_IJNSA_ILi2EEESB_SB_EEENS5_IJSB_NSA_ILi0EEEST_EEEEENS5_IJNS4_10UnderscoreESW_SW_EEEEENS4_13SM90_TMA_LOADENS4_14ComposedLayoutINS4_7SwizzleILi3ELi4ELi3EEENS4_18smem_ptr_flag_bitsILi8EEENSQ_INS5_IJNSA_ILi8EEESH_EEENS5_IJSH_SB_EEEEEEEvNS4_8identityESZ_S19_vS1A_EENS_8epilogue10collective6detail29Sm90TmaWarpSpecializedAdapterINS1D_15DefaultEpilogueIaSJ_SJ_NS1C_6thread17LinearCombinationIaLi1EiiLNS1H_9ScaleType4KindE0ELNS_15FloatRoundStyleE2EaEENS1_15EpilogueDefaultEEEEEvvEEEEvNT_6ParamsE,"",@"SHT_CUDA_INFO"
	.sectionflags	@""
	.align	4


	//----- nvinfo : EIATTR_CUDA_API_VERSION
	.align		4
        /*0000*/ 	.byte	0x04, 0x37
        /*0002*/ 	.short	(.L_21 - .L_20)
.L_20:
        /*0004*/ 	.word	0x00000082


	//----- nvinfo : EIATTR_KPARAM_INFO
	.align		4
.L_21:
        /*0008*/ 	.byte	0x04, 0x17
        /*000a*/ 	.short	(.L_23 - .L_22)
.L_22:
        /*000c*/ 	.word	0x00000000
        /*0010*/ 	.short	0x0000
        /*0012*/ 	.short	0x0070
        /*0014*/ 	.byte	0x00, 0xf0, 0x01, 0x10


	//----- nvinfo : EIATTR_SPARSE_MMA_MASK
	.align		4
.L_23:
        /*0018*/ 	.byte	0x03, 0x50
        /*001a*/ 	.short	0x0000


	//----- nvinfo : EIATTR_MAXREG_COUNT
	.align		4
        /*001c*/ 	.byte	0x03, 0x1b
        /*001e*/ 	.short	0x00a8


	//----- nvinfo : EIATTR_NUM_BARRIERS
	.align		4
        /*0020*/ 	.byte	0x02, 0x4c
        /*0022*/ 	.byte	0x01
	.zero		1


	//----- nvinfo : EIATTR_EXTERNS
	.align		4
        /*0024*/ 	.byte	0x04, 0x0f
        /*0026*/ 	.short	(.L_25 - .L_24)


	//   ....[0]....
	.align		4
.L_24:
        /*0028*/ 	.word	index@(__assertfail)


	//----- nvinfo : EIATTR_ANNOTATIONS
	.align		4
.L_25:
        /*002c*/ 	.byte	0x04, 0x55
        /*002e*/ 	.short	(.L_27 - .L_26)


	//   ....[0]....
.L_26:
        /*0030*/ 	.word	0x00000001
        /*0034*/ 	.byte	0x70, 0x06, 0x00, 0x00, 0x01, 0x00, 0x00, 0x00, 0x90, 0x06, 0x00, 0x00, 0x01, 0x00, 0x00, 0x00
        /* <DEDUP_REMOVED lines=221> */
        /*0e14*/ 	.byte	0x40, 0x82, 0x01, 0x00, 0x01, 0x00, 0x00, 0x00, 0x60, 0x82, 0x01, 0x00


	//----- nvinfo : EIATTR_MERCURY_ISA_VERSION
	.align		4
.L_27:
        /*0e20*/ 	.byte	0x03, 0x5f
        /*0e22*/ 	.short	0x0101


	//----- nvinfo : EIATTR_INT_WARP_WIDE_INSTR_OFFSETS
	.align		4
        /*0e24*/ 	.byte	0x04, 0x31
        /*0e26*/ 	.short	(.L_29 - .L_28)


	//   ....[0]....
.L_28:
        /*0e28*/ 	.word	0x000004e0


	//   ....[1]....
        /*0e2c*/ 	.word	0x000004f0


	//   ....[2]....
        /*0e30*/ 	.word	0x00000580


	//----- nvinfo : EIATTR_COOP_GROUP_MASK_REGIDS
	.align		4
.L_29:
        /*0e34*/ 	.byte	0x04, 0x29
        /*0e36*/ 	.short	(.L_31 - .L_30)


	//   ....[0]....
.L_30:
        /*0e38*/ 	.word	0xffffffff


	//   ....[1]....
        /*0e3c*/ 	.word	0xffffffff


	//   ....[2]....
        /*0e40*/ 	.word	0xffffffff


	//   ....[3]....
        /*0e44*/ 	.word	0xffffffff


	//   ....[4]....
        /*0e48*/ 	.word	0xffffffff


	//----- nvinfo : EIATTR_COOP_GROUP_INSTR_OFFSETS
	.align		4
.L_31:
        /*0e4c*/ 	.byte	0x04, 0x28
        /*0e4e*/ 	.short	(.L_33 - .L_32)


	//   ....[0]....
.L_32:
        /*0e50*/ 	.word	0x00000070


	//   ....[1]....
        /*0e54*/ 	.word	0x00000080


	//   ....[2]....
        /*0e58*/ 	.word	0x000001a0


	//   ....[3]....
        /*0e5c*/ 	.word	0x00000390


	//   ....[4]....
        /*0e60*/ 	.word	0x000011c0


	//----- nvinfo : EIATTR_REG_RECONFIG
	.align		4
.L_33:
        /*0e64*/ 	.byte	0x01, 0x54
	.zero		2


	//----- nvinfo : EIATTR_SYSCALL_OFFSETS
	.align		4
        /*0e68*/ 	.byte	0x04, 0x46
        /*0e6a*/ 	.short	(.L_35 - .L_34)


	//   ....[0]....
.L_34:
        /*0e6c*/ 	.word	0x00001370


	//----- nvinfo : EIATTR_MBARRIER_INSTR_OFFSETS
	.align		4
.L_35:
        /*0e70*/ 	.byte	0x04, 0x39
        /*0e72*/ 	.short	(.L_37 - .L_36)


	//   ....[0]....
.L_36:
        /*0e74*/ 	.word	0x00000320
        /*0e78*/ 	.word	0x000000ff
        /*0e7c*/ 	.word	0x00000000
        /*0e80*/ 	.short	0x0100
        /*0e82*/ 	.byte	0x08
	.zero		1


	//   ....[1]....
        /*0e84*/ 	.word	0x00000330
        /*0e88*/ 	.word	0x000000ff
        /*0e8c*/ 	.word	0x00000018
        /*0e90*/ 	.short	0x0100
        /*0e92*/ 	.byte	0x08
	.zero		1


	//   ....[2]....
        /*0e94*/ 	.word	0x00000340
        /*0e98*/ 	.word	0x000000ff
        /*0e9c*/ 	.word	0x00000008
        /*0ea0*/ 	.short	0x0100
        /*0ea2*/ 	.byte	0x08
	.zero		1


	//   ....[3]....
        /*0ea4*/ 	.word	0x00000350
        /*0ea8*/ 	.word	0x000000ff
        /*0eac*/ 	.word	0x00000020
        /*0eb0*/ 	.short	0x0100
        /*0eb2*/ 	.byte	0x08
	.zero		1


	//   ....[4]....
        /*0eb4*/ 	.word	0x00000360
        /*0eb8*/ 	.word	0x000000ff
        /*0ebc*/ 	.word	0x00000010
        /*0ec0*/ 	.short	0x0100
        /*0ec2*/ 	.byte	0x08
	.zero		1


	//   ....[5]....
        /*0ec4*/ 	.word	0x00000370
        /*0ec8*/ 	.word	0x000000ff
        /*0ecc*/ 	.word	0x00000028
        /*0ed0*/ 	.short	0x0100
        /*0ed2*/ 	.byte	0x08
	.zero		1


	//   ....[6]....
        /*0ed4*/ 	.word	0x00000600
        /*0ed8*/ 	.word	0x000000ff
        /*0edc*/ 	.word	0x00000040
        /*0ee0*/ 	.short	0x0100
        /*0ee2*/ 	.byte	0x10
	.zero		1


	//   ....[7]....
        /*0ee4*/ 	.word	0x000006a0
        /*0ee8*/ 	.word	0x000000ff
        /*0eec*/ 	.word	0x00000048
        /*0ef0*/ 	.short	0x0100
        /*0ef2*/ 	.byte	0x10
	.zero		1


	//   ....[8]....
        /*0ef4*/ 	.word	0x00001450
        /*0ef8*/ 	.word	0x00000003
        /*0efc*/ 	.word	0x00000000
        /*0f00*/ 	.short	0x010a
        /*0f02*/ 	.byte	0x3f
	.zero		1


	//   ....[9]....
        /*0f04*/ 	.word	0x00001490
        /*0f08*/ 	.word	0x00000003
        /*0f0c*/ 	.word	0x00000000
        /*0f10*/ 	.short	0x010a
        /*0f12*/ 	.byte	0x3f
	.zero		1


	//   ....[10]....
        /*0f14*/ 	.word	0x00003c50
        /*0f18*/ 	.word	0x00000003
        /*0f1c*/ 	.word	0x00000000
        /*0f20*/ 	.short	0x010a
        /*0f22*/ 	.byte	0x3f
	.zero		1


	//   ....[11]....
        /*0f24*/ 	.word	0x00003c90
        /*0f28*/ 	.word	0x00000003
        /*0f2c*/ 	.word	0x00000000
        /*0f30*/ 	.short	0x010a
        /*0f32*/ 	.byte	0x3f
	.zero		1


	//   ....[12]....
        /*0f34*/ 	.word	0x00006350
        /*0f38*/ 	.word	0x00000003
        /*0f3c*/ 	.word	0x00000000
        /*0f40*/ 	.short	0x0101
        /*0f42*/ 	.byte	0x3f
	.zero		1


	//   ....[13]....
        /*0f44*/ 	.word	0x00006550
        /*0f48*/ 	.word	0x00000000
        /*0f4c*/ 	.word	0x00000000
        /*0f50*/ 	.short	0x0101
        /*0f52*/ 	.byte	0x3f
	.zero		1


	//   ....[14]....
        /*0f54*/ 	.word	0x00017de0
        /*0f58*/ 	.word	0x0000000c
        /*0f5c*/ 	.word	0x00000018
        /*0f60*/ 	.short	0x010a
        /*0f62*/ 	.byte	0x3f
	.zero		1


	//   ....[15]....
        /*0f64*/ 	.word	0x00018160
        /*0f68*/ 	.word	0x00000002
        /*0f6c*/ 	.word	0x00000048
        /*0f70*/ 	.short	0x0101
        /*0f72*/ 	.byte	0x3f
	.zero		1


	//   ....[16]....
        /*0f74*/ 	.word	0x00018960
        /*0f78*/ 	.word	0x00000005
        /*0f7c*/ 	.word	0x00000000
        /*0f80*/ 	.short	0x010a
        /*0f82*/ 	.byte	0x3f
	.zero		1


	//   ....[17]....
        /*0f84*/ 	.word	0x000189f0
        /*0f88*/ 	.word	0x00000007
        /*0f8c*/ 	.word	0x00000000
        /*0f90*/ 	.short	0x010a
        /*0f92*/ 	.byte	0x3f
	.zero		1


	//   ....[18]....
        /*0f94*/ 	.word	0x00018a80
        /*0f98*/ 	.word	0x00000003
        /*0f9c*/ 	.word	0x00000000
        /*0fa0*/ 	.short	0x010a
        /*0fa2*/ 	.byte	0x3f
	.zero		1


	//   ....[19]....
        /*0fa4*/ 	.word	0x00018ae0
        /*0fa8*/ 	.word	0x00000003
        /*0fac*/ 	.word	0x00000000
        /*0fb0*/ 	.short	0x010a
        /*0fb2*/ 	.byte	0x3f
	.zero		1


	//   ....[20]....
        /*0fb4*/ 	.word	0x00018b30
        /*0fb8*/ 	.word	0x00000003
        /*0fbc*/ 	.word	0x00000000
        /*0fc0*/ 	.short	0x010a
        /*0fc2*/ 	.byte	0x3f
	.zero		1


	//   ....[21]....
        /*0fc4*/ 	.word	0x00018c00
        /*0fc8*/ 	.word	0x0000000c
        /*0fcc*/ 	.word	0x00000018
        /*0fd0*/ 	.short	0x010a
        /*0fd2*/ 	.byte	0x3f
	.zero		1


	//   ....[22]....
        /*0fd4*/ 	.word	0x00018cd0
        /*0fd8*/ 	.word	0x00000005
        /*0fdc*/ 	.word	0x00000000
        /*0fe0*/ 	.short	0x010a
        /*0fe2*/ 	.byte	0x3f
	.zero		1


	//   ....[23]....
        /*0fe4*/ 	.word	0x00018d20
        /*0fe8*/ 	.word	0x00000007
        /*0fec*/ 	.word	0x00000000
        /*0ff0*/ 	.short	0x010a
        /*0ff2*/ 	.byte	0x3f
	.zero		1


	//----- nvinfo : EIATTR_NUM_MBARRIERS
	.align		4
.L_37:
        /*0ff4*/ 	.byte	0x03, 0x38
        /*0ff6*/ 	.short	0x0008


	//----- nvinfo : EIATTR_EXIT_INSTR_OFFSETS
	.align		4
        /*0ff8*/ 	.byte	0x04, 0x1c
        /*0ffa*/ 	.short	(.L_39 - .L_38)


	//   ....[0]....
.L_38:
        /*0ffc*/ 	.word	0x00000700


	//   ....[1]....
        /*1000*/ 	.word	0x00001070


	//   ....[2]....
        /*1004*/ 	.word	0x00017360


	//   ....[3]....
        /*1008*/ 	.word	0x00017a70


	//   ....[4]....
        /*100c*/ 	.word	0x00018ad0


	//----- nvinfo : EIATTR_MAX_THREADS
	.align		4
.L_39:
        /*1010*/ 	.byte	0x04, 0x05
        /*1012*/ 	.short	(.L_41 - .L_40)
.L_40:
        /*1014*/ 	.word	0x00000180
        /*1018*/ 	.word	0x00000001
        /*101c*/ 	.word	0x00000001


	//----- nvinfo : EIATTR_CRS_STACK_SIZE
	.align		4
.L_41:
        /*1020*/ 	.byte	0x04, 0x1e
        /*1022*/ 	.short	(.L_43 - .L_42)
.L_42:
        /*1024*/ 	.word	0x00000000


	//----- nvinfo : EIATTR_CBANK_PARAM_SIZE
	.align		4
.L_43:
        /*1028*/ 	.byte	0x03, 0x19
        /*102a*/ 	.short	0x0470


	//----- nvinfo : EIATTR_PARAM_CBANK
	.align		4
        /*102c*/ 	.byte	0x04, 0x0a
        /*102e*/ 	.short	(.L_45 - .L_44)
	.align		4
.L_44:
        /*1030*/ 	.word	index@(.nv.constant0._ZN7cutlass13device_kernelINS_4gemm6kernel13GemmUniversalIN4cute5tupleIJiiiiEEENS1_10collective13CollectiveMmaINS1_34MainloopSm90TmaGmmaWarpSpecializedILi3ENS5_IJNS4_1CILi1EEESB_SB_EEENS1_35KernelTmaWarpSpecializedCooperativeEEENS5_IJNSA_ILi384EEENSA_ILi160EEENSA_ILi128EEEEEEaNS5_IJlSB_lEEEaSJ_NS4_8TiledMMAINS4_8MMA_AtomIJNS4_4SM904GMMA26MMA_64x32x32_S32S8S8_SS_TNEEEENS4_6LayoutINS5_IJNSA_ILi2EEESB_SB_EEENS5_IJSB_NSA_ILi0EEEST_EEEEENS5_IJNS4_10UnderscoreESW_SW_EEEEENS4_13SM90_TMA_LOADENS4_14ComposedLayoutINS4_7SwizzleILi3ELi4ELi3EEENS4_18smem_ptr_flag_bitsILi8EEENSQ_INS5_IJNSA_ILi8EEESH_EEENS5_IJSH_SB_EEEEEEEvNS4_8identityESZ_S19_vS1A_EENS_8epilogue10collective6detail29Sm90TmaWarpSpecializedAdapterINS1D_15DefaultEpilogueIaSJ_SJ_NS1C_6thread17LinearCombinationIaLi1EiiLNS1H_9ScaleType4KindE0ELNS_15FloatRoundStyleE2EaEENS1_15EpilogueDefaultEEEEEvvEEEEvNT_6ParamsE)
        /*1034*/ 	.short	0x0210
        /*1036*/ 	.short	0x0470


	//----- nvinfo : EIATTR_SW_WAR
	.align		4
.L_45:
        /*1038*/ 	.byte	0x04, 0x36
        /*103a*/ 	.short	(.L_47 - .L_46)
.L_46:
        /*103c*/ 	.word	0x00000008
.L_47:


//--------------------- .nv.callgraph             --------------------------
	.section	.nv.callgraph,"",@"SHT_CUDA_CALLGRAPH"
	.align	4
	.sectionentsize	8
	.align		4
        /*0000*/ 	.word	0x00000000
	.align		4
        /*0004*/ 	.word	0xffffffff
	.align		4
        /*0008*/ 	.word	index@(_ZN7cutlass13device_kernelINS_4gemm6kernel13GemmUniversalIN4cute5tupleIJiiiiEEENS1_10collective13CollectiveMmaINS1_34MainloopSm90TmaGmmaWarpSpecializedILi3ENS5_IJNS4_1CILi1EEESB_SB_EEENS1_35KernelTmaWarpSpecializedCooperativeEEENS5_IJNSA_ILi384EEENSA_ILi160EEENSA_ILi128EEEEEEaNS5_IJlSB_lEEEaSJ_NS4_8TiledMMAINS4_8MMA_AtomIJNS4_4SM904GMMA26MMA_64x32x32_S32S8S8_SS_TNEEEENS4_6LayoutINS5_IJNSA_ILi2EEESB_SB_EEENS5_IJSB_NSA_ILi0EEEST_EEEEENS5_IJNS4_10UnderscoreESW_SW_EEEEENS4_13SM90_TMA_LOADENS4_14ComposedLayoutINS4_7SwizzleILi3ELi4ELi3EEENS4_18smem_ptr_flag_bitsILi8EEENSQ_INS5_IJNSA_ILi8EEESH_EEENS5_IJSH_SB_EEEEEEEvNS4_8identityESZ_S19_vS1A_EENS_8epilogue10collective6detail29Sm90TmaWarpSpecializedAdapterINS1D_15DefaultEpilogueIaSJ_SJ_NS1C_6thread17LinearCombinationIaLi1EiiLNS1H_9ScaleType4KindE0ELNS_15FloatRoundStyleE2EaEENS1_15EpilogueDefaultEEEEEvvEEEEvNT_6ParamsE)
	.align		4
        /*000c*/ 	.word	index@(__assertfail)
	.align		4
        /*0010*/ 	.word	0x00000000
	.align		4
        /*0014*/ 	.word	0xfffffffe
	.align		4
        /*0018*/ 	.word	0x00000000
	.align		4
        /*001c*/ 	.word	0xfffffffd
	.align		4
        /*0020*/ 	.word	0x00000000
	.align		4
        /*0024*/ 	.word	0xfffffffc


//--------------------- .nv.constant4             --------------------------
	.section	.nv.constant4,"a",@progbits
	.align	8
	.align		8
.nv.constant4:
        /*0000*/ 	.dword	__assertfail
	.align		8
        /*0008*/ 	.dword	__unnamed_1
	.align		8
        /*0010*/ 	.dword	_ZN39_INTERNAL_cd345c83_4_k_cu_f9f475c6_51864cuda3std3__45__cpo5beginE
	.align		8
        /*0018*/ 	.dword	_ZN39_INTERNAL_cd345c83_4_k_cu_f9f475c6_51864cuda3std3__45__cpo3endE
	.align		8
        /*0020*/ 	.dword	_ZN39_INTERNAL_cd345c83_4_k_cu_f9f475c6_51864cuda3std3__45__cpo6cbeginE
	.align		8
        /*0028*/ 	.dword	_ZN39_INTERNAL_cd345c83_4_k_cu_f9f475c6_51864cuda3std3__45__cpo4cendE
	.align		8
        /*0030*/ 	.dword	_ZN39_INTERNAL_cd345c83_4_k_cu_f9f475c6_51864cuda3std3__441_GLOBAL__N__cd345c83_4_k_cu_f9f475c6_51866ignoreE
	.align		8
        /*0038*/ 	.dword	_ZN39_INTERNAL_cd345c83_4_k_cu_f9f475c6_51864cuda3std3__419piecewise_constructE
	.align		8
        /*0040*/ 	.dword	_ZN39_INTERNAL_cd345c83_4_k_cu_f9f475c6_51864cuda3std3__48in_placeE
	.align		8
        /*0048*/ 	.dword	_ZN39_INTERNAL_cd345c83_4_k_cu_f9f475c6_51864cuda3std6ranges3__45__cpo4swapE
	.align		8
        /*0050*/ 	.dword	_ZN39_INTERNAL_cd345c83_4_k_cu_f9f475c6_51864cuda3std6ranges3__45__cpo9iter_moveE
	.align		8
        /*0058*/ 	.dword	_ZN39_INTERNAL_cd345c83_4_k_cu_f9f475c6_51864cute7productE
	.align		8
        /*0060*/ 	.dword	_ZN39_INTERNAL_cd345c83_4_k_cu_f9f475c6_51864cute1_E
	.align		8
        /*0068*/ 	.dword	$str$22
	.align		8
        /*0070*/ 	.dword	$str$23


//--------------------- .text._ZN7cutlass13device_kernelINS_4gemm6kernel13GemmUniversalIN4cute5tupleIJiiiiEEENS1_10collective13CollectiveMmaINS1_34MainloopSm90TmaGmmaWarpSpecializedILi3ENS5_IJNS4_1CILi1EEESB_SB_EEENS1_35KernelTmaWarpSpecializedCooperativeEEENS5_IJNSA_ILi384EEENSA_ILi160EEENSA_ILi128EEEEEEaNS5_IJlSB_lEEEaSJ_NS4_8TiledMMAINS4_8MMA_AtomIJNS4_4SM904GMMA26MMA_64x32x32_S32S8S8_SS_TNEEEENS4_6LayoutINS5_IJNSA_ILi2EEESB_SB_EEENS5_IJSB_NSA_ILi0EEEST_EEEEENS5_IJNS4_10UnderscoreESW_SW_EEEEENS4_13SM90_TMA_LOADENS4_14ComposedLayoutINS4_7SwizzleILi3ELi4ELi3EEENS4_18smem_ptr_flag_bitsILi8EEENSQ_INS5_IJNSA_ILi8EEESH_EEENS5_IJSH_SB_EEEEEEEvNS4_8identityESZ_S19_vS1A_EENS_8epilogue10collective6detail29Sm90TmaWarpSpecializedAdapterINS1D_15DefaultEpilogueIaSJ_SJ_NS1C_6thread17LinearCombinationIaLi1EiiLNS1H_9ScaleType4KindE0ELNS_15FloatRoundStyleE2EaEENS1_15EpilogueDefaultEEEEEvvEEEEvNT_6ParamsE --------------------------
	.section	.text._ZN7cutlass13device_kernelINS_4gemm6kernel13GemmUniversalIN4cute5tupleIJiiiiEEENS1_10collective13CollectiveMmaINS1_34MainloopSm90TmaGmmaWarpSpecializedILi3ENS5_IJNS4_1CILi1EEESB_SB_EEENS1_35KernelTmaWarpSpecializedCooperativeEEENS5_IJNSA_ILi384EEENSA_ILi160EEENSA_ILi128EEEEEEaNS5_IJlSB_lEEEaSJ_NS4_8TiledMMAINS4_8MMA_AtomIJNS4_4SM904GMMA26MMA_64x32x32_S32S8S8_SS_TNEEEENS4_6LayoutINS5_IJNSA_ILi2EEESB_SB_EEENS5_IJSB_NSA_ILi0EEEST_EEEEENS5_IJNS4_10UnderscoreESW_SW_EEEEENS4_13SM90_TMA_LOADENS4_14ComposedLayoutINS4_7SwizzleILi3ELi4ELi3EEENS4_18smem_ptr_flag_bitsILi8EEENSQ_INS5_IJNSA_ILi8EEESH_EEENS5_IJSH_SB_EEEEEEEvNS4_8identityESZ_S19_vS1A_EENS_8epilogue10collective6detail29Sm90TmaWarpSpecializedAdapterINS1D_15DefaultEpilogueIaSJ_SJ_NS1C_6thread17LinearCombinationIaLi1EiiLNS1H_9ScaleType4KindE0ELNS_15FloatRoundStyleE2EaEENS1_15EpilogueDefaultEEEEEvvEEEEvNT_6ParamsE,"ax",@progbits
	.align	128
.text._ZN7cutlass13device_kernelINS_4gemm6kernel13GemmUniversalIN4cute5tupleIJiiiiEEENS1_10collective13CollectiveMmaINS1_34MainloopSm90TmaGmmaWarpSpecializedILi3ENS5_IJNS4_1CILi1EEESB_SB_EEENS1_35KernelTmaWarpSpecializedCooperativeEEENS5_IJNSA_ILi384EEENSA_ILi160EEENSA_ILi128EEEEEEaNS5_IJlSB_lEEEaSJ_NS4_8TiledMMAINS4_8MMA_AtomIJNS4_4SM904GMMA26MMA_64x32x32_S32S8S8_SS_TNEEEENS4_6LayoutINS5_IJNSA_ILi2EEESB_SB_EEENS5_IJSB_NSA_ILi0EEEST_EEEEENS5_IJNS4_10UnderscoreESW_SW_EEEEENS4_13SM90_TMA_LOADENS4_14ComposedLayoutINS4_7SwizzleILi3ELi4ELi3EEENS4_18smem_ptr_flag_bitsILi8EEENSQ_INS5_IJNSA_ILi8EEESH_EEENS5_IJSH_SB_EEEEEEEvNS4_8identityESZ_S19_vS1A_EENS_8epilogue10collective6detail29Sm90TmaWarpSpecializedAdapterINS1D_15DefaultEpilogueIaSJ_SJ_NS1C_6thread17LinearCombinationIaLi1EiiLNS1H_9ScaleType4KindE0ELNS_15FloatRoundStyleE2EaEENS1_15EpilogueDefaultEEEEEvvEEEEvNT_6ParamsE:
        .type           _ZN7cutlass13device_kernelINS_4gemm6kernel13GemmUniversalIN4cute5tupleIJiiiiEEENS1_10collective13CollectiveMmaINS1_34MainloopSm90TmaGmmaWarpSpecializedILi3ENS5_IJNS4_1CILi1EEESB_SB_EEENS1_35KernelTmaWarpSpecializedCooperativeEEENS5_IJNSA_ILi384EEENSA_ILi160EEENSA_ILi128EEEEEEaNS5_IJlSB_lEEEaSJ_NS4_8TiledMMAINS4_8MMA_AtomIJNS4_4SM904GMMA26MMA_64x32x32_S32S8S8_SS_TNEEEENS4_6LayoutINS5_IJNSA_ILi2EEESB_SB_EEENS5_IJSB_NSA_ILi0EEEST_EEEEENS5_IJNS4_10UnderscoreESW_SW_EEEEENS4_13SM90_TMA_LOADENS4_14ComposedLayoutINS4_7SwizzleILi3ELi4ELi3EEENS4_18smem_ptr_flag_bitsILi8EEENSQ_INS5_IJNSA_ILi8EEESH_EEENS5_IJSH_SB_EEEEEEEvNS4_8identityESZ_S19_vS1A_EENS_8epilogue10collective6detail29Sm90TmaWarpSpecializedAdapterINS1D_15DefaultEpilogueIaSJ_SJ_NS1C_6thread17LinearCombinationIaLi1EiiLNS1H_9ScaleType4KindE0ELNS_15FloatRoundStyleE2EaEENS1_15EpilogueDefaultEEEEEvvEEEEvNT_6ParamsE,@function
        .size           _ZN7cutlass13device_kernelINS_4gemm6kernel13GemmUniversalIN4cute5tupleIJiiiiEEENS1_10collective13CollectiveMmaINS1_34MainloopSm90TmaGmmaWarpSpecializedILi3ENS5_IJNS4_1CILi1EEESB_SB_EEENS1_35KernelTmaWarpSpecializedCooperativeEEENS5_IJNSA_ILi384EEENSA_ILi160EEENSA_ILi128EEEEEEaNS5_IJlSB_lEEEaSJ_NS4_8TiledMMAINS4_8MMA_AtomIJNS4_4SM904GMMA26MMA_64x32x32_S32S8S8_SS_TNEEEENS4_6LayoutINS5_IJNSA_ILi2EEESB_SB_EEENS5_IJSB_NSA_ILi0EEEST_EEEEENS5_IJNS4_10UnderscoreESW_SW_EEEEENS4_13SM90_TMA_LOADENS4_14ComposedLayoutINS4_7SwizzleILi3ELi4ELi3EEENS4_18smem_ptr_flag_bitsILi8EEENSQ_INS5_IJNSA_ILi8EEESH_EEENS5_IJSH_SB_EEEEEEEvNS4_8identityESZ_S19_vS1A_EENS_8epilogue10collective6detail29Sm90TmaWarpSpecializedAdapterINS1D_15DefaultEpilogueIaSJ_SJ_NS1C_6thread17LinearCombinationIaLi1EiiLNS1H_9ScaleType4KindE0ELNS_15FloatRoundStyleE2EaEENS1_15EpilogueDefaultEEEEEvvEEEEvNT_6ParamsE,(.L_x_548 - _ZN7cutlass13device_kernelINS_4gemm6kernel13GemmUniversalIN4cute5tupleIJiiiiEEENS1_10collective13CollectiveMmaINS1_34MainloopSm90TmaGmmaWarpSpecializedILi3ENS5_IJNS4_1CILi1EEESB_SB_EEENS1_35KernelTmaWarpSpecializedCooperativeEEENS5_IJNSA_ILi384EEENSA_ILi160EEENSA_ILi128EEEEEEaNS5_IJlSB_lEEEaSJ_NS4_8TiledMMAINS4_8MMA_AtomIJNS4_4SM904GMMA26MMA_64x32x32_S32S8S8_SS_TNEEEENS4_6LayoutINS5_IJNSA_ILi2EEESB_SB_EEENS5_IJSB_NSA_ILi0EEEST_EEEEENS5_IJNS4_10UnderscoreESW_SW_EEEEENS4_13SM90_TMA_LOADENS4_14ComposedLayoutINS4_7SwizzleILi3ELi4ELi3EEENS4_18smem_ptr_flag_bitsILi8EEENSQ_INS5_IJNSA_ILi8EEESH_EEENS5_IJSH_SB_EEEEEEEvNS4_8identityESZ_S19_vS1A_EENS_8epilogue10collective6detail29Sm90TmaWarpSpecializedAdapterINS1D_15DefaultEpilogueIaSJ_SJ_NS1C_6thread17LinearCombinationIaLi1EiiLNS1H_9ScaleType4KindE0ELNS_15FloatRoundStyleE2EaEENS1_15EpilogueDefaultEEEEEvvEEEEvNT_6ParamsE)
        .other          _ZN7cutlass13device_kernelINS_4gemm6kernel13GemmUniversalIN4cute5tupleIJiiiiEEENS1_10collective13CollectiveMmaINS1_34MainloopSm90TmaGmmaWarpSpecializedILi3ENS5_IJNS4_1CILi1EEESB_SB_EEENS1_35KernelTmaWarpSpecializedCooperativeEEENS5_IJNSA_ILi384EEENSA_ILi160EEENSA_ILi128EEEEEEaNS5_IJlSB_lEEEaSJ_NS4_8TiledMMAINS4_8MMA_AtomIJNS4_4SM904GMMA26MMA_64x32x32_S32S8S8_SS_TNEEEENS4_6LayoutINS5_IJNSA_ILi2EEESB_SB_EEENS5_IJSB_NSA_ILi0EEEST_EEEEENS5_IJNS4_10UnderscoreESW_SW_EEEEENS4_13SM90_TMA_LOADENS4_14ComposedLayoutINS4_7SwizzleILi3ELi4ELi3EEENS4_18smem_ptr_flag_bitsILi8EEENSQ_INS5_IJNSA_ILi8EEESH_EEENS5_IJSH_SB_EEEEEEEvNS4_8identityESZ_S19_vS1A_EENS_8epilogue10collective6detail29Sm90TmaWarpSpecializedAdapterINS1D_15DefaultEpilogueIaSJ_SJ_NS1C_6thread17LinearCombinationIaLi1EiiLNS1H_9ScaleType4KindE0ELNS_15FloatRoundStyleE2EaEENS1_15EpilogueDefaultEEEEEvvEEEEvNT_6ParamsE,@"STO_CUDA_ENTRY STV_DEFAULT"
_ZN7cutlass13device_kernelINS_4gemm6kernel13GemmUniversalIN4cute5tupleIJiiiiEEENS1_10collective13CollectiveMmaINS1_34MainloopSm90TmaGmmaWarpSpecializedILi3ENS5_IJNS4_1CILi1EEESB_SB_EEENS1_35KernelTmaWarpSpecializedCooperativeEEENS5_IJNSA_ILi384EEENSA_ILi160EEENSA_ILi128EEEEEEaNS5_IJlSB_lEEEaSJ_NS4_8TiledMMAINS4_8MMA_AtomIJNS4_4SM904GMMA26MMA_64x32x32_S32S8S8_SS_TNEEEENS4_6LayoutINS5_IJNSA_ILi2EEESB_SB_EEENS5_IJSB_NSA_ILi0EEEST_EEEEENS5_IJNS4_10UnderscoreESW_SW_EEEEENS4_13SM90_TMA_LOADENS4_14ComposedLayoutINS4_7SwizzleILi3ELi4ELi3EEENS4_18smem_ptr_flag_bitsILi8EEENSQ_INS5_IJNSA_ILi8EEESH_EEENS5_IJSH_SB_EEEEEEEvNS4_8identityESZ_S19_vS1A_EENS_8epilogue10collective6detail29Sm90TmaWarpSpecializedAdapterINS1D_15DefaultEpilogueIaSJ_SJ_NS1C_6thread17LinearCombinationIaLi1EiiLNS1H_9ScaleType4KindE0ELNS_15FloatRoundStyleE2EaEENS1_15EpilogueDefaultEEEEEvvEEEEvNT_6ParamsE:
[----:B------:R-:W0:Y:S02]  /*0000*/  LDC R1, c[0x0][0x28] ;  /* 0x00000a00ff017b82 */ /* 0x000e240000000800 */
[----:B0-----:R-:W-:Y:S01]  /*0010*/  VIADD R1, R1, 0xfffffe58 ;  /* 0xfffffe5801017836 */ /* 0x001fe20000000000 */
[----:B------:R-:W0:Y:S01]  /*0020*/  S2R R2, SR_TID.X ;  /* 0x0000000000027919 */ /* 0x000e220000002100 */
[----:B------:R-:W-:Y:S01]  /*0030*/  ELECT P0, URZ, PT ;  /* 0x00000000003f782f */ /* 0x000fe20003800000 */
[----:B------:R-:W-:Y:S01]  /*0040*/  BSSY B0, `(.L_x_0) ;  /* 0x0000015000007945 */ /* 0x000fe20003800000 */
[--C-:B0-----:R-:W-:Y:S02]  /*0050*/  SHF.R.U32.HI R0, RZ, 0x5, R2.reuse ;  /* 0x00000005ff007819 */ /* 0x101fe40000011602 */
[----:B------:R-:W-:-:S03]  /*0060*/  SHF.R.U32.HI R2, RZ, 0x7, R2 ;  /* 0x00000007ff027819 */ /* 0x000fc60000011602 */
[----:B------:R-:W0:Y:S04]  /*0070*/  SHFL.IDX PT, R3, R0, RZ, 0x1f ;  /* 0x00001fff00037589 */ /* 0x000e2800000e0000 */
[----:B------:R-:W1:Y:S01]  /*0080*/  SHFL.IDX PT, R2, R2, RZ, 0x1f ;  /* 0x00001fff02027589 */ /* 0x000e6200000e0000 */
[----:B0-----:R-:W-:Y:S02]  /*0090*/  R2UR UR10, R3 ;  /* 0x00000000030a72ca */ /* 0x001fe400000e0000 */
[----:B-1----:R-:W-:-:S11]  /*00a0*/  R2UR UR5, R2 ;  /* 0x00000000020572ca */ /* 0x002fd600000e0000 */
[----:B------:R-:W-:Y:S02]  /*00b0*/  USHF.R.S32.HI UR4, URZ, 0x1f, UR10 ;  /* 0x0000001f3f047899 */ /* 0x000fe4000801140a */
[----:B------:R-:W-:Y:S02]  /*00c0*/  ISETP.NE.OR P0, PT, RZ, UR10, !P0 ;  /* 0x0000000aff007c0c */ /* 0x000fe4000c705670 */
[----:B------:R-:W-:-:S04]  /*00d0*/  ULEA.HI UR4, UR4, UR10, URZ, 0x2 ;  /* 0x0000000a04047291 */ /* 0x000fc8000f8f103f */
[----:B------:R-:W-:-:S04]  /*00e0*/  ULOP3.LUT UR4, UR4, 0xfffffffc, URZ, 0xc0, !UPT ;  /* 0xfffffffc04047892 */ /* 0x000fc8000f8ec03f */
[----:B------:R-:W-:-:S03]  /*00f0*/  UIADD3 UR10, UR10, -UR4, URZ ;  /* 0x800000040a0a7290 */ /* 0x000fc6000fffe03f */
[----:B------:R-:W-:Y:S09]  /*0100*/  @P0 BRA `(.L_x_1) ;  /* 0x0000000000200947 */ /* 0x000ff20003800000 */
[----:B------:R-:W-:Y:S02]  /*0110*/  ULDC.64 UR6, c[0x0][0x198] ;  /* 0x0000660000067ab9 */ /* 0x000fe40000000a00 */
[----:B------:R-:W-:Y:S02]  /*0120*/  UIADD3 UR8, UP0, UR6, 0xf0, URZ ;  /* 0x000000f006087890 */ /* 0x000fe4000ff1e03f */
[----:B------:R-:W-:Y:S02]  /*0130*/  UIADD3 UR6, UP1, UR6, 0x1f0, URZ ;  /* 0x000001f006067890 */ /* 0x000fe4000ff3e03f */
[----:B------:R-:W-:Y:S02]  /*0140*/  UIADD3.X UR9, URZ, UR7, URZ, UP0, !UPT ;  /* 0x000000073f097290 */ /* 0x000fe400087fe43f */
[----:B------:R-:W-:-:S07]  /*0150*/  UIADD3.X UR7, URZ, UR7, URZ, UP1, !UPT ;  /* 0x000000073f077290 */ /* 0x000fce0008ffe43f */
[----:B------:R0:W-:Y:S02]  /*0160*/  UTMACCTL.PF [UR8] ;  /* 0x00000000080079b9 */ /* 0x0001e40008040000 */
[----:B------:R0:W-:Y:S02]  /*0170*/  UTMACCTL.PF [UR6] ;  /* 0x00000000060079b9 */ /* 0x0001e40008040000 */
[----:B0-----:R-:W-:Y:S01]  /*0180*/  NOP ;  /* 0x0000000000007918 */ /* 0x001fe20000000000 */
.L_x_1:
[----:B------:R-:W-:Y:S05]  /*0190*/  BSYNC B0 ;  /* 0x0000000000007941 */ /* 0x000fea0003800000 */
.L_x_0:
[----:B------:R-:W0:Y:S01]  /*01a0*/  SHFL.IDX PT, R2, R0, RZ, 0x1f ;  /* 0x00001fff00027589 */ /* 0x000e2200000e0000 */
[----:B------:R-:W-:Y:S01]  /*01b0*/  UISETP.NE.AND UP0, UPT, UR10, 0x3, UPT ;  /* 0x000000030a00788c */ /* 0x000fe2000bf05270 */
[----:B------:R-:W-:Y:S01]  /*01c0*/  ISETP.NE.AND P1, PT, RZ, UR5, PT ;  /* 0x00000005ff007c0c */ /* 0x000fe2000bf25270 */
[----:B------:R-:W-:Y:S02]  /*01d0*/  UIADD3 UR18, UR5, -0x1, URZ ;  /* 0xffffffff05127890 */ /* 0x000fe4000fffe03f */
[----:B------:R-:W-:Y:S02]  /*01e0*/  UISETP.EQ.OR UP0, UPT, UR10, URZ, !UP0 ;  /* 0x0000003f0a00728c */ /* 0x000fe4000c702670 */
[----:B------:R-:W-:Y:S02]  /*01f0*/  UISETP.GE.U32.AND UP1, UPT, UR18, 0x2, UPT ;  /* 0x000000021200788c */ /* 0x000fe4000bf26070 */
[----:B------:R-:W-:-:S04]  /*0200*/  UISETP.EQ.AND UP0, UPT, UR5, URZ, UP0 ;  /* 0x0000003f0500728c */ /* 0x000fc80008702270 */
[----:B------:R-:W-:-:S04]  /*0210*/  USEL UR36, URZ, 0x1, !UP0 ;  /* 0x000000013f247887 */ /* 0x000fc8000c000000 */
[----:B------:R-:W-:Y:S01]  /*0220*/  USEL UR36, UR36, 0x2, UP1 ;  /* 0x0000000224247887 */ /* 0x000fe20008800000 */
[----:B0-----:R-:W-:-:S13]  /*0230*/  ISETP.NE.AND P0, PT, R2, RZ, PT ;  /* 0x000000ff0200720c */ /* 0x001fda0003f05270 */
[----:B------:R-:W-:Y:S05]  /*0240*/  @P0 BRA `(.L_x_2) ;  /* 0x0000000000500947 */ /* 0x000fea0003800000 */
[----:B------:R-:W0:Y:S01]  /*0250*/  S2UR UR8, SR_CgaCtaId ;  /* 0x00000000000879c3 */ /* 0x000e220000008800 */
[----:B------:R-:W-:Y:S01]  /*0260*/  UMOV UR4, 0x400 ;  /* 0x0000040000047882 */ /* 0x000fe20000000000 */
[----:B------:R-:W-:Y:S01]  /*0270*/  UMOV UR5, 0x1 ;  /* 0x0000000100057882 */ /* 0x000fe20000000000 */
[----:B------:R-:W-:Y:S01]  /*0280*/  UMOV UR6, 0x100 ;  /* 0x0000010000067882 */ /* 0x000fe20000000000 */
[----:B------:R-:W-:Y:S01]  /*0290*/  ELECT P0, URZ, PT ;  /* 0x00000000003f782f */ /* 0x000fe20003800000 */
[----:B------:R-:W-:-:S04]  /*02a0*/  UIADD3 UR6, -UR6, 0x100000, URZ ;  /* 0x0010000006067890 */ /* 0x000fc8000fffe13f */
[----:B------:R-:W-:Y:S02]  /*02b0*/  USHF.L.U32 UR7, UR6, 0xb, URZ ;  /* 0x0000000b06077899 */ /* 0x000fe4000800063f */
[----:B------:R-:W-:Y:S02]  /*02c0*/  USHF.L.U32 UR6, UR6, 0x1, URZ ;  /* 0x0000000106067899 */ /* 0x000fe4000800063f */
[----:B0-----:R-:W-:Y:S02]  /*02d0*/  ULEA UR8, UR8, UR4, 0x18 ;  /* 0x0000000408087291 */ /* 0x001fe4000f8ec03f */
[----:B------:R-:W-:-:S04]  /*02e0*/  UIADD3 UR4, -UR5, 0x100000, URZ ;  /* 0x0010000005047890 */ /* 0x000fc8000fffe13f */
[----:B------:R-:W-:Y:S02]  /*02f0*/  USHF.L.U32 UR5, UR4, 0xb, URZ ;  /* 0x0000000b04057899 */ /* 0x000fe4000800063f */
[----:B------:R-:W-:Y:S01]  /*0300*/  USHF.L.U32 UR4, UR4, 0x1, URZ ;  /* 0x0000000104047899 */ /* 0x000fe2000800063f */
[----:B------:R-:W0:Y:S11]  /*0310*/  FENCE.VIEW.ASYNC.S ;  /* 0x00000000000073c6 */ /* 0x000e360000000000 */
[----:B0-----:R0:W1:Y:S01]  /*0320*/  SYNCS.EXCH.64 URZ, [UR8], UR4 ;  /* 0x00000004083f75b2 */ /* 0x0010620008000100 */
[----:B------:R0:W2:Y:S01]  /*0330*/  SYNCS.EXCH.64 URZ, [UR8+0x18], UR6 ;  /* 0x00001806083f75b2 */ /* 0x0000a20008000100 */
[----:B------:R0:W3:Y:S01]  /*0340*/  SYNCS.EXCH.64 URZ, [UR8+0x8], UR4 ;  /* 0x00000804083f75b2 */ /* 0x0000e20008000100 */
[----:B------:R0:W4:Y:S01]  /*0350*/  SYNCS.EXCH.64 URZ, [UR8+0x20], UR6 ;  /* 0x00002006083f75b2 */ /* 0x0001220008000100 */
[----:B------:R0:W0:Y:S01]  /*0360*/  SYNCS.EXCH.64 URZ, [UR8+0x10], UR4 ;  /* 0x00001004083f75b2 */ /* 0x0000220008000100 */
[----:B------:R0:W0:Y:S01]  /*0370*/  SYNCS.EXCH.64 URZ, [UR8+0x28], UR6 ;  /* 0x00002806083f75b2 */ /* 0x0000220008000100 */
[----:B------:R-:W-:Y:S01]  /*0380*/  NOP ;  /* 0x0000000000007918 */ /* 0x000fe20000000000 */
.L_x_2:
[----:B------:R-:W5:Y:S01]  /*0390*/  SHFL.IDX PT, R0, R0, RZ, 0x1f ;  /* 0x00001fff00007589 */ /* 0x000f6200000e0000 */
[----:B------:R-:W-:Y:S01]  /*03a0*/  ELECT P0, URZ, PT ;  /* 0x00000000003f782f */ /* 0x000fe20003800000 */
[----:B------:R-:W1:Y:S01]  /*03b0*/  S2UR UR17, SR_CTAID.Y ;  /* 0x00000000001179c3 */ /* 0x000e620000002600 */
[----:B0-----:R-:W-:Y:S01]  /*03c0*/  ULDC UR5, c[0x0][0x65c] ;  /* 0x0001970000057ab9 */ /* 0x001fe20000000800 */
[----:B------:R-:W-:Y:S01]  /*03d0*/  UMOV UR12, 0x20 ;  /* 0x00000020000c7882 */ /* 0x000fe20000000000 */
[----:B------:R-:W-:Y:S01]  /*03e0*/  UISETP.NE.AND UP2, UPT, UR5, 0x1, UPT ;  /* 0x000000010500788c */ /* 0x000fe2000bf45270 */
[----:B------:R-:W-:Y:S01]  /*03f0*/  NOP ;  /* 0x0000000000007918 */ /* 0x000fe20000000000 */
[----:B------:R-:W-:Y:S02]  /*0400*/  NOP ;  /* 0x0000000000007918 */ /* 0x000fe40000000000 */
[----:B------:R-:W-:Y:S01]  /*0410*/  UP2UR UR37, UPR, URZ, 0x4 ;  /* 0x000000043f257883 */ /* 0x000fe20008000000 */
[----:B------:R-:W0:Y:S01]  /*0420*/  S2UR UR4, SR_CTAID.X ;  /* 0x00000000000479c3 */ /* 0x000e220000002500 */
[----:B------:R-:W-:-:S02]  /*0430*/  PLOP3.LUT P2, PT, PT, PT, UP2, 0x80, 0x0 ;  /* 0x000000000000781c */ /* 0x000fc40003f4f028 */
[----:B------:R-:W-:Y:S02]  /*0440*/  PLOP3.LUT P4, PT, PT, PT, UP2, 0x80, 0x0 ;  /* 0x000000000000781c */ /* 0x000fe40003f8f028 */
[----:B------:R-:W-:Y:S01]  /*0450*/  PLOP3.LUT P3, PT, PT, PT, UP2, 0x80, 0x0 ;  /* 0x000000000000781c */ /* 0x000fe20003f6f028 */
[----:B------:R-:W-:Y:S01]  /*0460*/  @UP2 ULDC UR14, c[0x0][0x10] ;  /* 0x00000400000e2ab9 */ /* 0x000fe20000000800 */
[----:B------:R-:W-:Y:S01]  /*0470*/  @UP2 UMOV UR9, URZ ;  /* 0x0000003f00092c82 */ /* 0x000fe20008000000 */
[----:B------:R-:W-:Y:S01]  /*0480*/  @!UP2 ULDC UR11, c[0x0][0xc] ;  /* 0x00000300000baab9 */ /* 0x000fe20000000800 */
[----:B-----5:R-:W-:Y:S01]  /*0490*/  ISETP.NE.OR P0, PT, R0, RZ, !P0 ;  /* 0x000000ff0000720c */ /* 0x020fe20004705670 */
[----:B-1----:R-:W-:Y:S02]  /*04a0*/  @UP2 UMOV UR7, UR17 ;  /* 0x0000001100072c82 */ /* 0x002fe40008000000 */
[----:B------:R-:W-:Y:S01]  /*04b0*/  @UP2 UMOV UR8, UR7 ;  /* 0x0000000700082c82 */ /* 0x000fe20008000000 */
[----:B------:R-:W-:Y:S01]  /*04c0*/  @!UP2 UMOV UR7, UR17 ;  /* 0x000000110007ac82 */ /* 0x000fe20008000000 */
[----:B0-----:R-:W-:-:S08]  /*04d0*/  @UP2 UIMAD.WIDE.U32 UR14, UR4, UR14, UR8 ;  /* 0x0000000e040e22a5 */ /* 0x001fd0000f8e0008 */
[----:B------:R-:W-:Y:S01]  /*04e0*/  VOTEU.ALL UP0, P0 ;  /* 0x00000000003f7886 */ /* 0x000fe20000000000 */
[----:B------:R-:W-:Y:S01]  /*04f0*/  VOTEU.ALL UP1, P0 ;  /* 0x00000000003f7886 */ /* 0x000fe20000020000 */
[----:B------:R-:W-:-:S03]  /*0500*/  IMAD.U32 R2, RZ, RZ, UR14 ;  /* 0x0000000eff027e24 */ /* 0x000fc6000f8e00ff */
[----:B------:R-:W0:Y:S01]  /*0510*/  @!UP0 S2UR UR6, SR_CgaCtaId ;  /* 0x00000000000689c3 */ /* 0x000e220000008800 */
[----:B------:R-:W-:Y:S01]  /*0520*/  @!UP0 UMOV UR5, 0x400 ;  /* 0x0000040000058882 */ /* 0x000fe20000000000 */
[----:B------:R-:W-:-:S04]  /*0530*/  @!UP0 UIADD3 UR12, -UR12, 0x100000, URZ ;  /* 0x001000000c0c8890 */ /* 0x000fc8000fffe13f */
[----:B------:R-:W-:Y:S02]  /*0540*/  @!UP0 USHF.L.U32 UR13, UR12, 0xb, URZ ;  /* 0x0000000b0c0d8899 */ /* 0x000fe4000800063f */
[----:B------:R-:W-:Y:S01]  /*0550*/  @!UP0 USHF.L.U32 UR12, UR12, 0x1, URZ ;  /* 0x000000010c0c8899 */ /* 0x000fe2000800063f */
[----:B------:R-:W-:Y:S01]  /*0560*/  IMAD.U32 R3, RZ, RZ, UR15 ;  /* 0x0000000fff037e24 */ /* 0x000fe2000f8e00ff */
[----:B0-----:R-:W-:Y:S01]  /*0570*/  @!UP0 ULEA UR16, UR6, UR5, 0x18 ;  /* 0x0000000506108291 */ /* 0x001fe2000f8ec03f */
[----:B------:R-:W-:Y:S01]  /*0580*/  VOTEU.ALL UP0, P0 ;  /* 0x00000000003f7886 */ /* 0x000fe20000000000 */
[----:B------:R-:W-:Y:S01]  /*0590*/  PLOP3.LUT P0, PT, PT, PT, UP2, 0x80, 0x0 ;  /* 0x000000000000781c */ /* 0x000fe20003f0f028 */
[----:B------:R-:W-:Y:S01]  /*05a0*/  UMOV UR5, URZ ;  /* 0x0000003f00057c82 */ /* 0x000fe20008000000 */
[----:B------:R-:W-:Y:S01]  /*05b0*/  @UP2 UMOV UR6, URZ ;  /* 0x0000003f00062c82 */ /* 0x000fe20008000000 */
[----:B------:R-:W-:Y:S02]  /*05c0*/  @!UP2 UIMAD.WIDE.U32 UR8, UR11, UR7, UR4 ;  /* 0x000000070b08a2a5 */ /* 0x000fe4000f8e0004 */
[----:B------:R-:W-:-:S04]  /*05d0*/  @UP2 UIADD3 UR6, UR15, UR6, URZ ;  /* 0x000000060f062290 */ /* 0x000fc8000fffe03f */
[----:B------:R-:W-:Y:S01]  /*05e0*/  IMAD.U32 R5, RZ, RZ, UR9 ;  /* 0x00000009ff057e24 */ /* 0x000fe2000f8e00ff */
[----:B------:R-:W0:Y:S02]  /*05f0*/  FENCE.VIEW.ASYNC.S ;  /* 0x00000000000073c6 */ /* 0x000e240000000000 */
[----:B0-----:R0:W2:Y:S01]  /*0600*/  @!UP0 SYNCS.EXCH.64 URZ, [UR16+0x40], UR12 ;  /* 0x0000400c103f85b2 */ /* 0x0010a20008000100 */
[----:B------:R-:W-:Y:S02]  /*0610*/  @P2 IMAD.U32 R6, RZ, RZ, UR6 ;  /* 0x00000006ff062e24 */ /* 0x000fe4000f8e00ff */
[----:B------:R-:W-:Y:S02]  /*0620*/  @P0 IMAD.MOV.U32 R7, RZ, RZ, R2 ;  /* 0x000000ffff070224 */ /* 0x000fe400078e0002 */
[----:B------:R-:W-:Y:S02]  /*0630*/  IMAD.U32 R2, RZ, RZ, UR8 ;  /* 0x00000008ff027e24 */ /* 0x000fe4000f8e00ff */
[----:B------:R-:W-:-:S02]  /*0640*/  @!P4 IMAD.MOV.U32 R6, RZ, RZ, R5 ;  /* 0x000000ffff06c224 */ /* 0x000fc400078e0005 */
[----:B------:R-:W-:Y:S02]  /*0650*/  @!P3 IMAD.MOV.U32 R7, RZ, RZ, R2 ;  /* 0x000000ffff07b224 */ /* 0x000fe400078e0002 */
[----:B------:R-:W-:Y:S01]  /*0660*/  IMAD.U32 R3, RZ, RZ, UR9 ;  /* 0x00000009ff037e24 */ /* 0x000fe2000f8e00ff */
[----:B------:R0:W-:Y:S01]  /*0670*/  STL [R1+0x80], R6 ;  /* 0x0000800601007387 */ /* 0x0001e20000100800 */
[----:B------:R-:W-:-:S03]  /*0680*/  IMAD.U32 R4, RZ, RZ, UR8 ;  /* 0x00000008ff047e24 */ /* 0x000fc6000f8e00ff */
[----:B------:R0:W-:Y:S01]  /*0690*/  STL [R1+0x84], R7 ;  /* 0x0000840701007387 */ /* 0x0001e20000100800 */
[----:B------:R0:W2:Y:S01]  /*06a0*/  @!UP1 SYNCS.EXCH.64 URZ, [UR16+0x48], UR12 ;  /* 0x0000480c103f95b2 */ /* 0x0000a20008000100 */
[----:B------:R-:W-:Y:S01]  /*06b0*/  NOP ;  /* 0x0000000000007918 */ /* 0x000fe20000000000 */
[----:B--234-:R-:W-:Y:S06]  /*06c0*/  BAR.SYNC.DEFER_BLOCKING 0x0 ;  /* 0x0000000000007b1d */ /* 0x01cfec0000010000 */
[----:B------:R-:W-:Y:S05]  /*06d0*/  @!P1 BRA `(.L_x_3) ;  /* 0x0000016c00249947 */ /* 0x000fea0003800000 */
[----:B------:R-:W-:-:S06]  /*06e0*/  UISETP.GT.U32.AND UP0, UPT, UR18, 0x1, UPT ;  /* 0x000000011200788c */ /* 0x000fcc000bf04070 */
[----:B------:R-:W-:-:S13]  /*06f0*/  PLOP3.LUT P0, PT, PT, PT, UP0, 0x80, 0x0 ;  /* 0x000000000000781c */ /* 0x000fda0003f0f008 */
[----:B0-----:R-:W-:Y:S05]  /*0700*/  @P0 EXIT ;  /* 0x000000000000094d */ /* 0x001fea0003800000 */
[----:B------:R-:W-:Y:S01]  /*0710*/  ULDC.64 UR8, c[0x0][0x650] ;  /* 0x0001940000087ab9 */ /* 0x000fe20000000a00 */
[----:B------:R-:W-:Y:S01]  /*0720*/  UMOV UR49, 0xffffffff ;  /* 0xffffffff00317882 */ /* 0x000fe20000000000 */
[----:B------:R-:W-:Y:S01]  /*0730*/  ISETP.GE.U32.AND P0, PT, R7, UR8, PT ;  /* 0x0000000807007c0c */ /* 0x000fe2000bf06070 */
[----:B------:R-:W-:Y:S01]  /*0740*/  UMOV UR48, 0xffffffff ;  /* 0xffffffff00307882 */ /* 0x000fe20000000000 */
[----:B------:R-:W-:Y:S01]  /*0750*/  UMOV UR47, 0xffffffff ;  /* 0xffffffff002f7882 */ /* 0x000fe20000000000 */
[----:B------:R-:W-:Y:S02]  /*0760*/  PRMT R0, RZ, 0x7610, R0 ;  /* 0x00007610ff007816 */ /* 0x000fe40000000000 */
[----:B------:R-:W-:-:S13]  /*0770*/  ISETP.GE.U32.AND.EX P0, PT, R6, UR9, PT, P0 ;  /* 0x0000000906007c0c */ /* 0x000fda000bf06100 */
[----:B------:R-:W-:Y:S05]  /*0780*/  @P0 BRA `(.L_x_4) ;  /* 0x0000000400800947 */ /* 0x000fea0003800000 */
[----:B------:R-:W-:Y:S01]  /*0790*/  I2FP.F32.U32 R0, UR4 ;  /* 0x0000000400007c45 */ /* 0x000fe20008201000 */
[----:B------:R-:W-:Y:S01]  /*07a0*/  ULDC.64 UR16, c[0x0][0x628] ;  /* 0x00018a0000107ab9 */ /* 0x000fe20000000a00 */
[----:B------:R-:W-:Y:S01]  /*07b0*/  ULDC UR6, c[0x0][0x150] ;  /* 0x0000540000067ab9 */ /* 0x000fe20000000800 */
[----:B------:R-:W-:Y:S01]  /*07c0*/  ISETP.NE.U32.AND P0, PT, RZ, UR16, PT ;  /* 0x00000010ff007c0c */ /* 0x000fe2000bf05070 */
[----:B------:R-:W-:Y:S01]  /*07d0*/  ULDC UR15, c[0x0][0x630] ;  /* 0x00018c00000f7ab9 */ /* 0x000fe20000000800 */
[----:B------:R-:W-:Y:S01]  /*07e0*/  FMUL R0, R0, UR6 ;  /* 0x0000000600007c20 */ /* 0x000fe20008400000 */
[----:B------:R-:W-:Y:S01]  /*07f0*/  R2UR UR18, R7 ;  /* 0x00000000071272ca */ /* 0x000fe200000e0000 */
[----:B------:R-:W-:Y:S01]  /*0800*/  ULDC UR20, c[0x0][0x154] ;  /* 0x0000550000147ab9 */ /* 0x000fe20000000800 */
[----:B------:R-:W-:Y:S01]  /*0810*/  ISETP.NE.AND.EX P0, PT, RZ, UR17, PT, P0 ;  /* 0x00000011ff007c0c */ /* 0x000fe2000bf05300 */
[----:B------:R0:W1:Y:S01]  /*0820*/  F2I.U32.TRUNC.NTZ R2, R0 ;  /* 0x0000000000027305 */ /* 0x000062000020f000 */
[----:B------:R-:W-:-:S02]  /*0830*/  R2UR UR19, R6 ;  /* 0x00000000061372ca */ /* 0x000fc400000e0000 */
[----:B------:R-:W-:Y:S02]  /*0840*/  R2UR UR8, R7 ;  /* 0x00000000070872ca */ /* 0x000fe400000e0000 */
[----:B------:R-:W-:-:S07]  /*0850*/  R2UR UR9, R6 ;  /* 0x00000000060972ca */ /* 0x000fce00000e0000 */
[----:B0-----:R-:W-:Y:S08]  /*0860*/  @!P0 BRA `(.L_x_5) ;  /* 0x0000000000308947 */ /* 0x001ff00003800000 */
[----:B------:R-:W-:Y:S01]  /*0870*/  R2UR UR8, R7 ;  /* 0x00000000070872ca */ /* 0x000fe200000e0000 */
[----:B------:R-:W-:Y:S01]  /*0880*/  ULDC UR6, c[0x0][0x634] ;  /* 0x00018d0000067ab9 */ /* 0x000fe20000000800 */
[----:B------:R-:W-:-:S11]  /*0890*/  R2UR UR14, R6 ;  /* 0x00000000060e72ca */ /* 0x000fd600000e0000 */
[----:B------:R-:W-:-:S04]  /*08a0*/  UIADD3 UR6, UP0, UR8, UR6, URZ ;  /* 0x0000000608067290 */ /* 0x000fc8000ff1e03f */
[----:B------:R-:W-:-:S04]  /*08b0*/  UIADD3.X UR14, URZ, UR14, URZ, UP0, !UPT ;  /* 0x0000000e3f0e7290 */ /* 0x000fc800087fe43f */
[----:B------:R-:W-:-:S04]  /*08c0*/  UIMAD.WIDE.U32 UR8, UR14, UR16, URZ ;  /* 0x000000100e0872a5 */ /* 0x000fc8000f8e003f */
[----:B------:R-:W-:Y:S02]  /*08d0*/  UIMAD.WIDE.U32 UR10, UP0, UR6, UR17, UR8 ;  /* 0x00000011060a72a5 */ /* 0x000fe4000f800008 */
[----:B------:R-:W-:Y:S02]  /*08e0*/  UIMAD.WIDE.U32 UR8, UR6, UR16, URZ ;  /* 0x00000010060872a5 */ /* 0x000fe4000f8e003f */
[----:B------:R-:W-:Y:S02]  /*08f0*/  UIADD3.X UR13, URZ, URZ, URZ, UP0, !UPT ;  /* 0x0000003f3f0d7290 */ /* 0x000fe400087fe43f */
[----:B------:R-:W-:Y:S01]  /*0900*/  UIADD3 URZ, UP0, UR9, UR10, URZ ;  /* 0x0000000a093f7290 */ /* 0x000fe2000ff1e03f */
[----:B------:R-:W-:-:S03]  /*0910*/  UMOV UR12, UR11 ;  /* 0x0000000b000c7c82 */ /* 0x000fc60008000000 */
[----:B------:R-:W-:-:S12]  /*0920*/  UIMAD.WIDE.U32.X UR8, UR14, UR17, UR12, UP0 ;  /* 0x000000110e0872a5 */ /* 0x000fd800080e040c */
.L_x_5:
[----:B------:R-:W-:Y:S01]  /*0930*/  USHF.R.U64 UR47, UR8, UR15, UR9 ;  /* 0x0000000f082f7299 */ /* 0x000fe20008001209 */
[----:B------:R-:W-:Y:S01]  /*0940*/  I2FP.F32.U32 R0, UR7 ;  /* 0x0000000700007c45 */ /* 0x000fe20008201000 */
[----:B------:R-:W-:Y:S01]  /*0950*/  USHF.R.U32.HI UR5, URZ, UR15, UR9 ;  /* 0x0000000f3f057299 */ /* 0x000fe20008011609 */
[----:B-1----:R-:W-:Y:S01]  /*0960*/  R2UR UR12, R2 ;  /* 0x00000000020c72ca */ /* 0x002fe200000e0000 */
[----:B------:R-:W-:Y:S02]  /*0970*/  UIADD3 UR6, UP0, URZ, -UR47, URZ ;  /* 0x8000002f3f067290 */ /* 0x000fe4000ff1e03f */
[----:B------:R-:W-:Y:S01]  /*0980*/  FMUL R0, R0, UR20 ;  /* 0x0000001400007c20 */ /* 0x000fe20008400000 */
[----:B------:R-:W-:Y:S01]  /*0990*/  ULDC.64 UR8, c[0x0][0x620] ;  /* 0x0001880000087ab9 */ /* 0x000fe20000000a00 */
[----:B------:R-:W-:Y:S01]  /*09a0*/  UIADD3.X UR5, URZ, ~UR5, URZ, UP0, !UPT ;  /* 0x800000053f057290 */ /* 0x000fe200087fe43f */
[----:B------:R-:W-:Y:S01]  /*09b0*/  UMOV UR10, UR18 ;  /* 0x00000012000a7c82 */ /* 0x000fe20008000000 */
[----:B------:R-:W-:-:S02]  /*09c0*/  UMOV UR11, UR19 ;  /* 0x00000013000b7c82 */ /* 0x000fc40008000000 */
[----:B------:R-:W-:Y:S01]  /*09d0*/  UIMAD UR5, UR5, UR8, URZ ;  /* 0x00000008050572a4 */ /* 0x000fe2000f8e023f */
[----:B------:R-:W0:Y:S01]  /*09e0*/  F2I.U32.TRUNC.NTZ R0, R0 ;  /* 0x0000000000007305 */ /* 0x000e22000020f000 */
[----:B------:R-:W-:Y:S02]  /*09f0*/  UIMAD.WIDE.U32 UR10, UR6, UR8, UR10 ;  /* 0x00000008060a72a5 */ /* 0x000fe4000f8e000a */
[----:B------:R-:W-:Y:S01]  /*0a00*/  UIMAD UR6, UR6, UR9, UR5 ;  /* 0x00000009060672a4 */ /* 0x000fe2000f8e0205 */
[----:B------:R-:W-:Y:S01]  /*0a10*/  ULDC UR21, c[0x0][0x658] ;  /* 0x0001960000157ab9 */ /* 0x000fe20000000800 */
[----:B------:R-:W-:Y:S02]  /*0a20*/  UMOV UR19, 0xffffffff ;  /* 0xffffffff00137882 */ /* 0x000fe40000000000 */
[----:B------:R-:W-:Y:S01]  /*0a30*/  UIADD3 UR6, UR11, UR6, URZ ;  /* 0x000000060b067290 */ /* 0x000fe2000fffe03f */
[----:B------:R-:W-:Y:S01]  /*0a40*/  ULDC UR15, c[0x0][0x618] ;  /* 0x00018600000f7ab9 */ /* 0x000fe20000000800 */
[----:B------:R-:W-:Y:S01]  /*0a50*/  ULDC.64 UR8, c[0x0][0x640] ;  /* 0x0001900000087ab9 */ /* 0x000fe20000000a00 */
[----:B------:R-:W-:Y:S01]  /*0a60*/  USHF.L.U32 UR11, UR19, UR21, URZ ;  /* 0x00000015130b7299 */ /* 0x000fe2000800063f */
[----:B------:R-:W-:Y:S01]  /*0a70*/  ISETP.NE.U32.AND P0, PT, RZ, UR8, PT ;  /* 0x00000008ff007c0c */ /* 0x000fe2000bf05070 */
[----:B------:R-:W-:-:S02]  /*0a80*/  USHF.R.U64 UR19, UR10, UR15, UR6 ;  /* 0x0000000f0a137299 */ /* 0x000fc40008001206 */
[----:B------:R-:W-:Y:S01]  /*0a90*/  USHF.R.U32.HI UR10, URZ, UR15, UR6 ;  /* 0x0000000f3f0a7299 */ /* 0x000fe20008011606 */
[----:B0-----:R-:W-:Y:S01]  /*0aa0*/  R2UR UR14, R0 ;  /* 0x00000000000e72ca */ /* 0x001fe200000e0000 */
[----:B------:R-:W-:Y:S01]  /*0ab0*/  ULDC UR17, c[0x0][0x608] ;  /* 0x0001820000117ab9 */ /* 0x000fe20000000800 */
[----:B------:R-:W-:Y:S01]  /*0ac0*/  ISETP.NE.AND.EX P0, PT, RZ, UR9, PT, P0 ;  /* 0x00000009ff007c0c */ /* 0x000fe2000bf05300 */
[----:B------:R-:W-:Y:S02]  /*0ad0*/  USHF.R.U64 UR23, UR19, UR17, UR10 ;  /* 0x0000001113177299 */ /* 0x000fe4000800120a */
[----:B------:R-:W-:Y:S01]  /*0ae0*/  USHF.R.U32.HI UR10, URZ, UR17, UR10 ;  /* 0x000000113f0a7299 */ /* 0x000fe2000801160a */
[----:B------:R-:W-:Y:S01]  /*0af0*/  UMOV UR16, 0x1 ;  /* 0x0000000100107882 */ /* 0x000fe20000000000 */
[----:B------:R-:W-:Y:S02]  /*0b00*/  UIADD3 UR12, -UR12, URZ, URZ ;  /* 0x0000003f0c0c7290 */ /* 0x000fe4000fffe13f */
[----:B------:R-:W-:-:S02]  /*0b10*/  USHF.R.U64 UR24, UR23, UR21, UR10 ;  /* 0x0000001517187299 */ /* 0x000fc4000800120a */
[----:B------:R-:W-:Y:S01]  /*0b20*/  USHF.L.U32 UR6, UR16, UR21, URZ ;  /* 0x0000001510067299 */ /* 0x000fe2000800063f */
[----:B------:R-:W-:Y:S01]  /*0b30*/  ULDC UR13, c[0x0][0x144] ;  /* 0x00005100000d7ab9 */ /* 0x000fe20000000800 */
[----:B------:R-:W-:Y:S01]  /*0b40*/  ULDC UR5, c[0x0][0x600] ;  /* 0x0001800000057ab9 */ /* 0x000fe20000000800 */
[----:B------:R-:W-:Y:S02]  /*0b50*/  ULOP3.LUT UR16, URZ, UR11, URZ, 0x33, !UPT ;  /* 0x0000000b3f107292 */ /* 0x000fe4000f8e333f */
[----:B------:R-:W-:Y:S02]  /*0b60*/  USHF.R.U32.HI UR11, URZ, UR21, UR10 ;  /* 0x000000153f0b7299 */ /* 0x000fe4000801160a */
[----:B------:R-:W-:Y:S02]  /*0b70*/  UIADD3 UR18, UR5, -0x1, URZ ;  /* 0xffffffff05127890 */ /* 0x000fe4000fffe03f */
[----:B------:R-:W-:Y:S02]  /*0b80*/  UIADD3 UR20, -UR14, URZ, URZ ;  /* 0x0000003f0e147290 */ /* 0x000fe4000fffe13f */
[----:B------:R-:W-:Y:S01]  /*0b90*/  UIMAD UR4, UR13, UR12, UR4 ;  /* 0x0000000c0d0472a4 */ /* 0x000fe2000f8e0204 */
[----:B------:R-:W-:Y:S01]  /*0ba0*/  ULDC UR25, c[0x0][0x148] ;  /* 0x0000520000197ab9 */ /* 0x000fe20000000800 */
[----:B------:R-:W-:Y:S01]  /*0bb0*/  ULDC UR21, c[0x0][0x648] ;  /* 0x0001920000157ab9 */ /* 0x000fe20000000800 */
[----:B------:R-:W-:Y:S01]  /*0bc0*/  ULDC UR22, c[0x0][0x638] ;  /* 0x00018e0000167ab9 */ /* 0x000fe20000000800 */
[----:B------:R-:W-:Y:S01]  /*0bd0*/  UMOV UR10, UR24 ;  /* 0x00000018000a7c82 */ /* 0x000fe20008000000 */
[----:B------:R-:W-:Y:S07]  /*0be0*/  @!P0 BRA `(.L_x_6) ;  /* 0x0000000000308947 */ /* 0x000fee0003800000 */
[----:B------:R-:W-:Y:S02]  /*0bf0*/  ULDC UR14, c[0x0][0x64c] ;  /* 0x00019300000e7ab9 */ /* 0x000fe40000000800 */
        /* <DEDUP_REMOVED lines=8> */
[----:B------:R-:W-:-:S07]  /*0c80*/  UIMAD.WIDE.U32.X UR8, UR17, UR9, UR14, UP0 ;  /* 0x00000009110872a5 */ /* 0x000fce00080e040e */
[----:B------:R-:W-:Y:S01]  /*0c90*/  UMOV UR10, UR8 ;  /* 0x00000008000a7c82 */ /* 0x000fe20008000000 */
[----:B------:R-:W-:-:S05]  /*0ca0*/  UMOV UR11, UR9 ;  /* 0x00000009000b7c82 */ /* 0x000fca0008000000 */
.L_x_6:
[----:B------:R-:W-:Y:S01]  /*0cb0*/  UISETP.NE.AND UP0, UPT, UR37, URZ, UPT ;  /* 0x0000003f2500728c */ /* 0x000fe2000bf05270 */
[----:B------:R-:W-:Y:S01]  /*0cc0*/  IMAD.MOV.U32 R0, RZ, RZ, 0x1 ;  /* 0x00000001ff007424 */ /* 0x000fe200078e00ff */
[----:B------:R-:W-:Y:S02]  /*0cd0*/  USHF.R.U64 UR8, UR10, UR21, UR11 ;  /* 0x000000150a087299 */ /* 0x000fe4000800120b */
[----:B------:R-:W-:Y:S02]  /*0ce0*/  ULOP3.LUT UR16, UR23, UR16, URZ, 0xc0, !UPT ;  /* 0x0000001017107292 */ /* 0x000fe4000f8ec03f */
[----:B------:R-:W-:Y:S02]  /*0cf0*/  ULOP3.LUT UR18, UR19, UR18, URZ, 0xc0, !UPT ;  /* 0x0000001213127292 */ /* 0x000fe4000f8ec03f */
[----:B------:R-:W-:-:S03]  /*0d00*/  UIMAD UR16, UR6, UR8, UR16 ;  /* 0x00000008061072a4 */ /* 0x000fc6000f8e0210 */
[----:B------:R-:W-:Y:S02]  /*0d10*/  @UP0 UIMAD UR4, UR25, UR20, UR7 ;  /* 0x00000014190402a4 */ /* 0x000fe4000f8e0207 */
[----:B------:R-:W-:-:S04]  /*0d20*/  UIADD3 UR7, -UR8, URZ, URZ ;  /* 0x0000003f08077290 */ /* 0x000fc8000fffe13f */
[----:B------:R-:W-:-:S03]  /*0d30*/  UIMAD UR6, UR7, UR22, UR24 ;  /* 0x00000016070672a4 */ /* 0x000fc6000f8e0218 */
[----:B------:R-:W-:Y:S01]  /*0d40*/  ULDC UR7, c[0x0][0x610] ;  /* 0x0001840000077ab9 */ /* 0x000fe20000000800 */
[----:B------:R-:W-:Y:S02]  /*0d50*/  UIMAD UR6, UR6, UR5, UR18 ;  /* 0x00000005060672a4 */ /* 0x000fe4000f8e0212 */
[----:B------:R-:W-:-:S04]  /*0d60*/  UIMAD UR4, UR16, UR7, UR4 ;  /* 0x00000007100472a4 */ /* 0x000fc8000f8e0204 */
[----:B------:R-:W-:Y:S02]  /*0d70*/  USEL UR48, UR6, UR4, !UP0 ;  /* 0x0000000406307287 */ /* 0x000fe4000c000000 */
[----:B------:R-:W-:-:S12]  /*0d80*/  USEL UR49, UR4, UR6, !UP0 ;  /* 0x0000000604317287 */ /* 0x000fd8000c000000 */
.L_x_4:
[----:B------:R-:W-:-:S08]  /*0d90*/  NOP ;  /* 0x0000000000007918 */ /* 0x000fd00000000000 */
[----:B------:R-:W0:Y:S02]  /*0da0*/  USETMAXREG.TRY_ALLOC.CTAPOOL UP0, 0xf0 ;  /* 0x000000f0000079c8 */ /* 0x000e240008000600 */
[----:B0-----:R-:W-:-:S13]  /*0db0*/  PLOP3.LUT P0, PT, PT, PT, UP0, 0x80, 0x0 ;  /* 0x000000000000781c */ /* 0x001fda0003f0f008 */
[----:B------:R-:W-:Y:S05]  /*0dc0*/  @!P0 BRA `(.L_x_4) ;  /* 0xfffffffc00f08947 */ /* 0x000fea000383ffff */
[----:B------:R-:W-:Y:S01]  /*0dd0*/  ULDC.64 UR4, c[0x0][0x598] ;  /* 0x0001660000047ab9 */ /* 0x000fe20000000a00 */
[----:B------:R-:W-:Y:S01]  /*0de0*/  ULDC.64 UR50, c[0x0][0x208] ;  /* 0x0000820000327ab9 */ /* 0x000fe20000000a00 */
[----:B------:R-:W-:-:S04]  /*0df0*/  ISETP.NE.U32.AND P0, PT, RZ, UR4, PT ;  /* 0x00000004ff007c0c */ /* 0x000fc8000bf05070 */
[----:B------:R-:W-:-:S13]  /*0e00*/  ISETP.NE.AND.EX P0, PT, RZ, UR5, PT, P0 ;  /* 0x00000005ff007c0c */ /* 0x000fda000bf05300 */
[----:B------:R-:W-:Y:S05]  /*0e10*/  @!P0 BRA `(.L_x_7) ;  /* 0x00000000001c8947 */ /* 0x000fea0003800000 */
[----:B------:R-:W0:Y:S02]  /*0e20*/  LDC.64 R2, c[0x0][0x598] ;  /* 0x00016600ff027b82 */ /* 0x000e240000000a00 */
[----:B0-----:R-:W2:Y:S02]  /*0e30*/  LDG.E.64 R2, desc[UR50][R2.64] ;  /* 0x0000003202027981 */ /* 0x001ea4000c1e1b00 */
[----:B--2---:R-:W-:-:S04]  /*0e40*/  ISETP.NE.U32.AND P0, PT, R2, RZ, PT ;  /* 0x000000ff0200720c */ /* 0x004fc80003f05070 */
[----:B------:R-:W-:-:S13]  /*0e50*/  ISETP.NE.AND.EX P0, PT, R3, RZ, PT, P0 ;  /* 0x000000ff0300720c */ /* 0x000fda0003f05300 */
[----:B------:R-:W-:Y:S05]  /*0e60*/  @!P0 BRA `(.L_x_7) ;  /* 0x0000000000088947 */ /* 0x000fea0003800000 */
[----:B------:R0:W5:Y:S01]  /*0e70*/  LD.E R17, desc[UR50][R2.64] ;  /* 0x0000003202117980 */ /* 0x000162000c101900 */
[----:B------:R-:W-:Y:S05]  /*0e80*/  BRA `(.L_x_8) ;  /* 0x0000000000247947 */ /* 0x000fea0003800000 */
.L_x_7:
[----:B------:R-:W-:Y:S02]  /*0e90*/  ULDC.64 UR4, c[0x0][0x588] ;  /* 0x0001620000047ab9 */ /* 0x000fe40000000a00 */
[----:B------:R-:W-:-:S04]  /*0ea0*/  ISETP.NE.U32.AND P0, PT, RZ, UR4, PT ;  /* 0x00000004ff007c0c */ /* 0x000fc8000bf05070 */
[----:B------:R-:W-:-:S13]  /*0eb0*/  ISETP.NE.AND.EX P0, PT, RZ, UR5, PT, P0 ;  /* 0x00000005ff007c0c */ /* 0x000fda000bf05300 */
[----:B------:R-:W-:Y:S05]  /*0ec0*/  @!P0 BRA `(.L_x_9) ;  /* 0x00000000000c8947 */ /* 0x000fea0003800000 */
[----:B------:R-:W0:Y:S02]  /*0ed0*/  LDC.64 R2, c[0x0][0x588] ;  /* 0x00016200ff027b82 */ /* 0x000e240000000a00 */
[----:B0-----:R1:W5:Y:S01]  /*0ee0*/  LDG.E R17, desc[UR50][R2.64] ;  /* 0x0000003202117981 */ /* 0x001362000c1e1900 */
[----:B------:R-:W-:Y:S05]  /*0ef0*/  BRA `(.L_x_8) ;  /* 0x0000000000087947 */ /* 0x000fea0003800000 */
.L_x_9:
[----:B------:R-:W-:Y:S02]  /*0f00*/  ULDC UR4, c[0x0][0x580] ;  /* 0x0001600000047ab9 */ /* 0x000fe40000000800 */
[----:B------:R-:W-:-:S07]  /*0f10*/  IMAD.U32 R17, RZ, RZ, UR4 ;  /* 0x00000004ff117e24 */ /* 0x000fce000f8e00ff */
.L_x_8:
[----:B------:R-:W-:Y:S02]  /*0f20*/  ULDC.64 UR4, c[0x0][0x5a0] ;  /* 0x0001680000047ab9 */ /* 0x000fe40000000a00 */
[----:B------:R-:W-:-:S04]  /*0f30*/  ISETP.NE.U32.AND P0, PT, RZ, UR4, PT ;  /* 0x00000004ff007c0c */ /* 0x000fc8000bf05070 */
[----:B------:R-:W-:-:S13]  /*0f40*/  ISETP.NE.AND.EX P0, PT, RZ, UR5, PT, P0 ;  /* 0x00000005ff007c0c */ /* 0x000fda000bf05300 */
[----:B------:R-:W-:Y:S05]  /*0f50*/  @!P0 BRA `(.L_x_10) ;  /* 0x00000000001c8947 */ /* 0x000fea0003800000 */
[----:B01----:R-:W0:Y:S02]  /*0f60*/  LDC.64 R2, c[0x0][0x5a0] ;  /* 0x00016800ff027b82 */ /* 0x003e240000000a00 */
[----:B0-----:R-:W2:Y:S02]  /*0f70*/  LDG.E.64 R2, desc[UR50][R2.64] ;  /* 0x0000003202027981 */ /* 0x001ea4000c1e1b00 */
[----:B--2---:R-:W-:-:S04]  /*0f80*/  ISETP.NE.U32.AND P0, PT, R2, RZ, PT ;  /* 0x000000ff0200720c */ /* 0x004fc80003f05070 */
[----:B------:R-:W-:-:S13]  /*0f90*/  ISETP.NE.AND.EX P0, PT, R3, RZ, PT, P0 ;  /* 0x000000ff0300720c */ /* 0x000fda0003f05300 */
[----:B------:R-:W-:Y:S05]  /*0fa0*/  @!P0 BRA `(.L_x_10) ;  /* 0x0000000000088947 */ /* 0x000fea0003800000 */
[----:B------:R0:W5:Y:S01]  /*0fb0*/  LD.E R18, desc[UR50][R2.64] ;  /* 0x0000003202127980 */ /* 0x000162000c101900 */
[----:B------:R-:W-:Y:S05]  /*0fc0*/  BRA `(.L_x_11) ;  /* 0x0000000000247947 */ /* 0x000fea0003800000 */
.L_x_10:
[----:B------:R-:W-:Y:S02]  /*0fd0*/  ULDC.64 UR4, c[0x0][0x590] ;  /* 0x0001640000047ab9 */ /* 0x000fe40000000a00 */
[----:B------:R-:W-:-:S04]  /*0fe0*/  ISETP.NE.U32.AND P0, PT, RZ, UR4, PT ;  /* 0x00000004ff007c0c */ /* 0x000fc8000bf05070 */
[----:B------:R-:W-:-:S13]  /*0ff0*/  ISETP.NE.AND.EX P0, PT, RZ, UR5, PT, P0 ;  /* 0x00000005ff007c0c */ /* 0x000fda000bf05300 */
[----:B------:R-:W-:Y:S05]  /*1000*/  @!P0 BRA `(.L_x_12) ;  /* 0x00000000000c8947 */ /* 0x000fea0003800000 */
[----:B------:R-:W2:Y:S02]  /*1010*/  LDC.64 R18, c[0x0][0x590] ;  /* 0x00016400ff127b82 */ /* 0x000ea40000000a00 */
[----:B--2---:R2:W5:Y:S01]  /*1020*/  LDG.E R18, desc[UR50][R18.64] ;  /* 0x0000003212127981 */ /* 0x004562000c1e1900 */
[----:B------:R-:W-:Y:S05]  /*1030*/  BRA `(.L_x_11) ;  /* 0x0000000000087947 */ /* 0x000fea0003800000 */
.L_x_12:
[----:B------:R-:W-:Y:S02]  /*1040*/  ULDC UR4, c[0x0][0x584] ;  /* 0x0001610000047ab9 */ /* 0x000fe40000000800 */
[----:B------:R-:W-:-:S07]  /*1050*/  IMAD.U32 R18, RZ, RZ, UR4 ;  /* 0x00000004ff127e24 */ /* 0x000fce000f8e00ff */
.L_x_11:
[----:B------:R-:W-:-:S13]  /*1060*/  LOP3.LUT P0, RZ, R0, 0xff, RZ, 0xc0, !PT ;  /* 0x000000ff00ff7812 */ /* 0x000fda000780c0ff */
[----:B------:R-:W-:Y:S05]  /*1070*/  @!P0 EXIT ;  /* 0x000000000000894d */ /* 0x000fea0003800000 */
[----:B------:R-:W-:Y:S01]  /*1080*/  ULDC UR4, c[0x0][0x28c] ;  /* 0x0000a30000047ab9 */ /* 0x000fe20000000800 */
[----:B------:R-:W-:Y:S01]  /*1090*/  ULDC.64 UR6, c[0x0][0x5c8] ;  /* 0x0001720000067ab9 */ /* 0x000fe20000000a00 */
[----:B------:R-:W-:Y:S02]  /*10a0*/  UIADD3 UR4, UR4, 0x7f, URZ ;  /* 0x0000007f04047890 */ /* 0x000fe4000fffe03f */
[----:B------:R-:W-:Y:S02]  /*10b0*/  USHF.L.U64.HI UR38, UR6, 0x7, UR7 ;  /* 0x0000000706267899 */ /* 0x000fe40008010207 */
[----:B------:R-:W-:Y:S02]  /*10c0*/  USHF.R.S32.HI UR5, URZ, 0x1f, UR4 ;  /* 0x0000001f3f057899 */ /* 0x000fe40008011404 */
[----:B------:R-:W-:Y:S02]  /*10d0*/  USHF.L.U32 UR39, UR6, 0x7, URZ ;  /* 0x0000000706277899 */ /* 0x000fe4000800063f */
[----:B------:R-:W-:-:S02]  /*10e0*/  ULEA.HI UR5, UR5, UR4, URZ, 0x7 ;  /* 0x0000000405057291 */ /* 0x000fc4000f8f383f */
[----:B------:R-:W-:Y:S02]  /*10f0*/  USHF.L.U64.HI UR40, UR6, 0x3, UR7 ;  /* 0x0000000306287899 */ /* 0x000fe40008010207 */
[----:B------:R-:W-:Y:S02]  /*1100*/  USHF.L.U32 UR41, UR6, 0x3, URZ ;  /* 0x0000000306297899 */ /* 0x000fe4000800063f */
[----:B------:R-:W-:Y:S02]  /*1110*/  USHF.L.U64.HI UR42, UR6, 0x8, UR7 ;  /* 0x00000008062a7899 */ /* 0x000fe40008010207 */
[----:B------:R-:W-:Y:S02]  /*1120*/  USHF.L.U32 UR43, UR6, 0x8, URZ ;  /* 0x00000008062b7899 */ /* 0x000fe4000800063f */
[----:B------:R-:W-:Y:S01]  /*1130*/  USHF.R.S32.HI UR46, URZ, 0x7, UR5 ;  /* 0x000000073f2e7899 */ /* 0x000fe20008011405 */
[----:B------:R-:W-:Y:S01]  /*1140*/  UMOV UR45, URZ ;  /* 0x0000003f002d7c82 */ /* 0x000fe20008000000 */
[----:B------:R-:W-:-:S10]  /*1150*/  UMOV UR44, URZ ;  /* 0x0000003f002c7c82 */ /* 0x000fd40008000000 */
.L_x_514:
[----:B------:R-:W3:Y:S01]  /*1160*/  S2R R0, SR_TID.X ;  /* 0x0000000000007919 */ /* 0x000ee20000002100 */
[----:B----4-:R-:W4:Y:S01]  /*1170*/  S2UR UR7, SR_CgaCtaId ;  /* 0x00000000000779c3 */ /* 0x010f220000008800 */
[----:B------:R-:W-:Y:S02]  /*1180*/  UMOV UR6, 0x400 ;  /* 0x0000040000067882 */ /* 0x000fe40000000000 */
[----:B----4-:R-:W-:Y:S01]  /*1190*/  ULEA UR6, UR7, UR6, 0x18 ;  /* 0x0000000607067291 */ /* 0x010fe2000f8ec03f */
[----:B---3--:R-:W-:-:S04]  /*11a0*/  LOP3.LUT R0, R0, 0x80, RZ, 0xc0, !PT ;  /* 0x0000008000007812 */ /* 0x008fc800078ec0ff */
[----:B------:R-:W-:-:S06]  /*11b0*/  SHF.R.U32.HI R0, RZ, 0x7, R0 ;  /* 0x00000007ff007819 */ /* 0x000fcc0000011600 */
[----:B------:R-:W3:Y:S02]  /*11c0*/  SHFL.IDX PT, R0, R0, RZ, 0x1f ;  /* 0x00001fff00007589 */ /* 0x000ee400000e0000 */
[----:B---3--:R-:W-:-:S13]  /*11d0*/  R2UR UR4, R0 ;  /* 0x00000000000472ca */ /* 0x008fda00000e0000 */
[----:B------:R-:W-:-:S04]  /*11e0*/  ULEA.HI UR5, UR4, UR4, URZ, 0x1 ;  /* 0x0000000404057291 */ /* 0x000fc8000f8f083f */
[----:B------:R-:W-:-:S04]  /*11f0*/  ULOP3.LUT UR5, UR5, 0x7fffe, URZ, 0xc0, !UPT ;  /* 0x0007fffe05057892 */ /* 0x000fc8000f8ec03f */
[----:B------:R-:W-:-:S03]  /*1200*/  UIADD3 UR5, UR4, -UR5, URZ ;  /* 0x8000000504057290 */ /* 0x000fc6000fffe03f */
[----:B------:R-:W-:Y:S01]  /*1210*/  ULDC UR4, c[0x0][0x28c] ;  /* 0x0000a30000047ab9 */ /* 0x000fe20000000800 */
[----:B------:R-:W-:Y:S01]  /*1220*/  ULEA UR5, UR5, UR6, 0xd ;  /* 0x0000000605057291 */ /* 0x000fe2000f8e683f */
[----:B------:R-:W-:-:S03]  /*1230*/  ISETP.LT.AND P0, PT, RZ, UR4, PT ;  /* 0x00000004ff007c0c */ /* 0x000fc6000bf01270 */
[----:B------:R-:W-:-:S04]  /*1240*/  UIADD3 UR5, UR5, 0x100, URZ ;  /* 0x0000010005057890 */ /* 0x000fc8000fffe03f */
[----:B------:R-:W-:-:S04]  /*1250*/  USHF.R.U32.HI UR5, URZ, 0x4, UR5 ;  /* 0x000000043f057899 */ /* 0x000fc80008011605 */
[----:B------:R-:W-:Y:S02]  /*1260*/  ULOP3.LUT UR52, UR5, 0x3fff, URZ, 0xc0, !UPT ;  /* 0x00003fff05347892 */ /* 0x000fe4000f8ec03f */
[----:B-12---:R-:W-:Y:S10]  /*1270*/  @P0 BRA `(.L_x_13) ;  /* 0x0000000000400947 */ /* 0x006ff40003800000 */
[----:B------:R-:W-:Y:S01]  /*1280*/  MOV R0, 0x0 ;  /* 0x0000000000007802 */ /* 0x000fe20000000f00 */
[----:B------:R-:W-:Y:S01]  /*1290*/  ULDC.64 UR4, c[0x4][0x68] ;  /* 0x01001a0000047ab9 */ /* 0x000fe20000000a00 */
[----:B------:R-:W-:Y:S01]  /*12a0*/  ULDC.64 UR6, c[0x4][0x8] ;  /* 0x0100020000067ab9 */ /* 0x000fe20000000a00 */
[----:B------:R-:W-:Y:S01]  /*12b0*/  IMAD.U32 R4, RZ, RZ, UR4 ;  /* 0x00000004ff047e24 */ /* 0x000fe2000f8e00ff */
[----:B01----:R0:W1:Y:S01]  /*12c0*/  LDC.64 R2, c[0x4][R0] ;  /* 0x0100000000027b82 */ /* 0x0030620000000a00 */
[----:B------:R-:W-:Y:S01]  /*12d0*/  IMAD.U32 R5, RZ, RZ, UR5 ;  /* 0x00000005ff057e24 */ /* 0x000fe2000f8e00ff */
[----:B------:R-:W-:Y:S01]  /*12e0*/  ULDC.64 UR4, c[0x4][0x70] ;  /* 0x01001c0000047ab9 */ /* 0x000fe20000000a00 */
[----:B------:R-:W-:Y:S02]  /*12f0*/  IMAD.U32 R10, RZ, RZ, UR6 ;  /* 0x00000006ff0a7e24 */ /* 0x000fe4000f8e00ff */
[----:B------:R-:W-:Y:S02]  /*1300*/  IMAD.U32 R6, RZ, RZ, UR4 ;  /* 0x00000004ff067e24 */ /* 0x000fe4000f8e00ff */
[----:B------:R-:W-:-:S02]  /*1310*/  IMAD.U32 R7, RZ, RZ, UR5 ;  /* 0x00000005ff077e24 */ /* 0x000fc4000f8e00ff */
[----:B------:R-:W-:Y:S02]  /*1320*/  IMAD.U32 R11, RZ, RZ, UR7 ;  /* 0x00000007ff0b7e24 */ /* 0x000fe4000f8e00ff */
[----:B------:R-:W-:Y:S02]  /*1330*/  IMAD.MOV.U32 R8, RZ, RZ, 0x1e1 ;  /* 0x000001e1ff087424 */ /* 0x000fe400078e00ff */
[----:B------:R-:W-:Y:S02]  /*1340*/  IMAD.MOV.U32 R12, RZ, RZ, 0x1 ;  /* 0x00000001ff0c7424 */ /* 0x000fe400078e00ff */
[----:B0-----:R-:W-:-:S07]  /*1350*/  IMAD.MOV.U32 R13, RZ, RZ, RZ ;  /* 0x000000ffff0d7224 */ /* 0x001fce00078e00ff */
[----:B------:R-:W-:-:S07]  /*1360*/  LEPC R20, `(.L_x_13) ;  /* 0x000000001014794e */ /* 0x000fce0000000000 */
[----:B-12--5:R-:W-:Y:S05]  /*1370*/  CALL.ABS.NOINC R2 ;  /* 0x0000000002007343 */ /* 0x026fea0003c00000 */
.L_x_13:
[----:B------:R-:W-:-:S06]  /*1380*/  ULOP3.LUT UR4, UR36, 0x1, URZ, 0xfc, !UPT ;  /* 0x0000000124047892 */ /* 0x000fcc000f8efc3f */
[----:B------:R-:W-:-:S05]  /*1390*/  IMAD.U32 R0, RZ, RZ, UR4 ;  /* 0x00000004ff007e24 */ /* 0x000fca000f8e00ff */
[----:B------:R-:W-:-:S13]  /*13a0*/  ISETP.NE.AND P0, PT, R0, 0x3, PT ;  /* 0x000000030000780c */ /* 0x000fda0003f05270 */
[----:B------:R-:W-:Y:S05]  /*13b0*/  @!P0 BRA `(.L_x_14) ;  /* 0x0000000000048947 */ /* 0x000fea0003800000 */
[----:B------:R-:W-:Y:S01]  /*13c0*/  BPT.TRAP 0x1 ;  /* 0x000000040000795c */ /* 0x000fe20000300000 */
.L_x_14:
[----:B------:R-:W3:Y:S01]  /*13d0*/  S2UR UR5, SR_CgaCtaId ;  /* 0x00000000000579c3 */ /* 0x000ee20000008800 */
[----:B------:R-:W-:Y:S01]  /*13e0*/  UMOV UR4, 0x400 ;  /* 0x0000040000047882 */ /* 0x000fe20000000000 */
[----:B01----:R-:W-:Y:S02]  /*13f0*/  IMAD.U32 R2, RZ, RZ, UR45 ;  /* 0x0000002dff027e24 */ /* 0x003fe4000f8e00ff */
[----:B------:R-:W-:-:S03]  /*1400*/  IMAD.U32 R3, RZ, RZ, UR44 ;  /* 0x0000002cff037e24 */ /* 0x000fc6000f8e00ff */
[----:B------:R-:W-:Y:S01]  /*1410*/  SHF.L.U32 R2, R2, 0x1f, RZ ;  /* 0x0000001f02027819 */ /* 0x000fe200000006ff */
[----:B---3--:R-:W-:-:S06]  /*1420*/  ULEA UR4, UR5, UR4, 0x18 ;  /* 0x0000000405047291 */ /* 0x008fcc000f8ec03f */
[----:B------:R-:W-:-:S04]  /*1430*/  IMAD.U32 R0, RZ, RZ, UR4 ;  /* 0x00000004ff007e24 */ /* 0x000fc8000f8e00ff */
[----:B------:R-:W-:-:S04]  /*1440*/  IMAD R3, R3, 0x8, R0 ;  /* 0x0000000803037824 */ /* 0x000fc800078e0200 */
[----:B------:R0:W1:Y:S01]  /*1450*/  SYNCS.PHASECHK.TRANS64.TRYWAIT P1, [R3+URZ], R2 ;  /* 0x00000002030075a7 */ /* 0x000062000802017f */
[----:B------:R-:W-:Y:S05]  /*1460*/  @!P0 BRA `(.L_x_15) ;  /* 0x0000000000048947 */ /* 0x000fea0003800000 */
[----:B------:R-:W-:Y:S01]  /*1470*/  BPT.TRAP 0x1 ;  /* 0x000000040000795c */ /* 0x000fe20000300000 */
.L_x_15:
[----:B-1----:R-:W-:Y:S05]  /*1480*/  @P1 BRA `(.L_x_16) ;  /* 0x0000000000081947 */ /* 0x002fea0003800000 */
[----:B------:R-:W1:Y:S02]  /*1490*/  SYNCS.PHASECHK.TRANS64.TRYWAIT P1, [R3+URZ], R2 ;  /* 0x00000002030075a7 */ /* 0x000e64000802017f */
[----:B-1----:R-:W-:Y:S05]  /*14a0*/  @!P1 BRA `(.L_x_17) ;  /* 0x00000174008c9947 */ /* 0x002fea0003800000 */
.L_x_16:
[----:B------:R-:W-:-:S04]  /*14b0*/  UISETP.LT.AND UP0, UPT, UR46, 0x1, UPT ;  /* 0x000000012e00788c */ /* 0x000fc8000bf01270 */
[----:B------:R-:W-:-:S06]  /*14c0*/  USEL UR4, UR46, 0x1, UP0 ;  /* 0x000000012e047887 */ /* 0x000fcc0008000000 */
[----:B01----:R-:W-:Y:S01]  /*14d0*/  IMAD.U32 R2, RZ, RZ, UR4 ;  /* 0x00000004ff027e24 */ /* 0x003fe2000f8e00ff */
[----:B------:R-:W-:Y:S05]  /*14e0*/  WARPSYNC.ALL ;  /* 0x0000000000007948 */ /* 0x000fea0003800000 */
[----:B------:R-:W-:-:S04]  /*14f0*/  IADD3 R2, -R2, UR46, RZ ;  /* 0x0000002e02027c10 */ /* 0x000fc8000fffe1ff */
[----:B------:R-:W-:Y:S02]  /*1500*/  ISETP.GE.AND P1, PT, R2, 0x1, PT ;  /* 0x000000010200780c */ /* 0x000fe40003f26270 */
[----:B------:R-:W-:Y:S01]  /*1510*/  R2UR UR4, R0 ;  /* 0x00000000000472ca */ /* 0x000fe200000e0000 */
[----:B------:R-:W-:Y:S01]  /*1520*/  ULOP3.LUT UR32, UR52, 0x10000, URZ, 0xfc, !UPT ;  /* 0x0001000034207892 */ /* 0x000fe2000f8efc3f */
[----:B------:R-:W-:Y:S01]  /*1530*/  WARPGROUP.ARRIVE ;  /* 0x00000000000079c5 */ /* 0x000fe20000000000 */
[----:B------:R-:W-:Y:S01]  /*1540*/  UMOV UR13, 0x40000040 ;  /* 0x40000040000d7882 */ /* 0x000fe20000000000 */
[----:B------:R-:W-:Y:S01]  /*1550*/  UMOV UR15, 0x40000040 ;  /* 0x40000040000f7882 */ /* 0x000fe20000000000 */
[----:B------:R-:W-:Y:S01]  /*1560*/  UIMAD UR34, UR44, 0xc00, UR32 ;  /* 0x00000c002c2278a4 */ /* 0x000fe2000f8e0220 */
[----:B------:R-:W-:Y:S01]  /*1570*/  UMOV UR17, UR13 ;  /* 0x0000000d00117c82 */ /* 0x000fe20008000000 */
[----:B------:R-:W-:Y:S01]  /*1580*/  UMOV UR19, 0x40000040 ;  /* 0x4000004000137882 */ /* 0x000fe20000000000 */
[----:B------:R-:W-:Y:S01]  /*1590*/  UMOV UR25, UR13 ;  /* 0x0000000d00197c82 */ /* 0x000fe20008000000 */
[----:B------:R-:W-:Y:S01]  /*15a0*/  UMOV UR27, 0x40000040 ;  /* 0x40000040001b7882 */ /* 0x000fe20000000000 */
[----:B------:R-:W-:-:S02]  /*15b0*/  UMOV UR5, UR13 ;  /* 0x0000000d00057c82 */ /* 0x000fc40008000000 */
[----:B------:R-:W-:Y:S01]  /*15c0*/  UMOV UR12, UR34 ;  /* 0x00000022000c7c82 */ /* 0x000fe20008000000 */
[----:B------:R-:W-:Y:S01]  /*15d0*/  UIADD3 UR4, UR4, 0x24100, URZ ;  /* 0x0002410004047890 */ /* 0x000fe2000fffe03f */
[----:B------:R-:W-:Y:S01]  /*15e0*/  UMOV UR16, UR12 ;  /* 0x0000000c00107c82 */ /* 0x000fe20008000000 */
[----:B------:R-:W-:Y:S02]  /*15f0*/  UMOV UR24, UR12 ;  /* 0x0000000c00187c82 */ /* 0x000fe40008000000 */
[----:B------:R-:W-:Y:S01]  /*1600*/  USHF.R.U32.HI UR4, URZ, 0x4, UR4 ;  /* 0x000000043f047899 */ /* 0x000fe20008011604 */
[----:B------:R-:W-:Y:S01]  /*1610*/  UMOV UR7, 0x40000040 ;  /* 0x4000004000077882 */ /* 0x000fe20000000000 */
[----:B------:R-:W-:Y:S02]  /*1620*/  UMOV UR8, UR12 ;  /* 0x0000000c00087c82 */ /* 0x000fe40008000000 */
[----:B------:R-:W-:Y:S01]  /*1630*/  ULOP3.LUT UR4, UR4, 0x3fff, URZ, 0xc0, !UPT ;  /* 0x00003fff04047892 */ /* 0x000fe2000f8ec03f */
[----:B------:R-:W-:Y:S01]  /*1640*/  UMOV UR9, UR13 ;  /* 0x0000000d00097c82 */ /* 0x000fe20008000000 */
[----:B------:R-:W-:-:S02]  /*1650*/  UMOV UR11, 0x40000040 ;  /* 0x40000040000b7882 */ /* 0x000fc40000000000 */
[----:B------:R-:W-:Y:S02]  /*1660*/  ULOP3.LUT UR33, UR4, 0x10000, URZ, 0xfc, !UPT ;  /* 0x0001000004217892 */ /* 0x000fe4000f8efc3f */
[----:B------:R-:W-:Y:S02]  /*1670*/  UIADD3 UR20, UR34, 0x400, URZ ;  /* 0x0000040022147890 */ /* 0x000fe4000fffe03f */
[----:B------:R-:W-:Y:S01]  /*1680*/  UIMAD UR35, UR44, 0x500, UR33 ;  /* 0x000005002c2378a4 */ /* 0x000fe2000f8e0221 */
[----:B------:R-:W-:Y:S01]  /*1690*/  UMOV UR4, UR12 ;  /* 0x0000000c00047c82 */ /* 0x000fe20008000000 */
[----:B------:R-:W-:Y:S02]  /*16a0*/  UIADD3 UR21, UR34, 0x800, URZ ;  /* 0x0000080022157890 */ /* 0x000fe4000fffe03f */
[----:B------:R-:W-:-:S03]  /*16b0*/  UIADD3 UR18, UR35, 0x100, URZ ;  /* 0x0000010023127890 */ /* 0x000fc6000fffe03f */
[----:B------:R-:W-:Y:S01]  /*16c0*/  UMOV UR14, UR35 ;  /* 0x00000023000e7c82 */ /* 0x000fe20008000000 */
[----:B------:R-:W-:Y:S01]  /*16d0*/  UIADD3 UR26, UR35, 0x200, URZ ;  /* 0x00000200231a7890 */ /* 0x000fe2000fffe03f */
[----:B------:R-:W-:Y:S01]  /*16e0*/  IGMMA.64x32x32.S8.S8 R24, gdesc[UR12], RZ, !UPT, gsb0 ;  /* 0x012000000c1879f1 */ /* 0x000fe2000c0410ff */
[----:B------:R-:W-:Y:S02]  /*16f0*/  UIADD3 UR6, UR35, 0x300, URZ ;  /* 0x0000030023067890 */ /* 0x000fe4000fffe03f */
[----:B------:R-:W-:Y:S01]  /*1700*/  UIADD3 UR10, UR35, 0x400, URZ ;  /* 0x00000400230a7890 */ /* 0x000fe2000fffe03f */
[----:B------:R-:W-:Y:S01]  /*1710*/  UMOV UR12, UR21 ;  /* 0x00000015000c7c82 */ /* 0x000fe20008000000 */
[----:B------:R-:W-:Y:S01]  /*1720*/  UMOV UR22, UR14 ;  /* 0x0000000e00167c82 */ /* 0x000fe20008000000 */
[----:B------:R-:W-:Y:S01]  /*1730*/  UMOV UR23, UR15 ;  /* 0x0000000f00177c82 */ /* 0x000fe20008000000 */
[----:B------:R-:W-:Y:S01]  /*1740*/  UMOV UR13, 0x40000040 ;  /* 0x40000040000d7882 */ /* 0x000fe20000000000 */
[----:B------:R-:W-:-:S02]  /*1750*/  UIADD3 UR28, UR34, 0x2, URZ ;  /* 0x00000002221c7890 */ /* 0x000fc4000fffe03f */
[----:B------:R-:W-:Y:S01]  /*1760*/  UIADD3 UR30, UR35, 0x2, URZ ;  /* 0x00000002231e7890 */ /* 0x000fe2000fffe03f */
[----:B------:R-:W-:Y:S01]  /*1770*/  UMOV UR29, 0x40000040 ;  /* 0x40000040001d7882 */ /* 0x000fe20000000000 */
[----:B------:R-:W-:Y:S01]  /*1780*/  UMOV UR31, 0x40000040 ;  /* 0x40000040001f7882 */ /* 0x000fe20000000000 */
[----:B------:R-:W-:Y:S02]  /*1790*/  WARPGROUP.DEPBAR.LE gsb0, 0x0 ;  /* 0x00008000000079c5 */ /* 0x000fe40000010000 */
[----:B------:R-:W-:Y:S01]  /*17a0*/  WARPGROUP.ARRIVE ;  /* 0x00000000000079c5 */ /* 0x000fe20000000000 */
[----:B------:R-:W-:Y:S02]  /*17b0*/  IMAD.MOV.U32 R23, RZ, RZ, R24 ;  /* 0x000000ffff177224 */ /* 0x000fe400078e0018 */
[----:B------:R-:W-:Y:S02]  /*17c0*/  IMAD.MOV.U32 R21, RZ, RZ, R25 ;  /* 0x000000ffff157224 */ /* 0x000fe400078e0019 */
[----:B------:R-:W-:Y:S01]  /*17d0*/  IMAD.MOV.U32 R20, RZ, RZ, R26 ;  /* 0x000000ffff147224 */ /* 0x000fe200078e001a */
[----:B------:R-:W-:Y:S01]  /*17e0*/  IGMMA.64x32x32.S8.S8 R200, gdesc[UR16], RZ, !UPT, gsb0 ;  /* 0x0120000010c879f1 */ /* 0x000fe2000c0410ff */
[----:B------:R-:W-:-:S02]  /*17f0*/  IMAD.MOV.U32 R15, RZ, RZ, R27 ;  /* 0x000000ffff0f7224 */ /* 0x000fc400078e001b */
[----:B------:R-:W-:Y:S02]  /*1800*/  IMAD.MOV.U32 R14, RZ, RZ, R28 ;  /* 0x000000ffff0e7224 */ /* 0x000fe400078e001c */
[----:B------:R-:W-:Y:S02]  /*1810*/  IMAD.MOV.U32 R13, RZ, RZ, R29 ;  /* 0x000000ffff0d7224 */ /* 0x000fe400078e001d */
[----:B------:R-:W-:Y:S02]  /*1820*/  IMAD.MOV.U32 R12, RZ, RZ, R30 ;  /* 0x000000ffff0c7224 */ /* 0x000fe400078e001e */
[----:B------:R-:W-:Y:S02]  /*1830*/  IMAD.MOV.U32 R11, RZ, RZ, R31 ;  /* 0x000000ffff0b7224 */ /* 0x000fe400078e001f */
[----:B------:R-:W-:Y:S02]  /*1840*/  IMAD.MOV.U32 R10, RZ, RZ, R32 ;  /* 0x000000ffff0a7224 */ /* 0x000fe400078e0020 */
[----:B------:R-:W-:-:S02]  /*1850*/  IMAD.MOV.U32 R9, RZ, RZ, R33 ;  /* 0x000000ffff097224 */ /* 0x000fc400078e0021 */
[----:B------:R-:W-:Y:S02]  /*1860*/  IMAD.MOV.U32 R8, RZ, RZ, R34 ;  /* 0x000000ffff087224 */ /* 0x000fe400078e0022 */
[----:B------:R-:W-:Y:S02]  /*1870*/  IMAD.MOV.U32 R7, RZ, RZ, R35 ;  /* 0x000000ffff077224 */ /* 0x000fe400078e0023 */
[----:B------:R-:W-:Y:S02]  /*1880*/  IMAD.MOV.U32 R6, RZ, RZ, R36 ;  /* 0x000000ffff067224 */ /* 0x000fe400078e0024 */
[----:B------:R-:W-:Y:S02]  /*1890*/  IMAD.MOV.U32 R5, RZ, RZ, R37 ;  /* 0x000000ffff057224 */ /* 0x000fe400078e0025 */
[----:B------:R-:W-:Y:S02]  /*18a0*/  IMAD.MOV.U32 R4, RZ, RZ, R38 ;  /* 0x000000ffff047224 */ /* 0x000fe400078e0026 */
[----:B------:R-:W-:Y:S01]  /*18b0*/  IMAD.MOV.U32 R3, RZ, RZ, R39 ;  /* 0x000000ffff037224 */ /* 0x000fe200078e0027 */
[----:B------:R-:W-:-:S02]  /*18c0*/  WARPGROUP.DEPBAR.LE gsb0, 0x0 ;  /* 0x00008000000079c5 */ /* 0x000fc40000010000 */
[----:B------:R-:W-:Y:S01]  /*18d0*/  WARPGROUP.ARRIVE ;  /* 0x00000000000079c5 */ /* 0x000fe20000000000 */
[----:B------:R0:W-:Y:S04]  /*18e0*/  STL.64 [R1+0x1a0], R214 ;  /* 0x0001a0d601007387 */ /* 0x0001e80000100a00 */
[----:B------:R1:W-:Y:S01]  /*18f0*/  STL.64 [R1+0x198], R212 ;  /* 0x000198d401007387 */ /* 0x0003e20000100a00 */
[----:B------:R-:W-:Y:S03]  /*1900*/  IGMMA.64x32x32.S8.S8 R152, gdesc[UR24], RZ, !UPT, gsb0 ;  /* 0x01200000189879f1 */ /* 0x000fe6000c0410ff */
[----:B------:R3:W-:Y:S04]  /*1910*/  STL.64 [R1+0x190], R210 ;  /* 0x000190d201007387 */ /* 0x0007e80000100a00 */
[----:B------:R4:W-:Y:S01]  /*1920*/  STL.64 [R1+0x188], R208 ;  /* 0x000188d001007387 */ /* 0x0009e20000100a00 */
[----:B0-----:R-:W-:-:S02]  /*1930*/  IMAD.MOV.U32 R214, RZ, RZ, R4 ;  /* 0x000000ffffd67224 */ /* 0x001fc400078e0004 */
[----:B------:R-:W-:Y:S01]  /*1940*/  IMAD.MOV.U32 R215, RZ, RZ, R3 ;  /* 0x000000ffffd77224 */ /* 0x000fe200078e0003 */
[----:B------:R0:W-:Y:S01]  /*1950*/  STL.64 [R1+0x180], R206 ;  /* 0x000180ce01007387 */ /* 0x0001e20000100a00 */
[----:B-1----:R-:W-:Y:S02]  /*1960*/  IMAD.MOV.U32 R212, RZ, RZ, R6 ;  /* 0x000000ffffd47224 */ /* 0x002fe400078e0006 */
[----:B------:R-:W-:Y:S01]  /*1970*/  IMAD.MOV.U32 R213, RZ, RZ, R5 ;  /* 0x000000ffffd57224 */ /* 0x000fe200078e0005 */
[----:B------:R1:W-:Y:S01]  /*1980*/  STL.64 [R1+0x178], R204 ;  /* 0x000178cc01007387 */ /* 0x0003e20000100a00 */
[----:B---3--:R-:W-:Y:S02]  /*1990*/  IMAD.MOV.U32 R210, RZ, RZ, R8 ;  /* 0x000000ffffd27224 */ /* 0x008fe400078e0008 */
[----:B------:R-:W-:Y:S01]  /*19a0*/  IMAD.MOV.U32 R211, RZ, RZ, R7 ;  /* 0x000000ffffd37224 */ /* 0x000fe200078e0007 */
[----:B------:R3:W-:Y:S01]  /*19b0*/  STL.64 [R1+0x170], R202 ;  /* 0x000170ca01007387 */ /* 0x0007e20000100a00 */
[----:B----4-:R-:W-:-:S02]  /*19c0*/  IMAD.MOV.U32 R208, RZ, RZ, R10 ;  /* 0x000000ffffd07224 */ /* 0x010fc400078e000a */
[----:B------:R-:W-:Y:S01]  /*19d0*/  IMAD.MOV.U32 R209, RZ, RZ, R9 ;  /* 0x000000ffffd17224 */ /* 0x000fe200078e0009 */
[----:B------:R4:W-:Y:S01]  /*19e0*/  STL.64 [R1+0x168], R200 ;  /* 0x000168c801007387 */ /* 0x0009e20000100a00 */
[----:B0-----:R-:W-:Y:S02]  /*19f0*/  IMAD.MOV.U32 R206, RZ, RZ, R12 ;  /* 0x000000ffffce7224 */ /* 0x001fe400078e000c */
[----:B------:R-:W-:Y:S02]  /*1a00*/  IMAD.MOV.U32 R207, RZ, RZ, R11 ;  /* 0x000000ffffcf7224 */ /* 0x000fe400078e000b */
[----:B-1----:R-:W-:Y:S02]  /*1a10*/  IMAD.MOV.U32 R204, RZ, RZ, R14 ;  /* 0x000000ffffcc7224 */ /* 0x002fe400078e000e */
[----:B------:R-:W-:Y:S02]  /*1a20*/  IMAD.MOV.U32 R205, RZ, RZ, R13 ;  /* 0x000000ffffcd7224 */ /* 0x000fe400078e000d */
[----:B---3--:R-:W-:-:S02]  /*1a30*/  IMAD.MOV.U32 R202, RZ, RZ, R20 ;  /* 0x000000ffffca7224 */ /* 0x008fc400078e0014 */
[----:B------:R-:W-:Y:S02]  /*1a40*/  IMAD.MOV.U32 R203, RZ, RZ, R15 ;  /* 0x000000ffffcb7224 */ /* 0x000fe400078e000f */
[----:B----4-:R-:W-:Y:S02]  /*1a50*/  IMAD.MOV.U32 R200, RZ, RZ, R23 ;  /* 0x000000ffffc87224 */ /* 0x010fe400078e0017 */
[----:B------:R-:W-:Y:S01]  /*1a60*/  IMAD.MOV.U32 R201, RZ, RZ, R21 ;  /* 0x000000ffffc97224 */ /* 0x000fe200078e0015 */
[----:B------:R-:W-:Y:S02]  /*1a70*/  WARPGROUP.DEPBAR.LE gsb0, 0x0 ;  /* 0x00008000000079c5 */ /* 0x000fe40000010000 */
[----:B------:R-:W-:-:S06]  /*1a80*/  WARPGROUP.ARRIVE ;  /* 0x00000000000079c5 */ /* 0x000fcc0000000000 */
[----:B------:R-:W-:Y:S03]  /*1a90*/  IGMMA.64x32x32.S8.S8 R104, gdesc[UR4], RZ, !UPT, gsb0 ;  /* 0x01200000046879f1 */ /* 0x000fe6000c0410ff */
[----:B------:R-:W-:Y:S02]  /*1aa0*/  WARPGROUP.DEPBAR.LE gsb0, 0x0 ;  /* 0x00008000000079c5 */ /* 0x000fe40000010000 */
[----:B------:R-:W-:-:S06]  /*1ab0*/  WARPGROUP.ARRIVE ;  /* 0x00000000000079c5 */ /* 0x000fcc0000000000 */
[----:B------:R-:W-:Y:S01]  /*1ac0*/  IGMMA.64x32x32.S8.S8 R56, gdesc[UR8], RZ, !UPT, gsb0 ;  /* 0x01200000083879f1 */ /* 0x000fe2000c0410ff */
[----:B------:R-:W-:Y:S01]  /*1ad0*/  UMOV UR8, UR20 ;  /* 0x0000001400087c82 */ /* 0x000fe20008000000 */
[----:B------:R-:W-:Y:S01]  /*1ae0*/  UMOV UR9, 0x40000040 ;  /* 0x4000004000097882 */ /* 0x000fe20000000000 */
[----:B------:R-:W-:Y:S01]  /*1af0*/  UMOV UR4, UR8 ;  /* 0x0000000800047c82 */ /* 0x000fe20008000000 */
[----:B------:R-:W-:Y:S01]  /*1b00*/  UMOV UR5, UR9 ;  /* 0x0000000900057c82 */ /* 0x000fe20008000000 */
[----:B------:R-:W-:Y:S01]  /*1b10*/  UMOV UR24, UR8 ;  /* 0x0000000800187c82 */ /* 0x000fe20008000000 */
[----:B------:R-:W-:Y:S01]  /*1b20*/  UMOV UR25, UR9 ;  /* 0x0000000900197c82 */ /* 0x000fe20008000000 */
[----:B------:R-:W-:Y:S01]  /*1b30*/  UMOV UR16, UR8 ;  /* 0x0000000800107c82 */ /* 0x000fe20008000000 */
[----:B------:R-:W-:Y:S01]  /*1b40*/  UMOV UR17, UR9 ;  /* 0x0000000900117c82 */ /* 0x000fe20008000000 */
[----:B------:R-:W-:Y:S01]  /*1b50*/  UMOV UR20, UR8 ;  /* 0x0000000800147c82 */ /* 0x000fe20008000000 */
[----:B------:R-:W-:Y:S01]  /*1b60*/  UMOV UR21, UR9 ;  /* 0x0000000900157c82 */ /* 0x000fe20008000000 */
[----:B------:R-:W-:-:S02]  /*1b70*/  WARPGROUP.DEPBAR.LE gsb0, 0x0 ;  /* 0x00008000000079c5 */ /* 0x000fc40000010000 */
[----:B------:R-:W-:-:S06]  /*1b80*/  WARPGROUP.ARRIVE ;  /* 0x00000000000079c5 */ /* 0x000fcc0000000000 */
[----:B------:R-:W-:Y:S01]  /*1b90*/  IGMMA.64x32x32.S8.S8 R40, gdesc[UR8], RZ, !UPT, gsb0 ;  /* 0x01200000082879f1 */ /* 0x000fe2000c0410ff */
[----:B------:R-:W-:Y:S01]  /*1ba0*/  UMOV UR8, UR28 ;  /* 0x0000001c00087c82 */ /* 0x000fe20008000000 */
[----:B------:R-:W-:Y:S01]  /*1bb0*/  UMOV UR9, UR29 ;  /* 0x0000001d00097c82 */ /* 0x000fe20008000000 */
[----:B------:R-:W-:Y:S02]  /*1bc0*/  WARPGROUP.DEPBAR.LE gsb0, 0x0 ;  /* 0x00008000000079c5 */ /* 0x000fe40000010000 */
        /* <DEDUP_REMOVED lines=17> */
[----:B------:R-:W-:Y:S01]  /*1ce0*/  UIADD3 UR22, UR35, 0x202, URZ ;  /* 0x0000020223167890 */ /* 0x000fe2000fffe03f */
[----:B------:R-:W-:Y:S01]  /*1cf0*/  UMOV UR20, UR28 ;  /* 0x0000001c00147c82 */ /* 0x000fe20008000000 */
[----:B------:R-:W-:Y:S01]  /*1d00*/  UMOV UR21, UR29 ;  /* 0x0000001d00157c82 */ /* 0x000fe20008000000 */
[----:B------:R-:W-:Y:S02]  /*1d10*/  WARPGROUP.DEPBAR.LE gsb0, 0x0 ;  /* 0x00008000000079c5 */ /* 0x000fe40000010000 */
[----:B------:R-:W-:Y:S01]  /*1d20*/  WARPGROUP.ARRIVE ;  /* 0x00000000000079c5 */ /* 0x000fe20000000000 */
[----:B------:R-:W-:Y:S02]  /*1d30*/  IMAD.MOV.U32 R23, RZ, RZ, R24 ;  /* 0x000000ffff177224 */ /* 0x000fe400078e0018 */
[----:B------:R-:W-:Y:S02]  /*1d40*/  IMAD.MOV.U32 R21, RZ, RZ, R25 ;  /* 0x000000ffff157224 */ /* 0x000fe400078e0019 */
[----:B------:R-:W-:Y:S01]  /*1d50*/  IMAD.MOV.U32 R20, RZ, RZ, R26 ;  /* 0x000000ffff147224 */ /* 0x000fe200078e001a */
[----:B------:R-:W-:Y:S01]  /*1d60*/  IGMMA.64x32x32.S8.S8 R216, gdesc[UR12], RZ, !UPT, gsb0 ;  /* 0x012000000cd879f1 */ /* 0x000fe2000c0410ff */
[----:B------:R-:W-:Y:S01]  /*1d70*/  UMOV UR14, UR18 ;  /* 0x00000012000e7c82 */ /* 0x000fe20008000000 */
[----:B------:R-:W-:Y:S01]  /*1d80*/  UMOV UR15, UR19 ;  /* 0x00000013000f7c82 */ /* 0x000fe20008000000 */
[----:B------:R-:W-:Y:S01]  /*1d90*/  IMAD.MOV.U32 R15, RZ, RZ, R27 ;  /* 0x000000ffff0f7224 */ /* 0x000fe200078e001b */
[----:B------:R-:W-:Y:S01]  /*1da0*/  UMOV UR18, UR10 ;  /* 0x0000000a00127c82 */ /* 0x000fe20008000000 */
[----:B------:R-:W-:Y:S01]  /*1db0*/  IMAD.MOV.U32 R14, RZ, RZ, R28 ;  /* 0x000000ffff0e7224 */ /* 0x000fe200078e001c */
[----:B------:R-:W-:Y:S01]  /*1dc0*/  UMOV UR19, UR11 ;  /* 0x0000000b00137c82 */ /* 0x000fe20008000000 */
        /* <DEDUP_REMOVED lines=10> */
[----:B------:R-:W-:Y:S01]  /*1e70*/  IMAD.MOV.U32 R3, RZ, RZ, R39 ;  /* 0x000000ffff037224 */ /* 0x000fe200078e0027 */
[----:B------:R-:W-:Y:S02]  /*1e80*/  WARPGROUP.DEPBAR.LE gsb0, 0x0 ;  /* 0x00008000000079c5 */ /* 0x000fe40000010000 */
[----:B------:R-:W-:-:S06]  /*1e90*/  WARPGROUP.ARRIVE ;  /* 0x00000000000079c5 */ /* 0x000fcc0000000000 */
[----:B------:R-:W-:Y:S01]  /*1ea0*/  IGMMA.64x32x32.S8.S8 R168, gdesc[UR12], RZ, !UPT, gsb0 ;  /* 0x012000000ca879f1 */ /* 0x000fe2000c0410ff */
[----:B------:R-:W-:Y:S02]  /*1eb0*/  UIADD3 UR12, UR35, 0x102, URZ ;  /* 0x00000102230c7890 */ /* 0x000fe4000fffe03f */
[----:B------:R-:W-:Y:S02]  /*1ec0*/  WARPGROUP.DEPBAR.LE gsb0, 0x0 ;  /* 0x00008000000079c5 */ /* 0x000fe40000010000 */
[----:B------:R-:W-:-:S06]  /*1ed0*/  WARPGROUP.ARRIVE ;  /* 0x00000000000079c5 */ /* 0x000fcc0000000000 */
[----:B------:R-:W-:Y:S03]  /*1ee0*/  IGMMA.64x32x32.S8.S8 R120, gdesc[UR24], RZ, !UPT, gsb0 ;  /* 0x01200000187879f1 */ /* 0x000fe6000c0410ff */
        /* <DEDUP_REMOVED lines=8> */
[----:B------:R-:W-:Y:S03]  /*1f70*/  IGMMA.64x32x32.S8.S8 R200, gdesc[UR28], R200, gsb0 ;  /* 0x012000001cc879f1 */ /* 0x000fe600080410c8 */
[----:B------:R-:W-:Y:S02]  /*1f80*/  WARPGROUP.DEPBAR.LE gsb0, 0x0 ;  /* 0x00008000000079c5 */ /* 0x000fe40000010000 */
[----:B------:R-:W-:Y:S04]  /*1f90*/  STL.64 [R1+0x40], R200 ;  /* 0x000040c801007387 */ /* 0x000fe80000100a00 */
[----:B------:R-:W-:Y:S04]  /*1fa0*/  STL.64 [R1+0x48], R202 ;  /* 0x000048ca01007387 */ /* 0x000fe80000100a00 */
[----:B------:R-:W-:Y:S04]  /*1fb0*/  STL.64 [R1+0x50], R204 ;  /* 0x000050cc01007387 */ /* 0x000fe80000100a00 */
[----:B------:R-:W-:Y:S04]  /*1fc0*/  STL.64 [R1+0x58], R206 ;  /* 0x000058ce01007387 */ /* 0x000fe80000100a00 */
[----:B------:R-:W-:Y:S04]  /*1fd0*/  STL.64 [R1+0x60], R208 ;  /* 0x000060d001007387 */ /* 0x000fe80000100a00 */
[----:B------:R-:W-:Y:S04]  /*1fe0*/  STL.64 [R1+0x68], R210 ;  /* 0x000068d201007387 */ /* 0x000fe80000100a00 */
[----:B------:R-:W-:Y:S04]  /*1ff0*/  STL.64 [R1+0x70], R212 ;  /* 0x000070d401007387 */ /* 0x000fe80000100a00 */
[----:B------:R0:W-:Y:S04]  /*2000*/  STL.64 [R1+0x78], R214 ;  /* 0x000078d601007387 */ /* 0x0001e80000100a00 */
[----:B0-----:R-:W3:Y:S04]  /*2010*/  LDL.LU.64 R214, [R1+0x1a0] ;  /* 0x0001a00001d67983 */ /* 0x001ee80000300a00 */
[----:B------:R-:W3:Y:S04]  /*2020*/  LDL.LU.64 R212, [R1+0x198] ;  /* 0x0001980001d47983 */ /* 0x000ee80000300a00 */
[----:B------:R-:W3:Y:S04]  /*2030*/  LDL.LU.64 R210, [R1+0x190] ;  /* 0x0001900001d27983 */ /* 0x000ee80000300a00 */
[----:B------:R-:W3:Y:S04]  /*2040*/  LDL.LU.64 R208, [R1+0x188] ;  /* 0x0001880001d07983 */ /* 0x000ee80000300a00 */
[----:B------:R-:W3:Y:S04]  /*2050*/  LDL.LU.64 R206, [R1+0x180] ;  /* 0x0001800001ce7983 */ /* 0x000ee80000300a00 */
[----:B------:R-:W3:Y:S04]  /*2060*/  LDL.LU.64 R204, [R1+0x178] ;  /* 0x0001780001cc7983 */ /* 0x000ee80000300a00 */
[----:B------:R-:W3:Y:S04]  /*2070*/  LDL.LU.64 R202, [R1+0x170] ;  /* 0x0001700001ca7983 */ /* 0x000ee80000300a00 */
[----:B------:R-:W3:Y:S01]  /*2080*/  LDL.LU.64 R200, [R1+0x168] ;  /* 0x0001680001c87983 */ /* 0x000ee20000300a00 */
[----:B------:R-:W-:Y:S01]  /*2090*/  UMOV UR10, UR12 ;  /* 0x0000000c000a7c82 */ /* 0x000fe20008000000 */
[----:B------:R-:W-:Y:S01]  /*20a0*/  UMOV UR11, 0x40000040 ;  /* 0x40000040000b7882 */ /* 0x000fe20000000000 */
[----:B------:R-:W-:Y:S01]  /*20b0*/  UMOV UR23, 0x40000040 ;  /* 0x4000004000177882 */ /* 0x000fe20000000000 */
[----:B------:R-:W-:Y:S01]  /*20c0*/  UIADD3 UR6, UR35, 0x302, URZ ;  /* 0x0000030223067890 */ /* 0x000fe2000fffe03f */
[----:B------:R-:W-:Y:S01]  /*20d0*/  UMOV UR4, UR28 ;  /* 0x0000001c00047c82 */ /* 0x000fe20008000000 */
[----:B------:R-:W-:Y:S01]  /*20e0*/  UMOV UR5, UR29 ;  /* 0x0000001d00057c82 */ /* 0x000fe20008000000 */
[----:B------:R-:W-:Y:S01]  /*20f0*/  UMOV UR7, 0x40000040 ;  /* 0x4000004000077882 */ /* 0x000fe20000000000 */
[----:B------:R-:W-:Y:S01]  /*2100*/  UIADD3 UR14, UR35, 0x402, URZ ;  /* 0x00000402230e7890 */ /* 0x000fe2000fffe03f */
[----:B------:R-:W-:Y:S01]  /*2110*/  UMOV UR12, UR28 ;  /* 0x0000001c000c7c82 */ /* 0x000fe20008000000 */
[----:B------:R-:W-:Y:S01]  /*2120*/  UMOV UR13, UR29 ;  /* 0x0000001d000d7c82 */ /* 0x000fe20008000000 */
[----:B------:R-:W-:Y:S01]  /*2130*/  UMOV UR15, 0x40000040 ;  /* 0x40000040000f7882 */ /* 0x000fe20000000000 */
[----:B---3--:R-:W-:-:S06]  /*2140*/  WARPGROUP.ARRIVE ;  /* 0x00000000000079c5 */ /* 0x008fcc0000000000 */
[----:B------:R-:W-:Y:S01]  /*2150*/  IGMMA.64x32x32.S8.S8 R200, gdesc[UR8], R200, gsb0 ;  /* 0x0120000008c879f1 */ /* 0x000fe200080410c8 */
[----:B------:R-:W-:Y:S02]  /*2160*/  UIADD3 UR8, UR34, 0x402, URZ ;  /* 0x0000040222087890 */ /* 0x000fe4000fffe03f */
[----:B------:R-:W-:Y:S02]  /*2170*/  WARPGROUP.DEPBAR.LE gsb0, 0x0 ;  /* 0x00008000000079c5 */ /* 0x000fe40000010000 */
[----:B------:R-:W-:Y:S01]  /*2180*/  WARPGROUP.ARRIVE ;  /* 0x00000000000079c5 */ /* 0x000fe20000000000 */
[----:B------:R0:W-:Y:S04]  /*2190*/  STL.64 [R1+0x160], R214 ;  /* 0x000160d601007387 */ /* 0x0001e80000100a00 */
[----:B------:R1:W-:Y:S01]  /*21a0*/  STL.64 [R1+0x158], R212 ;  /* 0x000158d401007387 */ /* 0x0003e20000100a00 */
[----:B------:R-:W-:Y:S03]  /*21b0*/  IGMMA.64x32x32.S8.S8 R152, gdesc[UR20], R152, gsb0 ;  /* 0x01200000149879f1 */ /* 0x000fe60008041098 */
        /* <DEDUP_REMOVED lines=24> */
[----:B------:R-:W-:Y:S03]  /*2340*/  IGMMA.64x32x32.S8.S8 R104, gdesc[UR4], R104, gsb0 ;  /* 0x01200000046879f1 */ /* 0x000fe60008041068 */
[----:B------:R-:W-:Y:S02]  /*2350*/  WARPGROUP.DEPBAR.LE gsb0, 0x0 ;  /* 0x00008000000079c5 */ /* 0x000fe40000010000 */
[----:B------:R-:W-:-:S06]  /*2360*/  WARPGROUP.ARRIVE ;  /* 0x00000000000079c5 */ /* 0x000fcc0000000000 */
[----:B------:R-:W-:Y:S01]  /*2370*/  IGMMA.64x32x32.S8.S8 R56, gdesc[UR12], R56, gsb0 ;  /* 0x012000000c3879f1 */ /* 0x000fe20008041038 */
        /* <DEDUP_REMOVED lines=12> */
[----:B------:R-:W-:Y:S03]  /*2440*/  IGMMA.64x32x32.S8.S8 R40, gdesc[UR12], R40, gsb0 ;  /* 0x012000000c2879f1 */ /* 0x000fe60008041028 */
[----:B------:R-:W-:Y:S02]  /*2450*/  WARPGROUP.DEPBAR.LE gsb0, 0x0 ;  /* 0x00008000000079c5 */ /* 0x000fe40000010000 */
[----:B------:R-:W-:-:S06]  /*2460*/  WARPGROUP.ARRIVE ;  /* 0x00000000000079c5 */ /* 0x000fcc0000000000 */
[----:B------:R-:W-:Y:S01]  /*2470*/  IGMMA.64x32x32.S8.S8 R88, gdesc[UR4], R88, gsb0 ;  /* 0x01200000045879f1 */ /* 0x000fe20008041058 */
[----:B------:R-:W-:Y:S02]  /*2480*/  UIADD3 UR4, UR34, 0x802, URZ ;  /* 0x0000080222047890 */ /* 0x000fe4000fffe03f */
[----:B------:R-:W-:Y:S02]  /*2490*/  WARPGROUP.DEPBAR.LE gsb0, 0x0 ;  /* 0x00008000000079c5 */ /* 0x000fe40000010000 */
[----:B------:R-:W-:-:S06]  /*24a0*/  WARPGROUP.ARRIVE ;  /* 0x00000000000079c5 */ /* 0x000fcc0000000000 */
[----:B------:R-:W-:Y:S03]  /*24b0*/  IGMMA.64x32x32.S8.S8 R136, gdesc[UR20], R136, gsb0 ;  /* 0x01200000148879f1 */ /* 0x000fe60008041088 */
        /* <DEDUP_REMOVED lines=8> */
[----:B------:R-:W-:Y:S02]  /*2540*/  WARPGROUP.DEPBAR.LE gsb0, 0x0 ;  /* 0x00008000000079c5 */ /* 0x000fe40000010000 */
[----:B------:R-:W-:Y:S01]  /*2550*/  WARPGROUP.ARRIVE ;  /* 0x00000000000079c5 */ /* 0x000fe20000000000 */
[----:B------:R0:W-:Y:S04]  /*2560*/  STL.64 [R1], R200 ;  /* 0x000000c801007387 */ /* 0x0001e80000100a00 */
[----:B------:R1:W-:Y:S01]  /*2570*/  STL.64 [R1+0x8], R202 ;  /* 0x000008ca01007387 */ /* 0x0003e20000100a00 */
[----:B------:R-:W-:Y:S03]  /*2580*/  IGMMA.64x32x32.S8.S8 R216, gdesc[UR28], R216, gsb0 ;  /* 0x012000001cd879f1 */ /* 0x000fe600080410d8 */
[----:B------:R3:W-:Y:S04]  /*2590*/  STL.64 [R1+0x10], R204 ;  /* 0x000010cc01007387 */ /* 0x0007e80000100a00 */
[----:B------:R4:W-:Y:S04]  /*25a0*/  STL.64 [R1+0x18], R206 ;  /* 0x000018ce01007387 */ /* 0x0009e80000100a00 */
[----:B------:R2:W-:Y:S04]  /*25b0*/  STL.64 [R1+0x20], R208 ;  /* 0x000020d001007387 */ /* 0x0005e80000100a00 */
[----:B------:R2:W-:Y:S04]  /*25c0*/  STL.64 [R1+0x28], R210 ;  /* 0x000028d201007387 */ /* 0x0005e80000100a00 */
[----:B------:R2:W-:Y:S04]  /*25d0*/  STL.64 [R1+0x30], R212 ;  /* 0x000030d401007387 */ /* 0x0005e80000100a00 */
[----:B------:R2:W-:Y:S04]  /*25e0*/  STL.64 [R1+0x38], R214 ;  /* 0x000038d601007387 */ /* 0x0005e80000100a00 */
[----:B0-----:R-:W2:Y:S04]  /*25f0*/  LDL.LU.64 R200, [R1+0x40] ;  /* 0x0000400001c87983 */ /* 0x001ea80000300a00 */
[----:B-1----:R-:W2:Y:S04]  /*2600*/  LDL.LU.64 R202, [R1+0x48] ;  /* 0x0000480001ca7983 */ /* 0x002ea80000300a00 */
[----:B---3--:R-:W3:Y:S04]  /*2610*/  LDL.LU.64 R204, [R1+0x50] ;  /* 0x0000500001cc7983 */ /* 0x008ee80000300a00 */
[----:B----4-:R-:W3:Y:S04]  /*2620*/  LDL.LU.64 R206, [R1+0x58] ;  /* 0x0000580001ce7983 */ /* 0x010ee80000300a00 */
[----:B--2---:R-:W3:Y:S04]  /*2630*/  LDL.LU.64 R208, [R1+0x60] ;  /* 0x0000600001d07983 */ /* 0x004ee80000300a00 */
[----:B------:R-:W3:Y:S04]  /*2640*/  LDL.LU.64 R210, [R1+0x68] ;  /* 0x0000680001d27983 */ /* 0x000ee80000300a00 */
[----:B------:R-:W3:Y:S04]  /*2650*/  LDL.LU.64 R212, [R1+0x70] ;  /* 0x0000700001d47983 */ /* 0x000ee80000300a00 */
[----:B------:R-:W3:Y:S01]  /*2660*/  LDL.LU.64 R214, [R1+0x78] ;  /* 0x0000780001d67983 */ /* 0x000ee20000300a00 */
[----:B------:R-:W-:-:S02]  /*2670*/  WARPGROUP.DEPBAR.LE gsb0, 0x0 ;  /* 0x00008000000079c5 */ /* 0x000fc40000010000 */
[----:B------:R-:W-:Y:S01]  /*2680*/  WARPGROUP.ARRIVE ;  /* 0x00000000000079c5 */ /* 0x000fe20000000000 */
[----:B------:R-:W-:Y:S01]  /*2690*/  UMOV UR8, UR28 ;  /* 0x0000001c00087c82 */ /* 0x000fe20008000000 */
[----:B------:R-:W-:Y:S01]  /*26a0*/  UMOV UR9, UR29 ;  /* 0x0000001d00097c82 */ /* 0x000fe20008000000 */
[----:B------:R-:W-:Y:S01]  /*26b0*/  UMOV UR20, UR28 ;  /* 0x0000001c00147c82 */ /* 0x000fe20008000000 */
[----:B------:R-:W-:Y:S01]  /*26c0*/  UMOV UR21, UR29 ;  /* 0x0000001d00157c82 */ /* 0x000fe20008000000 */
[----:B------:R-:W-:Y:S01]  /*26d0*/  UMOV UR4, UR28 ;  /* 0x0000001c00047c82 */ /* 0x000fe20008000000 */
[----:B------:R-:W-:Y:S01]  /*26e0*/  IGMMA.64x32x32.S8.S8 R168, gdesc[UR8], R168, gsb0 ;  /* 0x0120000008a879f1 */ /* 0x000fe200080410a8 */
[----:B------:R-:W-:Y:S01]  /*26f0*/  UMOV UR5, UR29 ;  /* 0x0000001d00057c82 */ /* 0x000fe20008000000 */
[----:B------:R-:W-:Y:S01]  /*2700*/  UMOV UR12, UR28 ;  /* 0x0000001c000c7c82 */ /* 0x000fe20008000000 */
[----:B------:R-:W-:Y:S01]  /*2710*/  UMOV UR13, UR29 ;  /* 0x0000001d000d7c82 */ /* 0x000fe20008000000 */
[----:B------:R-:W-:Y:S01]  /*2720*/  UIADD3 UR16, UR34, 0x4, URZ ;  /* 0x0000000422107890 */ /* 0x000fe2000fffe03f */
[----:B------:R-:W-:Y:S01]  /*2730*/  STL.64 [R1+0x120], R230 ;  /* 0x000120e601007387 */ /* 0x000fe20000100a00 */
[----:B------:R-:W-:Y:S01]  /*2740*/  UIADD3 UR18, UR35, 0x4, URZ ;  /* 0x0000000423127890 */ /* 0x000fe2000fffe03f */
[----:B------:R-:W-:Y:S01]  /*2750*/  UMOV UR17, 0x40000040 ;  /* 0x4000004000117882 */ /* 0x000fe20000000000 */
[----:B------:R-:W-:Y:S01]  /*2760*/  UMOV UR19, 0x40000040 ;  /* 0x4000004000137882 */ /* 0x000fe20000000000 */
[----:B------:R-:W-:Y:S04]  /*2770*/  STL.64 [R1+0x118], R228 ;  /* 0x000118e401007387 */ /* 0x000fe80000100a00 */
[----:B------:R-:W-:Y:S04]  /*2780*/  STL.64 [R1+0x110], R226 ;  /* 0x000110e201007387 */ /* 0x000fe80000100a00 */
[----:B------:R-:W-:Y:S04]  /*2790*/  STL.64 [R1+0x108], R224 ;  /* 0x000108e001007387 */ /* 0x000fe80000100a00 */
[----:B------:R-:W-:Y:S04]  /*27a0*/  STL.64 [R1+0x100], R222 ;  /* 0x000100de01007387 */ /* 0x000fe80000100a00 */
[----:B------:R0:W-:Y:S04]  /*27b0*/  STL.64 [R1+0xf8], R220 ;  /* 0x0000f8dc01007387 */ /* 0x0001e80000100a00 */
[----:B0-----:R-:W2:Y:S04]  /*27c0*/  LDL.LU.64 R220, [R1] ;  /* 0x0000000001dc7983 */ /* 0x001ea80000300a00 */
[----:B------:R-:W2:Y:S04]  /*27d0*/  LDL.LU.64 R222, [R1+0x8] ;  /* 0x0000080001de7983 */ /* 0x000ea80000300a00 */
[----:B------:R-:W2:Y:S04]  /*27e0*/  LDL.LU.64 R224, [R1+0x10] ;  /* 0x0000100001e07983 */ /* 0x000ea80000300a00 */
[----:B------:R-:W2:Y:S04]  /*27f0*/  LDL.LU.64 R226, [R1+0x18] ;  /* 0x0000180001e27983 */ /* 0x000ea80000300a00 */
[----:B------:R-:W2:Y:S04]  /*2800*/  LDL.LU.64 R228, [R1+0x20] ;  /* 0x0000200001e47983 */ /* 0x000ea80000300a00 */
[----:B------:R-:W2:Y:S01]  /*2810*/  LDL.LU.64 R230, [R1+0x28] ;  /* 0x0000280001e67983 */ /* 0x000ea20000300a00 */
[----:B------:R-:W-:-:S02]  /*2820*/  WARPGROUP.DEPBAR.LE gsb0, 0x0 ;  /* 0x00008000000079c5 */ /* 0x000fc40000010000 */
[----:B------:R-:W-:Y:S01]  /*2830*/  WARPGROUP.ARRIVE ;  /* 0x00000000000079c5 */ /* 0x000fe20000000000 */
[----:B------:R-:W2:Y:S04]  /*2840*/  LDL.LU.64 R232, [R1+0x30] ;  /* 0x0000300001e87983 */ /* 0x000ea80000300a00 */
[----:B------:R-:W2:Y:S01]  /*2850*/  LDL.LU.64 R234, [R1+0x38] ;  /* 0x0000380001ea7983 */ /* 0x000ea20000300a00 */
[----:B------:R-:W-:Y:S01]  /*2860*/  IGMMA.64x32x32.S8.S8 R120, gdesc[UR20], R120, gsb0 ;  /* 0x01200000147879f1 */ /* 0x000fe20008041078 */
[----:B------:R-:W-:Y:S01]  /*2870*/  UIADD3 UR10, UR35, 0x204, URZ ;  /* 0x00000204230a7890 */ /* 0x000fe2000fffe03f */
        /* <DEDUP_REMOVED lines=8> */
[----:B------:R-:W-:Y:S01]  /*2900*/  UIADD3 UR14, UR35, 0x104, URZ ;  /* 0x00000104230e7890 */ /* 0x000fe2000fffe03f */
[----:B------:R-:W-:Y:S01]  /*2910*/  UMOV UR12, UR16 ;  /* 0x00000010000c7c82 */ /* 0x000fe20008000000 */
[----:B------:R-:W-:Y:S01]  /*2920*/  UMOV UR13, UR17 ;  /* 0x00000011000d7c82 */ /* 0x000fe20008000000 */
[----:B------:R-:W-:Y:S02]  /*2930*/  WARPGROUP.DEPBAR.LE gsb0, 0x0 ;  /* 0x00008000000079c5 */ /* 0x000fe40000010000 */
[----:B---3--:R-:W-:-:S06]  /*2940*/  WARPGROUP.ARRIVE ;  /* 0x00000000000079c5 */ /* 0x008fcc0000000000 */
[----:B------:R-:W-:Y:S03]  /*2950*/  IGMMA.64x32x32.S8.S8 R200, gdesc[UR16], R200, gsb0 ;  /* 0x0120000010c879f1 */ /* 0x000fe600080410c8 */
[----:B------:R-:W-:Y:S02]  /*2960*/  WARPGROUP.DEPBAR.LE gsb0, 0x0 ;  /* 0x00008000000079c5 */ /* 0x000fe40000010000 */
[----:B------:R-:W-:Y:S02]  /*2970*/  IMAD.MOV.U32 R4, RZ, RZ, R214 ;  /* 0x000000ffff047224 */ /* 0x000fe400078e00d6 */
[----:B------:R-:W-:Y:S02]  /*2980*/  IMAD.MOV.U32 R3, RZ, RZ, R215 ;  /* 0x000000ffff037224 */ /* 0x000fe400078e00d7 */
[----:B------:R-:W-:Y:S01]  /*2990*/  IMAD.MOV.U32 R6, RZ, RZ, R212 ;  /* 0x000000ffff067224 */ /* 0x000fe200078e00d4 */
[----:B------:R-:W3:Y:S01]  /*29a0*/  LDL.LU.64 R214, [R1+0x160] ;  /* 0x0001600001d67983 */ /* 0x000ee20000300a00 */
[----:B------:R-:W-:-:S02]  /*29b0*/  IMAD.MOV.U32 R5, RZ, RZ, R213 ;  /* 0x000000ffff057224 */ /* 0x000fc400078e00d5 */
[----:B------:R-:W-:Y:S01]  /*29c0*/  IMAD.MOV.U32 R8, RZ, RZ, R210 ;  /* 0x000000ffff087224 */ /* 0x000fe200078e00d2 */
[----:B------:R-:W3:Y:S01]  /*29d0*/  LDL.LU.64 R212, [R1+0x158] ;  /* 0x0001580001d47983 */ /* 0x000ee20000300a00 */
[----:B------:R-:W-:Y:S02]  /*29e0*/  IMAD.MOV.U32 R7, RZ, RZ, R211 ;  /* 0x000000ffff077224 */ /* 0x000fe400078e00d3 */
[----:B------:R-:W-:Y:S01]  /*29f0*/  IMAD.MOV.U32 R10, RZ, RZ, R208 ;  /* 0x000000ffff0a7224 */ /* 0x000fe200078e00d0 */
[----:B------:R-:W3:Y:S01]  /*2a00*/  LDL.LU.64 R210, [R1+0x150] ;  /* 0x0001500001d27983 */ /* 0x000ee20000300a00 */
        /* <DEDUP_REMOVED lines=12> */
[----:B------:R-:W-:-:S03]  /*2ad0*/  IMAD.MOV.U32 R21, RZ, RZ, R201 ;  /* 0x000000ffff157224 */ /* 0x000fc600078e00c9 */
[----:B------:R-:W3:Y:S01]  /*2ae0*/  LDL.LU.64 R200, [R1+0x128] ;  /* 0x0001280001c87983 */ /* 0x000ee20000300a00 */
        /* <DEDUP_REMOVED lines=11> */
[----:B------:R-:W-:Y:S03]  /*2ba0*/  IGMMA.64x32x32.S8.S8 R200, gdesc[UR12], R200, gsb0 ;  /* 0x012000000cc879f1 */ /* 0x000fe600080410c8 */
        /* <DEDUP_REMOVED lines=9> */
[----:B------:R-:W-:Y:S01]  /*2c40*/  UIADD3 UR8, UR34, 0x404, URZ ;  /* 0x0000040422087890 */ /* 0x000fe2000fffe03f */
[----:B------:R-:W-:-:S06]  /*2c50*/  UMOV UR21, 0x40000040 ;  /* 0x4000004000157882 */ /* 0x000fcc0000000000 */
[----:B------:R-:W-:Y:S01]  /*2c60*/  UMOV UR20, UR8 ;  /* 0x0000000800147c82 */ /* 0x000fe20008000000 */
[----:B------:R-:W-:Y:S02]  /*2c70*/  WARPGROUP.DEPBAR.LE gsb0, 0x0 ;  /* 0x00008000000079c5 */ /* 0x000fe40000010000 */
[----:B------:R-:W-:-:S06]  /*2c80*/  WARPGROUP.ARRIVE ;  /* 0x00000000000079c5 */ /* 0x000fcc0000000000 */
[----:B------:R-:W-:Y:S01]  /*2c90*/  IGMMA.64x32x32.S8.S8 R40, gdesc[UR20], R40, gsb0 ;  /* 0x01200000142879f1 */ /* 0x000fe20008041028 */
[----:B------:R-:W-:Y:S01]  /*2ca0*/  UMOV UR4, UR20 ;  /* 0x0000001400047c82 */ /* 0x000fe20008000000 */
        /* <DEDUP_REMOVED lines=17> */
[----:B--2---:R-:W-:-:S06]  /*2dc0*/  WARPGROUP.ARRIVE ;  /* 0x00000000000079c5 */ /* 0x004fcc0000000000 */
[----:B------:R-:W-:Y:S01]  /*2dd0*/  IGMMA.64x32x32.S8.S8 R220, gdesc[UR16], R220, gsb0 ;  /* 0x0120000010dc79f1 */ /* 0x000fe200080410dc */
[----:B------:R-:W-:Y:S04]  /*2de0*/  STL.64 [R1+0xf0], R214 ;  /* 0x0000f0d601007387 */ /* 0x000fe80000100a00 */
[----:B------:R-:W-:Y:S04]  /*2df0*/  STL.64 [R1+0xe8], R212 ;  /* 0x0000e8d401007387 */ /* 0x000fe80000100a00 */
[----:B------:R0:W-:Y:S04]  /*2e00*/  STL.64 [R1+0xe0], R210 ;  /* 0x0000e0d201007387 */ /* 0x0001e80000100a00 */
[----:B------:R1:W-:Y:S04]  /*2e10*/  STL.64 [R1+0xd8], R208 ;  /* 0x0000d8d001007387 */ /* 0x0003e80000100a00 */
        /* <DEDUP_REMOVED lines=8> */
[----:B--2---:R-:W-:Y:S02]  /*2ea0*/  IMAD.MOV.U32 R206, RZ, RZ, R12 ;  /* 0x000000ffffce7224 */ /* 0x004fe400078e000c */
[----:B------:R-:W-:Y:S02]  /*2eb0*/  IMAD.MOV.U32 R207, RZ, RZ, R11 ;  /* 0x000000ffffcf7224 */ /* 0x000fe400078e000b */
[----:B---3--:R-:W-:-:S02]  /*2ec0*/  IMAD.MOV.U32 R204, RZ, RZ, R14 ;  /* 0x000000ffffcc7224 */ /* 0x008fc400078e000e */
[----:B------:R-:W-:Y:S02]  /*2ed0*/  IMAD.MOV.U32 R205, RZ, RZ, R13 ;  /* 0x000000ffffcd7224 */ /* 0x000fe400078e000d */
[----:B0-----:R-:W-:Y:S02]  /*2ee0*/  IMAD.MOV.U32 R202, RZ, RZ, R20 ;  /* 0x000000ffffca7224 */ /* 0x001fe400078e0014 */
[----:B------:R-:W-:Y:S02]  /*2ef0*/  IMAD.MOV.U32 R203, RZ, RZ, R15 ;  /* 0x000000ffffcb7224 */ /* 0x000fe400078e000f */
[----:B-1----:R-:W-:Y:S02]  /*2f00*/  IMAD.MOV.U32 R200, RZ, RZ, R23 ;  /* 0x000000ffffc87224 */ /* 0x002fe400078e0017 */
[----:B------:R-:W-:Y:S01]  /*2f10*/  IMAD.MOV.U32 R201, RZ, RZ, R21 ;  /* 0x000000ffffc97224 */ /* 0x000fe200078e0015 */
[----:B------:R-:W-:Y:S02]  /*2f20*/  WARPGROUP.DEPBAR.LE gsb0, 0x0 ;  /* 0x00008000000079c5 */ /* 0x000fe40000010000 */
[----:B------:R-:W-:-:S02]  /*2f30*/  IMAD.MOV.U32 R8, RZ, RZ, R230 ;  /* 0x000000ffff087224 */ /* 0x000fc400078e00e6 */
[----:B------:R-:W-:Y:S02]  /*2f40*/  IMAD.MOV.U32 R7, RZ, RZ, R231 ;  /* 0x000000ffff077224 */ /* 0x000fe400078e00e7 */
[----:B------:R-:W-:Y:S01]  /*2f50*/  IMAD.MOV.U32 R10, RZ, RZ, R228 ;  /* 0x000000ffff0a7224 */ /* 0x000fe200078e00e4 */
[----:B------:R-:W2:Y:S01]  /*2f60*/  LDL.LU.64 R230, [R1+0x120] ;  /* 0x0001200001e67983 */ /* 0x000ea20000300a00 */
[----:B------:R-:W-:Y:S02]  /*2f70*/  IMAD.MOV.U32 R9, RZ, RZ, R229 ;  /* 0x000000ffff097224 */ /* 0x000fe400078e00e5 */
[----:B------:R-:W-:Y:S01]  /*2f80*/  IMAD.MOV.U32 R12, RZ, RZ, R226 ;  /* 0x000000ffff0c7224 */ /* 0x000fe200078e00e2 */
[----:B------:R-:W2:Y:S01]  /*2f90*/  LDL.LU.64 R228, [R1+0x118] ;  /* 0x0001180001e47983 */ /* 0x000ea20000300a00 */
[----:B------:R-:W-:Y:S02]  /*2fa0*/  IMAD.MOV.U32 R11, RZ, RZ, R227 ;  /* 0x000000ffff0b7224 */ /* 0x000fe400078e00e3 */
[----:B------:R-:W-:Y:S01]  /*2fb0*/  IMAD.MOV.U32 R14, RZ, RZ, R224 ;  /* 0x000000ffff0e7224 */ /* 0x000fe200078e00e0 */
[----:B------:R-:W2:Y:S01]  /*2fc0*/  LDL.LU.64 R226, [R1+0x110] ;  /* 0x0001100001e27983 */ /* 0x000ea20000300a00 */
[----:B------:R-:W-:-:S02]  /*2fd0*/  IMAD.MOV.U32 R13, RZ, RZ, R225 ;  /* 0x000000ffff0d7224 */ /* 0x000fc400078e00e1 */
[----:B------:R-:W-:Y:S01]  /*2fe0*/  IMAD.MOV.U32 R20, RZ, RZ, R222 ;  /* 0x000000ffff147224 */ /* 0x000fe200078e00de */
[----:B------:R-:W2:Y:S01]  /*2ff0*/  LDL.LU.64 R224, [R1+0x108] ;  /* 0x0001080001e07983 */ /* 0x000ea20000300a00 */
[----:B------:R-:W-:Y:S02]  /*3000*/  IMAD.MOV.U32 R15, RZ, RZ, R223 ;  /* 0x000000ffff0f7224 */ /* 0x000fe400078e00df */
[----:B------:R-:W-:Y:S01]  /*3010*/  IMAD.MOV.U32 R23, RZ, RZ, R220 ;  /* 0x000000ffff177224 */ /* 0x000fe200078e00dc */
[----:B------:R-:W2:Y:S01]  /*3020*/  LDL.LU.64 R222, [R1+0x100] ;  /* 0x0001000001de7983 */ /* 0x000ea20000300a00 */
[----:B------:R-:W-:-:S03]  /*3030*/  IMAD.MOV.U32 R21, RZ, RZ, R221 ;  /* 0x000000ffff157224 */ /* 0x000fc600078e00dd */
[----:B------:R-:W2:Y:S01]  /*3040*/  LDL.LU.64 R220, [R1+0xf8] ;  /* 0x0000f80001dc7983 */ /* 0x000ea20000300a00 */
[----:B------:R-:W-:Y:S01]  /*3050*/  UIADD3 UR4, UR34, 0x804, URZ ;  /* 0x0000080422047890 */ /* 0x000fe2000fffe03f */
[----:B------:R-:W-:-:S06]  /*3060*/  UMOV UR17, 0x40000040 ;  /* 0x4000004000117882 */ /* 0x000fcc0000000000 */
[----:B------:R-:W-:Y:S01]  /*3070*/  UMOV UR16, UR4 ;  /* 0x0000000400107c82 */ /* 0x000fe20008000000 */
[----:B------:R-:W-:Y:S01]  /*3080*/  UMOV UR13, UR17 ;  /* 0x00000011000d7c82 */ /* 0x000fe20008000000 */
[----:B------:R-:W-:Y:S01]  /*3090*/  UMOV UR12, UR16 ;  /* 0x00000010000c7c82 */ /* 0x000fe20008000000 */
[----:B------:R-:W-:Y:S01]  /*30a0*/  UMOV UR8, UR16 ;  /* 0x0000001000087c82 */ /* 0x000fe20008000000 */
[----:B------:R-:W-:Y:S01]  /*30b0*/  UMOV UR9, UR17 ;  /* 0x0000001100097c82 */ /* 0x000fe20008000000 */
[----:B------:R-:W-:Y:S01]  /*30c0*/  UMOV UR4, UR16 ;  /* 0x0000001000047c82 */ /* 0x000fe20008000000 */
[----:B------:R-:W-:Y:S01]  /*30d0*/  UMOV UR5, UR17 ;  /* 0x0000001100057c82 */ /* 0x000fe20008000000 */
[----:B--2---:R-:W-:-:S06]  /*30e0*/  WARPGROUP.ARRIVE ;  /* 0x00000000000079c5 */ /* 0x004fcc0000000000 */
        /* <DEDUP_REMOVED lines=15> */
[----:B------:R-:W-:Y:S02]  /*31e0*/  IMAD.MOV.U32 R212, RZ, RZ, R6 ;  /* 0x000000ffffd47224 */ /* 0x000fe400078e0006 */
[----:B------:R-:W-:Y:S02]  /*31f0*/  IMAD.MOV.U32 R213, RZ, RZ, R5 ;  /* 0x000000ffffd57224 */ /* 0x000fe400078e0005 */
[----:B------:R-:W-:Y:S02]  /*3200*/  IMAD.MOV.U32 R214, RZ, RZ, R4 ;  /* 0x000000ffffd67224 */ /* 0x000fe400078e0004 */
[----:B------:R-:W-:Y:S01]  /*3210*/  IMAD.MOV.U32 R215, RZ, RZ, R3 ;  /* 0x000000ffffd77224 */ /* 0x000fe200078e0003 */
[----:B------:R-:W-:Y:S02]  /*3220*/  UIADD3 UR8, UR34, 0x6, URZ ;  /* 0x0000000622087890 */ /* 0x000fe4000fffe03f */
[----:B------:R-:W-:Y:S01]  /*3230*/  UIADD3 UR18, UR35, 0x6, URZ ;  /* 0x0000000623127890 */ /* 0x000fe2000fffe03f */
[----:B------:R-:W-:Y:S01]  /*3240*/  UMOV UR17, 0x40000040 ;  /* 0x4000004000117882 */ /* 0x000fe20000000000 */
[----:B------:R-:W-:-:S03]  /*3250*/  UMOV UR19, 0x40000040 ;  /* 0x4000004000137882 */ /* 0x000fc60000000000 */
[----:B------:R-:W-:Y:S01]  /*3260*/  UMOV UR16, UR8 ;  /* 0x0000000800107c82 */ /* 0x000fe20008000000 */
[----:B------:R-:W-:Y:S02]  /*3270*/  WARPGROUP.DEPBAR.LE gsb0, 0x0 ;  /* 0x00008000000079c5 */ /* 0x000fe40000010000 */
[----:B------:R-:W-:-:S06]  /*3280*/  WARPGROUP.ARRIVE ;  /* 0x00000000000079c5 */ /* 0x000fcc0000000000 */
[----:B------:R-:W-:Y:S01]  /*3290*/  IGMMA.64x32x32.S8.S8 R200, gdesc[UR16], R200, gsb0 ;  /* 0x0120000010c879f1 */ /* 0x000fe200080410c8 */
[----:B------:R-:W-:Y:S04]  /*32a0*/  STL.64 [R1+0xb0], R230 ;  /* 0x0000b0e601007387 */ /* 0x000fe80000100a00 */
[----:B------:R-:W-:Y:S04]  /*32b0*/  STL.64 [R1+0xa8], R228 ;  /* 0x0000a8e401007387 */ /* 0x000fe80000100a00 */
[----:B------:R-:W-:Y:S04]  /*32c0*/  STL.64 [R1+0xa0], R226 ;  /* 0x0000a0e201007387 */ /* 0x000fe80000100a00 */
[----:B------:R-:W-:Y:S04]  /*32d0*/  STL.64 [R1+0x98], R224 ;  /* 0x000098e001007387 */ /* 0x000fe80000100a00 */
[----:B------:R-:W-:Y:S04]  /*32e0*/  STL.64 [R1+0x90], R222 ;  /* 0x000090de01007387 */ /* 0x000fe80000100a00 */
[----:B------:R-:W-:Y:S01]  /*32f0*/  STL.64 [R1+0x88], R220 ;  /* 0x000088dc01007387 */ /* 0x000fe20000100a00 */
[----:B------:R-:W-:-:S03]  /*3300*/  WARPGROUP.DEPBAR.LE gsb0, 0x0 ;  /* 0x00008000000079c5 */ /* 0x000fc60000010000 */
        /* <DEDUP_REMOVED lines=8> */
[----:B0-----:R-:W2:Y:S04]  /*3390*/  LDL.LU.64 R214, [R1+0xf0] ;  /* 0x0000f00001d67983 */ /* 0x001ea80000300a00 */
[----:B------:R-:W2:Y:S04]  /*33a0*/  LDL.LU.64 R212, [R1+0xe8] ;  /* 0x0000e80001d47983 */ /* 0x000ea80000300a00 */
[----:B------:R-:W2:Y:S04]  /*33b0*/  LDL.LU.64 R210, [R1+0xe0] ;  /* 0x0000e00001d27983 */ /* 0x000ea80000300a00 */
[----:B------:R-:W2:Y:S04]  /*33c0*/  LDL.LU.64 R208, [R1+0xd8] ;  /* 0x0000d80001d07983 */ /* 0x000ea80000300a00 */
[----:B------:R-:W2:Y:S04]  /*33d0*/  LDL.LU.64 R206, [R1+0xd0] ;  /* 0x0000d00001ce7983 */ /* 0x000ea80000300a00 */
[----:B------:R-:W2:Y:S04]  /*33e0*/  LDL.LU.64 R204, [R1+0xc8] ;  /* 0x0000c80001cc7983 */ /* 0x000ea80000300a00 */
[----:B------:R-:W2:Y:S04]  /*33f0*/  LDL.LU.64 R202, [R1+0xc0] ;  /* 0x0000c00001ca7983 */ /* 0x000ea80000300a00 */
[----:B------:R-:W2:Y:S01]  /*3400*/  LDL.LU.64 R200, [R1+0xb8] ;  /* 0x0000b80001c87983 */ /* 0x000ea20000300a00 */
        /* <DEDUP_REMOVED lines=67> */
[----:B------:R-:W-:Y:S01]  /*3840*/  IMAD.MOV.U32 R235, RZ, RZ, R3 ;  /* 0x000000ffffeb7224 */ /* 0x000fe200078e0003 */
[----:B------:R-:W-:Y:S01]  /*3850*/  UMOV UR16, UR20 ;  /* 0x0000001400107c82 */ /* 0x000fe20008000000 */
[----:B------:R-:W-:Y:S01]  /*3860*/  UMOV UR17, UR21 ;  /* 0x0000001500117c82 */ /* 0x000fe20008000000 */
[----:B------:R-:W-:-:S03]  /*3870*/  WARPGROUP.DEPBAR.LE gsb0, 0x0 ;  /* 0x00008000000079c5 */ /* 0x000fc60000010000 */
[----:B------:R-:W-:-:S06]  /*3880*/  WARPGROUP.ARRIVE ;  /* 0x00000000000079c5 */ /* 0x000fcc0000000000 */
[----:B------:R-:W-:Y:S03]  /*3890*/  IGMMA.64x32x32.S8.S8 R220, gdesc[UR16], R220, gsb0 ;  /* 0x0120000010dc79f1 */ /* 0x000fe600080410dc */
[----:B------:R-:W-:Y:S02]  /*38a0*/  WARPGROUP.DEPBAR.LE gsb0, 0x0 ;  /* 0x00008000000079c5 */ /* 0x000fe40000010000 */
[----:B------:R-:W-:Y:S04]  /*38b0*/  STL.64 [R1], R220 ;  /* 0x000000dc01007387 */ /* 0x000fe80000100a00 */
[----:B------:R-:W-:Y:S04]  /*38c0*/  STL.64 [R1+0x8], R222 ;  /* 0x000008de01007387 */ /* 0x000fe80000100a00 */
[----:B------:R-:W-:Y:S04]  /*38d0*/  STL.64 [R1+0x10], R224 ;  /* 0x000010e001007387 */ /* 0x000fe80000100a00 */
[----:B------:R-:W-:Y:S04]  /*38e0*/  STL.64 [R1+0x18], R226 ;  /* 0x000018e201007387 */ /* 0x000fe80000100a00 */
[----:B------:R-:W-:Y:S04]  /*38f0*/  STL.64 [R1+0x20], R228 ;  /* 0x000020e401007387 */ /* 0x000fe80000100a00 */
[----:B------:R0:W-:Y:S04]  /*3900*/  STL.64 [R1+0x28], R230 ;  /* 0x000028e601007387 */ /* 0x0001e80000100a00 */
[----:B------:R1:W-:Y:S04]  /*3910*/  STL.64 [R1+0x30], R232 ;  /* 0x000030e801007387 */ /* 0x0003e80000100a00 */
[----:B------:R1:W-:Y:S04]  /*3920*/  STL.64 [R1+0x38], R234 ;  /* 0x000038ea01007387 */ /* 0x0003e80000100a00 */
[----:B0-----:R-:W2:Y:S04]  /*3930*/  LDL.LU.64 R230, [R1+0xb0] ;  /* 0x0000b00001e67983 */ /* 0x001ea80000300a00 */
[----:B------:R-:W2:Y:S04]  /*3940*/  LDL.LU.64 R228, [R1+0xa8] ;  /* 0x0000a80001e47983 */ /* 0x000ea80000300a00 */
[----:B------:R-:W2:Y:S04]  /*3950*/  LDL.LU.64 R226, [R1+0xa0] ;  /* 0x0000a00001e27983 */ /* 0x000ea80000300a00 */
[----:B------:R-:W2:Y:S04]  /*3960*/  LDL.LU.64 R224, [R1+0x98] ;  /* 0x0000980001e07983 */ /* 0x000ea80000300a00 */
[----:B------:R-:W2:Y:S04]  /*3970*/  LDL.LU.64 R222, [R1+0x90] ;  /* 0x0000900001de7983 */ /* 0x000ea80000300a00 */
        /* <DEDUP_REMOVED lines=25> */
[----:B------:R-:W-:Y:S03]  /*3b10*/  IGMMA.64x32x32.S8.S8 R24, gdesc[UR16], R24, gsb0 ;  /* 0x01200000101879f1 */ /* 0x000fe60008041018 */
[----:B------:R-:W-:Y:S02]  /*3b20*/  WARPGROUP.DEPBAR.LE gsb0, 0x0 ;  /* 0x00008000000079c5 */ /* 0x000fe40000010000 */
[----:B-1----:R-:W-:Y:S05]  /*3b30*/  @!P1 BRA `(.L_x_18) ;  /* 0x0000002800409947 */ /* 0x002fea0003800000 */
[----:B------:R-:W-:Y:S01]  /*3b40*/  UIADD3 UR25, UR44, 0x1, URZ ;  /* 0x000000012c197890 */ /* 0x000fe2000fffe03f */
[----:B------:R-:W-:Y:S01]  /*3b50*/  R2UR UR26, R2 ;  /* 0x00000000021a72ca */ /* 0x000fe200000e0000 */
[----:B------:R-:W-:Y:S02]  /*3b60*/  UMOV UR24, UR44 ;  /* 0x0000002c00187c82 */ /* 0x000fe40008000000 */
[----:B------:R-:W-:-:S04]  /*3b70*/  UISETP.NE.AND UP0, UPT, UR25, 0x3, UPT ;  /* 0x000000031900788c */ /* 0x000fc8000bf05270 */
[----:B------:R-:W-:Y:S02]  /*3b80*/  USEL UR4, URZ, 0x1, UP0 ;  /* 0x000000013f047887 */ /* 0x000fe40008000000 */
[----:B------:R-:W-:Y:S02]  /*3b90*/  USEL UR25, UR25, URZ, UP0 ;  /* 0x0000003f19197287 */ /* 0x000fe40008000000 */
[----:B------:R-:W-:-:S06]  /*3ba0*/  ULOP3.LUT UR4, UR45, UR4, URZ, 0x3c, !UPT ;  /* 0x000000042d047292 */ /* 0x000fcc000f8e3c3f */
[----:B------:R-:W-:-:S07]  /*3bb0*/  IMAD.U32 R2, RZ, RZ, UR4 ;  /* 0x00000004ff027e24 */ /* 0x000fce000f8e00ff */
.L_x_25:
[----:B0-----:R-:W-:Y:S05]  /*3bc0*/  @!P0 BRA `(.L_x_19) ;  /* 0x0000000000048947 */ /* 0x001fea0003800000 */
[----:B------:R-:W-:Y:S01]  /*3bd0*/  BPT.TRAP 0x1 ;  /* 0x000000040000795c */ /* 0x000fe20000300000 */
.L_x_19:
[----:B------:R-:W0:Y:S01]  /*3be0*/  S2UR UR5, SR_CgaCtaId ;  /* 0x00000000000579c3 */ /* 0x000e220000008800 */
[----:B------:R-:W-:Y:S01]  /*3bf0*/  UMOV UR4, 0x400 ;  /* 0x0000040000047882 */ /* 0x000fe20000000000 */
[----:B------:R-:W-:Y:S01]  /*3c00*/  IMAD.U32 R3, RZ, RZ, UR25 ;  /* 0x00000019ff037e24 */ /* 0x000fe2000f8e00ff */
[----:B------:R-:W-:Y:S01]  /*3c10*/  SHF.L.U32 R4, R2, 0x1f, RZ ;  /* 0x0000001f02047819 */ /* 0x000fe200000006ff */
[----:B0-----:R-:W-:-:S06]  /*3c20*/  ULEA UR4, UR5, UR4, 0x18 ;  /* 0x0000000405047291 */ /* 0x001fcc000f8ec03f */
[----:B------:R-:W-:-:S04]  /*3c30*/  IMAD.U32 R0, RZ, RZ, UR4 ;  /* 0x00000004ff007e24 */ /* 0x000fc8000f8e00ff */
[----:B------:R-:W-:-:S04]  /*3c40*/  IMAD R3, R3, 0x8, R0 ;  /* 0x0000000803037824 */ /* 0x000fc800078e0200 */
[----:B------:R0:W1:Y:S01]  /*3c50*/  SYNCS.PHASECHK.TRANS64.TRYWAIT P1, [R3+URZ], R4 ;  /* 0x00000004030075a7 */ /* 0x000062000802017f */
[----:B------:R-:W-:Y:S05]  /*3c60*/  @!P0 BRA `(.L_x_20) ;  /* 0x0000000000048947 */ /* 0x000fea0003800000 */
[----:B------:R-:W-:Y:S01]  /*3c70*/  BPT.TRAP 0x1 ;  /* 0x000000040000795c */ /* 0x000fe20000300000 */
.L_x_20:
[----:B-1----:R-:W-:Y:S05]  /*3c80*/  @P1 BRA `(.L_x_21) ;  /* 0x0000000000081947 */ /* 0x002fea0003800000 */
[----:B------:R-:W1:Y:S02]  /*3c90*/  SYNCS.PHASECHK.TRANS64.TRYWAIT P1, [R3+URZ], R4 ;  /* 0x00000004030075a7 */ /* 0x000e64000802017f */
[----:B-1----:R-:W-:Y:S05]  /*3ca0*/  @!P1 BRA `(.L_x_22) ;  /* 0x0000014c00a09947 */ /* 0x002fea0003800000 */
.L_x_21:
        /* <DEDUP_REMOVED lines=8> */
[----:B--2---:R-:W2:Y:S04]  /*3d30*/  LDL.LU.64 R24, [R1+0x40] ;  /* 0x0000400001187983 */ /* 0x004ea80000300a00 */
[----:B------:R-:W2:Y:S04]  /*3d40*/  LDL.LU.64 R26, [R1+0x48] ;  /* 0x00004800011a7983 */ /* 0x000ea80000300a00 */
[----:B------:R-:W2:Y:S04]  /*3d50*/  LDL.LU.64 R28, [R1+0x50] ;  /* 0x00005000011c7983 */ /* 0x000ea80000300a00 */
[----:B------:R-:W2:Y:S04]  /*3d60*/  LDL.LU.64 R30, [R1+0x58] ;  /* 0x00005800011e7983 */ /* 0x000ea80000300a00 */
[----:B------:R-:W2:Y:S04]  /*3d70*/  LDL.LU.64 R32, [R1+0x60] ;  /* 0x0000600001207983 */ /* 0x000ea80000300a00 */
[----:B------:R-:W2:Y:S04]  /*3d80*/  LDL.LU.64 R34, [R1+0x68] ;  /* 0x0000680001227983 */ /* 0x000ea80000300a00 */
[----:B------:R-:W2:Y:S04]  /*3d90*/  LDL.LU.64 R36, [R1+0x70] ;  /* 0x0000700001247983 */ /* 0x000ea80000300a00 */
[----:B------:R-:W2:Y:S01]  /*3da0*/  LDL.LU.64 R38, [R1+0x78] ;  /* 0x0000780001267983 */ /* 0x000ea20000300a00 */
[----:B------:R-:W-:-:S02]  /*3db0*/  UIMAD UR27, UR25, 0xc00, UR32 ;  /* 0x00000c00191b78a4 */ /* 0x000fc4000f8e0220 */
[----:B------:R-:W-:Y:S01]  /*3dc0*/  UIMAD UR28, UR25, 0x500, UR33 ;  /* 0x00000500191c78a4 */ /* 0x000fe2000f8e0221 */
[----:B------:R-:W-:Y:S01]  /*3dd0*/  STL [R1+0xd0], R22 ;  /* 0x0000d01601007387 */ /* 0x000fe20000100800 */
[----:B------:R-:W-:Y:S01]  /*3de0*/  UMOV UR17, 0x40000040 ;  /* 0x4000004000117882 */ /* 0x000fe20000000000 */
[----:B------:R-:W-:Y:S01]  /*3df0*/  UMOV UR19, 0x40000040 ;  /* 0x4000004000137882 */ /* 0x000fe20000000000 */
[----:B------:R-:W-:Y:S01]  /*3e00*/  UIADD3 UR14, UR28, 0x100, URZ ;  /* 0x000001001c0e7890 */ /* 0x000fe2000fffe03f */
[----:B------:R-:W-:Y:S01]  /*3e10*/  STL [R1+0xcc], R19 ;  /* 0x0000cc1301007387 */ /* 0x000fe20000100800 */
[----:B------:R-:W-:Y:S01]  /*3e20*/  UMOV UR16, UR27 ;  /* 0x0000001b00107c82 */ /* 0x000fe20008000000 */
[----:B------:R-:W-:Y:S01]  /*3e30*/  UMOV UR18, UR28 ;  /* 0x0000001c00127c82 */ /* 0x000fe20008000000 */
[----:B------:R-:W-:Y:S01]  /*3e40*/  UMOV UR12, UR16 ;  /* 0x00000010000c7c82 */ /* 0x000fe20008000000 */
[----:B------:R-:W-:Y:S01]  /*3e50*/  UMOV UR13, UR17 ;  /* 0x00000011000d7c82 */ /* 0x000fe20008000000 */
[----:B------:R-:W-:Y:S01]  /*3e60*/  UMOV UR15, 0x40000040 ;  /* 0x40000040000f7882 */ /* 0x000fe20000000000 */
[----:B------:R-:W-:Y:S01]  /*3e70*/  UIADD3 UR10, UR28, 0x200, URZ ;  /* 0x000002001c0a7890 */ /* 0x000fe2000fffe03f */
[----:B-----5:R-:W-:Y:S01]  /*3e80*/  STL [R1+0xc8], R18 ;  /* 0x0000c81201007387 */ /* 0x020fe20000100800 */
[----:B------:R-:W-:Y:S01]  /*3e90*/  UMOV UR8, UR16 ;  /* 0x0000001000087c82 */ /* 0x000fe20008000000 */
[----:B------:R-:W-:Y:S01]  /*3ea0*/  UMOV UR9, UR17 ;  /* 0x0000001100097c82 */ /* 0x000fe20008000000 */
[----:B------:R-:W-:Y:S01]  /*3eb0*/  UMOV UR11, 0x40000040 ;  /* 0x40000040000b7882 */ /* 0x000fe20000000000 */
[----:B------:R-:W-:Y:S01]  /*3ec0*/  UIADD3 UR6, UR28, 0x300, URZ ;  /* 0x000003001c067890 */ /* 0x000fe2000fffe03f */
[----:B------:R-:W-:Y:S01]  /*3ed0*/  STL [R1+0xc4], R17 ;  /* 0x0000c41101007387 */ /* 0x000fe20000100800 */
        /* <DEDUP_REMOVED lines=8> */
[----:B------:R-:W-:Y:S04]  /*3f60*/  STL [R1+0xbc], R2 ;  /* 0x0000bc0201007387 */ /* 0x000fe80000100800 */
[----:B------:R-:W-:Y:S01]  /*3f70*/  STL [R1+0xb8], R0 ;  /* 0x0000b80001007387 */ /* 0x000fe20000100800 */
[----:B--2---:R-:W-:-:S06]  /*3f80*/  WARPGROUP.ARRIVE ;  /* 0x00000000000079c5 */ /* 0x004fcc0000000000 */
[----:B------:R-:W-:Y:S03]  /*3f90*/  IGMMA.64x32x32.S8.S8 R24, gdesc[UR16], R24, gsb0 ;  /* 0x01200000101879f1 */ /* 0x000fe60008041018 */
[----:B------:R-:W-:Y:S02]  /*3fa0*/  WARPGROUP.DEPBAR.LE gsb0, 0x0 ;  /* 0x00008000000079c5 */ /* 0x000fe40000010000 */
[----:B------:R-:W-:Y:S01]  /*3fb0*/  WARPGROUP.ARRIVE ;  /* 0x00000000000079c5 */ /* 0x000fe20000000000 */
[----:B------:R2:W-:Y:S01]  /*3fc0*/  STL.64 [R1+0x40], R24 ;  /* 0x0000401801007387 */ /* 0x0005e20000100a00 */
[----:B------:R-:W-:Y:S02]  /*3fd0*/  IMAD.MOV.U32 R235, RZ, RZ, R29 ;  /* 0x000000ffffeb7224 */ /* 0x000fe400078e001d */
[----:B------:R-:W-:Y:S01]  /*3fe0*/  IMAD.MOV.U32 R234, RZ, RZ, R30 ;  /* 0x000000ffffea7224 */ /* 0x000fe200078e001e */
[----:B------:R3:W-:Y:S01]  /*3ff0*/  STL.64 [R1+0x48], R26 ;  /* 0x0000481a01007387 */ /* 0x0007e20000100a00 */
[----:B------:R-:W-:Y:S01]  /*4000*/  IGMMA.64x32x32.S8.S8 R200, gdesc[UR12], R200, gsb0 ;  /* 0x012000000cc879f1 */ /* 0x000fe200080410c8 */
[----:B------:R-:W-:-:S02]  /*4010*/  IMAD.MOV.U32 R233, RZ, RZ, R31 ;  /* 0x000000ffffe97224 */ /* 0x000fc400078e001f */
[----:B------:R4:W-:Y:S01]  /*4020*/  STL [R1+0x50], R28 ;  /* 0x0000501c01007387 */ /* 0x0009e20000100800 */
[----:B------:R-:W-:Y:S02]  /*4030*/  IMAD.MOV.U32 R232, RZ, RZ, R32 ;  /* 0x000000ffffe87224 */ /* 0x000fe400078e0020 */
[----:B------:R-:W-:Y:S01]  /*4040*/  IMAD.MOV.U32 R23, RZ, RZ, R33 ;  /* 0x000000ffff177224 */ /* 0x000fe200078e0021 */
[----:B--2---:R-:W2:Y:S01]  /*4050*/  LDL.LU.64 R24, [R1] ;  /* 0x0000000001187983 */ /* 0x004ea20000300a00 */
[----:B------:R-:W-:Y:S02]  /*4060*/  IMAD.MOV.U32 R22, RZ, RZ, R34 ;  /* 0x000000ffff167224 */ /* 0x000fe400078e0022 */
[----:B------:R-:W-:Y:S01]  /*4070*/  IMAD.MOV.U32 R21, RZ, RZ, R35 ;  /* 0x000000ffff157224 */ /* 0x000fe200078e0023 */
[----:B---3--:R-:W2:Y:S01]  /*4080*/  LDL.LU.64 R26, [R1+0x8] ;  /* 0x00000800011a7983 */ /* 0x008ea20000300a00 */
[----:B------:R-:W-:Y:S02]  /*4090*/  IMAD.MOV.U32 R20, RZ, RZ, R36 ;  /* 0x000000ffff147224 */ /* 0x000fe400078e0024 */
[----:B------:R-:W-:Y:S01]  /*40a0*/  IMAD.MOV.U32 R19, RZ, RZ, R37 ;  /* 0x000000ffff137224 */ /* 0x000fe200078e0025 */
[----:B----4-:R-:W2:Y:S01]  /*40b0*/  LDL.LU.64 R28, [R1+0x10] ;  /* 0x00001000011c7983 */ /* 0x010ea20000300a00 */
[----:B------:R-:W-:-:S02]  /*40c0*/  IMAD.MOV.U32 R18, RZ, RZ, R38 ;  /* 0x000000ffff127224 */ /* 0x000fc400078e0026 */
[----:B------:R-:W-:Y:S01]  /*40d0*/  IMAD.MOV.U32 R17, RZ, RZ, R39 ;  /* 0x000000ffff117224 */ /* 0x000fe200078e0027 */
[----:B------:R-:W2:Y:S04]  /*40e0*/  LDL.LU.64 R30, [R1+0x18] ;  /* 0x00001800011e7983 */ /* 0x000ea80000300a00 */
[----:B------:R-:W2:Y:S04]  /*40f0*/  LDL.LU.64 R32, [R1+0x20] ;  /* 0x0000200001207983 */ /* 0x000ea80000300a00 */
[----:B------:R-:W2:Y:S04]  /*4100*/  LDL.LU.64 R34, [R1+0x28] ;  /* 0x0000280001227983 */ /* 0x000ea80000300a00 */
[----:B------:R-:W2:Y:S04]  /*4110*/  LDL.LU.64 R36, [R1+0x30] ;  /* 0x0000300001247983 */ /* 0x000ea80000300a00 */
[----:B------:R-:W2:Y:S01]  /*4120*/  LDL.LU.64 R38, [R1+0x38] ;  /* 0x0000380001267983 */ /* 0x000ea20000300a00 */
[----:B------:R-:W-:-:S02]  /*4130*/  WARPGROUP.DEPBAR.LE gsb0, 0x0 ;  /* 0x00008000000079c5 */ /* 0x000fc40000010000 */
        /* <DEDUP_REMOVED lines=34> */
[----:B------:R-:W-:Y:S01]  /*4360*/  UIADD3 UR4, UR27, 0x800, URZ ;  /* 0x000008001b047890 */ /* 0x000fe2000fffe03f */
[----:B------:R-:W-:-:S06]  /*4370*/  UMOV UR17, 0x40000040 ;  /* 0x4000004000117882 */ /* 0x000fcc0000000000 */
[----:B------:R-:W-:Y:S01]  /*4380*/  UMOV UR16, UR4 ;  /* 0x0000000400107c82 */ /* 0x000fe20008000000 */
[----:B------:R-:W-:Y:S02]  /*4390*/  WARPGROUP.DEPBAR.LE gsb0, 0x0 ;  /* 0x00008000000079c5 */ /* 0x000fe40000010000 */
[----:B------:R-:W-:Y:S01]  /*43a0*/  WARPGROUP.ARRIVE ;  /* 0x00000000000079c5 */ /* 0x000fe20000000000 */
[----:B------:R-:W-:Y:S02]  /*43b0*/  IMAD.MOV.U32 R2, RZ, RZ, R38 ;  /* 0x000000ffff027224 */ /* 0x000fe400078e0026 */
[----:B------:R-:W-:Y:S02]  /*43c0*/  IMAD.MOV.U32 R0, RZ, RZ, R39 ;  /* 0x000000ffff007224 */ /* 0x000fe400078e0027 */
[----:B01----:R-:W-:Y:S01]  /*43d0*/  IMAD.MOV.U32 R4, RZ, RZ, R36 ;  /* 0x000000ffff047224 */ /* 0x003fe200078e0024 */
[----:B------:R-:W2:Y:S01]  /*43e0*/  LDL.LU.64 R38, [R1+0x180] ;  /* 0x0001800001267983 */ /* 0x000ea20000300a00 */
[----:B------:R-:W-:Y:S01]  /*43f0*/  IMAD.MOV.U32 R3, RZ, RZ, R37 ;  /* 0x000000ffff037224 */ /* 0x000fe200078e0025 */
[----:B------:R-:W-:Y:S01]  /*4400*/  IGMMA.64x32x32.S8.S8 R216, gdesc[UR16], R216, gsb0 ;  /* 0x0120000010d879f1 */ /* 0x000fe200080410d8 */
        /* <DEDUP_REMOVED lines=19> */
[----:B------:R-:W-:-:S03]  /*4540*/  WARPGROUP.DEPBAR.LE gsb0, 0x0 ;  /* 0x00008000000079c5 */ /* 0x000fc60000010000 */
[----:B------:R-:W-:Y:S04]  /*4550*/  STL.64 [R1+0x140], R230 ;  /* 0x000140e601007387 */ /* 0x000fe80000100a00 */
[----:B------:R-:W-:Y:S04]  /*4560*/  STL.64 [R1+0x138], R228 ;  /* 0x000138e401007387 */ /* 0x000fe80000100a00 */
[----:B------:R-:W-:Y:S04]  /*4570*/  STL.64 [R1+0x130], R226 ;  /* 0x000130e201007387 */ /* 0x000fe80000100a00 */
[----:B------:R-:W-:Y:S04]  /*4580*/  STL.64 [R1+0x128], R224 ;  /* 0x000128e001007387 */ /* 0x000fe80000100a00 */
[----:B------:R-:W-:Y:S04]  /*4590*/  STL.64 [R1+0x120], R222 ;  /* 0x000120de01007387 */ /* 0x000fe80000100a00 */
[----:B------:R0:W-:Y:S04]  /*45a0*/  STL.64 [R1+0x118], R220 ;  /* 0x000118dc01007387 */ /* 0x0001e80000100a00 */
[----:B0-----:R-:W3:Y:S04]  /*45b0*/  LDL.LU R220, [R1+0x40] ;  /* 0x0000400001dc7983 */ /* 0x001ee80000300800 */
[----:B------:R-:W3:Y:S04]  /*45c0*/  LDL.LU R221, [R1+0x44] ;  /* 0x0000440001dd7983 */ /* 0x000ee80000300800 */
[----:B------:R-:W3:Y:S04]  /*45d0*/  LDL.LU R222, [R1+0x48] ;  /* 0x0000480001de7983 */ /* 0x000ee80000300800 */
[----:B------:R-:W3:Y:S04]  /*45e0*/  LDL.LU R223, [R1+0x4c] ;  /* 0x00004c0001df7983 */ /* 0x000ee80000300800 */
[----:B------:R-:W3:Y:S01]  /*45f0*/  LDL.LU R224, [R1+0x50] ;  /* 0x0000500001e07983 */ /* 0x000ee20000300800 */
[----:B------:R-:W-:Y:S01]  /*4600*/  WARPGROUP.ARRIVE ;  /* 0x00000000000079c5 */ /* 0x000fe20000000000 */
[----:B------:R-:W-:Y:S01]  /*4610*/  UMOV UR12, UR16 ;  /* 0x00000010000c7c82 */ /* 0x000fe20008000000 */
[----:B------:R-:W-:-:S04]  /*4620*/  UMOV UR13, UR17 ;  /* 0x00000011000d7c82 */ /* 0x000fc80008000000 */
        /* <DEDUP_REMOVED lines=31> */
[----:B------:R-:W-:Y:S02]  /*4820*/  UMOV UR16, UR8 ;  /* 0x0000000800107c82 */ /* 0x000fe40008000000 */
[----:B------:R-:W-:Y:S01]  /*4830*/  UMOV UR18, UR4 ;  /* 0x0000000400127c82 */ /* 0x000fe20008000000 */
[----:B------:R-:W-:Y:S02]  /*4840*/  WARPGROUP.DEPBAR.LE gsb0, 0x0 ;  /* 0x00008000000079c5 */ /* 0x000fe40000010000 */
[----:B---3--:R-:W-:-:S06]  /*4850*/  WARPGROUP.ARRIVE ;  /* 0x00000000000079c5 */ /* 0x008fcc0000000000 */
[----:B------:R-:W-:Y:S01]  /*4860*/  IGMMA.64x32x32.S8.S8 R220, gdesc[UR16], R220, gsb0 ;  /* 0x0120000010dc79f1 */ /* 0x000fe200080410dc */
[----:B------:R-:W-:Y:S01]  /*4870*/  UIADD3 UR14, UR28, 0x102, URZ ;  /* 0x000001021c0e7890 */ /* 0x000fe2000fffe03f */
[----:B------:R-:W-:Y:S01]  /*4880*/  UMOV UR12, UR16 ;  /* 0x00000010000c7c82 */ /* 0x000fe20008000000 */
[----:B------:R-:W-:Y:S01]  /*4890*/  UMOV UR13, UR17 ;  /* 0x00000011000d7c82 */ /* 0x000fe20008000000 */
[----:B------:R-:W-:Y:S01]  /*48a0*/  UMOV UR15, 0x40000040 ;  /* 0x40000040000f7882 */ /* 0x000fe20000000000 */
[----:B------:R-:W-:Y:S02]  /*48b0*/  WARPGROUP.DEPBAR.LE gsb0, 0x0 ;  /* 0x00008000000079c5 */ /* 0x000fe40000010000 */
[----:B------:R-:W-:-:S06]  /*48c0*/  WARPGROUP.ARRIVE ;  /* 0x00000000000079c5 */ /* 0x000fcc0000000000 */
        /* <DEDUP_REMOVED lines=40> */
[----:B------:R0:W-:Y:S01]  /*4b50*/  STL.64 [R1+0x40], R220 ;  /* 0x000040dc01007387 */ /* 0x0001e20000100a00 */
[----:B------:R-:W-:Y:S02]  /*4b60*/  WARPGROUP.DEPBAR.LE gsb0, 0x0 ;  /* 0x00008000000079c5 */ /* 0x000fe40000010000 */
[----:B------:R-:W-:-:S06]  /*4b70*/  WARPGROUP.ARRIVE ;  /* 0x00000000000079c5 */ /* 0x000fcc0000000000 */
[----:B------:R-:W-:Y:S01]  /*4b80*/  IGMMA.64x32x32.S8.S8 R184, gdesc[UR12], R184, gsb0 ;  /* 0x012000000cb879f1 */ /* 0x000fe200080410b8 */
[----:B------:R1:W-:Y:S04]  /*4b90*/  STL.64 [R1+0x48], R222 ;  /* 0x000048de01007387 */ /* 0x0003e80000100a00 */
[----:B------:R2:W-:Y:S04]  /*4ba0*/  STL.64 [R1+0x50], R224 ;  /* 0x000050e001007387 */ /* 0x0005e80000100a00 */
[----:B------:R3:W-:Y:S04]  /*4bb0*/  STL.64 [R1+0x58], R226 ;  /* 0x000058e201007387 */ /* 0x0007e80000100a00 */
[----:B------:R4:W-:Y:S01]  /*4bc0*/  STL.64 [R1+0x60], R228 ;  /* 0x000060e401007387 */ /* 0x0009e20000100a00 */
[----:B0-----:R-:W-:-:S03]  /*4bd0*/  IMAD.MOV.U32 R220, RZ, RZ, R16 ;  /* 0x000000ffffdc7224 */ /* 0x001fc600078e0010 */
[----:B------:R0:W-:Y:S01]  /*4be0*/  STL.64 [R1+0x68], R230 ;  /* 0x000068e601007387 */ /* 0x0001e20000100a00 */
[----:B------:R-:W-:-:S03]  /*4bf0*/  IMAD.MOV.U32 R221, RZ, RZ, R15 ;  /* 0x000000ffffdd7224 */ /* 0x000fc600078e000f */
[----:B------:R0:W-:Y:S01]  /*4c00*/  STL.64 [R1+0x70], R232 ;  /* 0x000070e801007387 */ /* 0x0001e20000100a00 */
[----:B-1----:R-:W-:Y:S02]  /*4c10*/  IMAD.MOV.U32 R222, RZ, RZ, R14 ;  /* 0x000000ffffde7224 */ /* 0x002fe400078e000e */
[----:B------:R-:W-:Y:S01]  /*4c20*/  IMAD.MOV.U32 R223, RZ, RZ, R13 ;  /* 0x000000ffffdf7224 */ /* 0x000fe200078e000d */
[----:B------:R1:W-:Y:S01]  /*4c30*/  STL.64 [R1+0x78], R234 ;  /* 0x000078ea01007387 */ /* 0x0003e20000100a00 */
[----:B--2---:R-:W-:Y:S02]  /*4c40*/  IMAD.MOV.U32 R224, RZ, RZ, R12 ;  /* 0x000000ffffe07224 */ /* 0x004fe400078e000c */
[----:B------:R-:W-:Y:S02]  /*4c50*/  IMAD.MOV.U32 R225, RZ, RZ, R11 ;  /* 0x000000ffffe17224 */ /* 0x000fe400078e000b */
[----:B---3--:R-:W-:Y:S02]  /*4c60*/  IMAD.MOV.U32 R226, RZ, RZ, R10 ;  /* 0x000000ffffe27224 */ /* 0x008fe400078e000a */
[----:B------:R-:W-:-:S02]  /*4c70*/  IMAD.MOV.U32 R227, RZ, RZ, R9 ;  /* 0x000000ffffe37224 */ /* 0x000fc400078e0009 */
[----:B----4-:R-:W-:Y:S02]  /*4c80*/  IMAD.MOV.U32 R228, RZ, RZ, R8 ;  /* 0x000000ffffe47224 */ /* 0x010fe400078e0008 */
[----:B------:R-:W-:Y:S02]  /*4c90*/  IMAD.MOV.U32 R229, RZ, RZ, R7 ;  /* 0x000000ffffe57224 */ /* 0x000fe400078e0007 */
[----:B0-----:R-:W-:Y:S02]  /*4ca0*/  IMAD.MOV.U32 R230, RZ, RZ, R6 ;  /* 0x000000ffffe67224 */ /* 0x001fe400078e0006 */
[----:B------:R-:W-:Y:S02]  /*4cb0*/  IMAD.MOV.U32 R231, RZ, RZ, R5 ;  /* 0x000000ffffe77224 */ /* 0x000fe400078e0005 */
[----:B------:R-:W-:Y:S02]  /*4cc0*/  IMAD.MOV.U32 R232, RZ, RZ, R4 ;  /* 0x000000ffffe87224 */ /* 0x000fe400078e0004 */
[----:B------:R-:W-:-:S02]  /*4cd0*/  IMAD.MOV.U32 R233, RZ, RZ, R3 ;  /* 0x000000ffffe97224 */ /* 0x000fc400078e0003 */
[----:B-1----:R-:W-:Y:S02]  /*4ce0*/  IMAD.MOV.U32 R234, RZ, RZ, R2 ;  /* 0x000000ffffea7224 */ /* 0x002fe400078e0002 */
        /* <DEDUP_REMOVED lines=13> */
[----:B------:R-:W-:Y:S04]  /*4dc0*/  STL.64 [R1+0x30], R232 ;  /* 0x000030e801007387 */ /* 0x000fe80000100a00 */
[----:B------:R-:W-:Y:S04]  /*4dd0*/  STL.64 [R1+0x38], R234 ;  /* 0x000038ea01007387 */ /* 0x000fe80000100a00 */
        /* <DEDUP_REMOVED lines=47> */
[----:B------:R-:W-:Y:S02]  /*50d0*/  UIADD3 UR8, UR27, 0x4, URZ ;  /* 0x000000041b087890 */ /* 0x000fe4000fffe03f */
[----:B------:R-:W-:Y:S01]  /*50e0*/  UIADD3 UR4, UR28, 0x4, URZ ;  /* 0x000000041c047890 */ /* 0x000fe2000fffe03f */
[----:B------:R-:W-:Y:S01]  /*50f0*/  UMOV UR17, 0x40000040 ;  /* 0x4000004000117882 */ /* 0x000fe20000000000 */
[----:B------:R-:W-:-:S03]  /*5100*/  UMOV UR19, 0x40000040 ;  /* 0x4000004000137882 */ /* 0x000fc60000000000 */
[----:B------:R-:W-:Y:S02]  /*5110*/  UMOV UR16, UR8 ;  /* 0x0000000800107c82 */ /* 0x000fe40008000000 */
[----:B------:R-:W-:Y:S01]  /*5120*/  UMOV UR18, UR4 ;  /* 0x0000000400127c82 */ /* 0x000fe20008000000 */
[----:B------:R-:W-:Y:S02]  /*5130*/  WARPGROUP.DEPBAR.LE gsb0, 0x0 ;  /* 0x00008000000079c5 */ /* 0x000fe40000010000 */
[----:B--2---:R-:W-:-:S06]  /*5140*/  WARPGROUP.ARRIVE ;  /* 0x00000000000079c5 */ /* 0x004fcc0000000000 */
        /* <DEDUP_REMOVED lines=26> */
[----:B------:R0:W-:Y:S01]  /*52f0*/  STL.64 [R1+0x40], R216 ;  /* 0x000040d801007387 */ /* 0x0001e20000100a00 */
[----:B------:R-:W-:-:S03]  /*5300*/  IMAD.MOV.U32 R22, RZ, RZ, R221 ;  /* 0x000000ffff167224 */ /* 0x000fc600078e00dd */
[----:B------:R1:W-:Y:S01]  /*5310*/  STL.64 [R1+0x48], R218 ;  /* 0x000048da01007387 */ /* 0x0003e20000100a00 */
[----:B------:R-:W-:-:S03]  /*5320*/  IMAD.MOV.U32 R19, RZ, RZ, R222 ;  /* 0x000000ffff137224 */ /* 0x000fc600078e00de */
[----:B------:R2:W-:Y:S01]  /*5330*/  STL [R1+0x50], R220 ;  /* 0x000050dc01007387 */ /* 0x0005e20000100800 */
[----:B------:R-:W-:-:S03]  /*5340*/  IMAD.MOV.U32 R18, RZ, RZ, R223 ;  /* 0x000000ffff127224 */ /* 0x000fc600078e00df */
[----:B0-----:R-:W3:Y:S01]  /*5350*/  LDL.LU.64 R216, [R1] ;  /* 0x0000000001d87983 */ /* 0x001ee20000300a00 */
[----:B------:R-:W-:-:S03]  /*5360*/  IMAD.MOV.U32 R17, RZ, RZ, R224 ;  /* 0x000000ffff117224 */ /* 0x000fc600078e00e0 */
[----:B-1----:R-:W3:Y:S01]  /*5370*/  LDL.LU.64 R218, [R1+0x8] ;  /* 0x0000080001da7983 */ /* 0x002ee20000300a00 */
[----:B------:R-:W-:-:S03]  /*5380*/  IMAD.MOV.U32 R16, RZ, RZ, R225 ;  /* 0x000000ffff107224 */ /* 0x000fc600078e00e1 */
[----:B--2---:R-:W3:Y:S01]  /*5390*/  LDL.LU.64 R220, [R1+0x10] ;  /* 0x0000100001dc7983 */ /* 0x004ee20000300a00 */
[----:B------:R-:W-:Y:S02]  /*53a0*/  IMAD.MOV.U32 R2, RZ, RZ, R226 ;  /* 0x000000ffff027224 */ /* 0x000fe400078e00e2 */
[----:B------:R-:W-:Y:S01]  /*53b0*/  IMAD.MOV.U32 R0, RZ, RZ, R227 ;  /* 0x000000ffff007224 */ /* 0x000fe200078e00e3 */
[----:B------:R-:W3:Y:S01]  /*53c0*/  LDL.LU.64 R222, [R1+0x18] ;  /* 0x0000180001de7983 */ /* 0x000ee20000300a00 */
[----:B------:R-:W-:Y:S02]  /*53d0*/  IMAD.MOV.U32 R232, RZ, RZ, R228 ;  /* 0x000000ffffe87224 */ /* 0x000fe400078e00e4 */
[----:B------:R-:W-:Y:S01]  /*53e0*/  IMAD.MOV.U32 R233, RZ, RZ, R229 ;  /* 0x000000ffffe97224 */ /* 0x000fe200078e00e5 */
[----:B------:R-:W3:Y:S01]  /*53f0*/  LDL.LU.64 R224, [R1+0x20] ;  /* 0x0000200001e07983 */ /* 0x000ee20000300a00 */
[----:B------:R-:W-:Y:S02]  /*5400*/  IMAD.MOV.U32 R234, RZ, RZ, R230 ;  /* 0x000000ffffea7224 */ /* 0x000fe400078e00e6 */
[----:B------:R-:W-:Y:S01]  /*5410*/  IMAD.MOV.U32 R235, RZ, RZ, R231 ;  /* 0x000000ffffeb7224 */ /* 0x000fe200078e00e7 */
[----:B------:R-:W3:Y:S04]  /*5420*/  LDL.LU.64 R226, [R1+0x28] ;  /* 0x0000280001e27983 */ /* 0x000ee80000300a00 */
[----:B------:R-:W3:Y:S04]  /*5430*/  LDL.LU.64 R228, [R1+0x30] ;  /* 0x0000300001e47983 */ /* 0x000ee80000300a00 */
[----:B------:R-:W3:Y:S01]  /*5440*/  LDL.LU.64 R230, [R1+0x38] ;  /* 0x0000380001e67983 */ /* 0x000ee20000300a00 */
[----:B------:R-:W-:-:S02]  /*5450*/  WARPGROUP.DEPBAR.LE gsb0, 0x0 ;  /* 0x00008000000079c5 */ /* 0x000fc40000010000 */
        /* <DEDUP_REMOVED lines=70> */
[----:B------:R0:W-:Y:S04]  /*58c0*/  STL.64 [R1+0x88], R220 ;  /* 0x000088dc01007387 */ /* 0x0001e80000100a00 */
[----:B0-----:R-:W2:Y:S04]  /*58d0*/  LDL.LU R220, [R1+0x40] ;  /* 0x0000400001dc7983 */ /* 0x001ea80000300800 */
[----:B------:R-:W2:Y:S04]  /*58e0*/  LDL.LU R221, [R1+0x44] ;  /* 0x0000440001dd7983 */ /* 0x000ea80000300800 */
[----:B------:R-:W2:Y:S04]  /*58f0*/  LDL.LU R222, [R1+0x48] ;  /* 0x0000480001de7983 */ /* 0x000ea80000300800 */
[----:B------:R-:W2:Y:S04]  /*5900*/  LDL.LU R223, [R1+0x4c] ;  /* 0x00004c0001df7983 */ /* 0x000ea80000300800 */
[----:B------:R-:W2:Y:S01]  /*5910*/  LDL.LU R224, [R1+0x50] ;  /* 0x0000500001e07983 */ /* 0x000ea20000300800 */
        /* <DEDUP_REMOVED lines=19> */
[----:B------:R-:W-:Y:S01]  /*5a50*/  IMAD.MOV.U32 R231, RZ, RZ, R0 ;  /* 0x000000ffffe77224 */ /* 0x000fe200078e0000 */
[----:B------:R-:W-:Y:S01]  /*5a60*/  UIADD3 UR8, UR27, 0x6, URZ ;  /* 0x000000061b087890 */ /* 0x000fe2000fffe03f */
[----:B------:R0:W5:Y:S01]  /*5a70*/  LDL.LU R22, [R1+0xd0] ;  /* 0x0000d00001167983 */ /* 0x0001620000300800 */
[----:B------:R-:W-:Y:S01]  /*5a80*/  UIADD3 UR4, UR28, 0x6, URZ ;  /* 0x000000061c047890 */ /* 0x000fe2000fffe03f */
[----:B------:R-:W-:Y:S01]  /*5a90*/  UMOV UR17, 0x40000040 ;  /* 0x4000004000117882 */ /* 0x000fe20000000000 */
[----:B------:R-:W-:Y:S01]  /*5aa0*/  UMOV UR19, 0x40000040 ;  /* 0x4000004000137882 */ /* 0x000fe20000000000 */
[----:B------:R-:W-:Y:S01]  /*5ab0*/  UIADD3 UR14, UR28, 0x106, URZ ;  /* 0x000001061c0e7890 */ /* 0x000fe2000fffe03f */
[----:B------:R0:W5:Y:S01]  /*5ac0*/  LDL.LU R19, [R1+0xcc] ;  /* 0x0000cc0001137983 */ /* 0x0001620000300800 */
[----:B------:R-:W-:Y:S02]  /*5ad0*/  UMOV UR16, UR8 ;  /* 0x0000000800107c82 */ /* 0x000fe40008000000 */
[----:B------:R-:W-:Y:S01]  /*5ae0*/  UMOV UR18, UR4 ;  /* 0x0000000400127c82 */ /* 0x000fe20008000000 */
[----:B------:R-:W-:-:S02]  /*5af0*/  WARPGROUP.DEPBAR.LE gsb0, 0x0 ;  /* 0x00008000000079c5 */ /* 0x000fc40000010000 */
[----:B------:R-:W-:Y:S01]  /*5b00*/  UMOV UR13, UR17 ;  /* 0x00000011000d7c82 */ /* 0x000fe20008000000 */
[----:B------:R-:W-:Y:S01]  /*5b10*/  UMOV UR15, 0x40000040 ;  /* 0x40000040000f7882 */ /* 0x000fe20000000000 */
[----:B------:R-:W-:Y:S01]  /*5b20*/  UIADD3 UR10, UR28, 0x206, URZ ;  /* 0x000002061c0a7890 */ /* 0x000fe2000fffe03f */
[----:B------:R0:W5:Y:S01]  /*5b30*/  LDL.LU R18, [R1+0xc8] ;  /* 0x0000c80001127983 */ /* 0x0001620000300800 */
[----:B------:R-:W-:Y:S01]  /*5b40*/  UMOV UR12, UR16 ;  /* 0x00000010000c7c82 */ /* 0x000fe20008000000 */
[----:B------:R-:W-:Y:S01]  /*5b50*/  UMOV UR8, UR16 ;  /* 0x0000001000087c82 */ /* 0x000fe20008000000 */
[----:B------:R-:W-:Y:S01]  /*5b60*/  UMOV UR9, UR17 ;  /* 0x0000001100097c82 */ /* 0x000fe20008000000 */
[----:B------:R-:W-:Y:S01]  /*5b70*/  UMOV UR11, 0x40000040 ;  /* 0x40000040000b7882 */ /* 0x000fe20000000000 */
[----:B------:R-:W-:Y:S01]  /*5b80*/  UIADD3 UR6, UR28, 0x306, URZ ;  /* 0x000003061c067890 */ /* 0x000fe2000fffe03f */
[----:B------:R0:W5:Y:S01]  /*5b90*/  LDL.LU R17, [R1+0xc4] ;  /* 0x0000c40001117983 */ /* 0x0001620000300800 */
        /* <DEDUP_REMOVED lines=8> */
[----:B------:R0:W5:Y:S04]  /*5c20*/  LDL.LU R2, [R1+0xbc] ;  /* 0x0000bc0001027983 */ /* 0x0001680000300800 */
[----:B------:R0:W5:Y:S01]  /*5c30*/  LDL.LU R0, [R1+0xb8] ;  /* 0x0000b80001007983 */ /* 0x0001620000300800 */
        /* <DEDUP_REMOVED lines=40> */
[----:B-1----:R-:W-:-:S03]  /*5ec0*/  IMAD.MOV.U32 R220, RZ, RZ, R23 ;  /* 0x000000ffffdc7224 */ /* 0x002fc600078e0017 */
[----:B------:R1:W-:Y:S01]  /*5ed0*/  STL.64 [R1+0x68], R230 ;  /* 0x000068e601007387 */ /* 0x0003e20000100a00 */
[----:B------:R-:W-:-:S03]  /*5ee0*/  IMAD.MOV.U32 R221, RZ, RZ, R21 ;  /* 0x000000ffffdd7224 */ /* 0x000fc600078e0015 */
[----:B------:R1:W-:Y:S01]  /*5ef0*/  STL.64 [R1+0x70], R232 ;  /* 0x000070e801007387 */ /* 0x0003e20000100a00 */
[----:B--2---:R-:W-:Y:S02]  /*5f00*/  IMAD.MOV.U32 R222, RZ, RZ, R20 ;  /* 0x000000ffffde7224 */ /* 0x004fe400078e0014 */
[----:B------:R-:W-:Y:S01]  /*5f10*/  IMAD.MOV.U32 R223, RZ, RZ, R15 ;  /* 0x000000ffffdf7224 */ /* 0x000fe200078e000f */
[----:B------:R2:W-:Y:S01]  /*5f20*/  STL.64 [R1+0x78], R234 ;  /* 0x000078ea01007387 */ /* 0x0005e20000100a00 */
[----:B---3--:R-:W-:Y:S02]  /*5f30*/  IMAD.MOV.U32 R224, RZ, RZ, R14 ;  /* 0x000000ffffe07224 */ /* 0x008fe400078e000e */
[----:B------:R-:W-:Y:S02]  /*5f40*/  IMAD.MOV.U32 R225, RZ, RZ, R13 ;  /* 0x000000ffffe17224 */ /* 0x000fe400078e000d */
[----:B----4-:R-:W-:Y:S02]  /*5f50*/  IMAD.MOV.U32 R226, RZ, RZ, R12 ;  /* 0x000000ffffe27224 */ /* 0x010fe400078e000c */
[----:B------:R-:W-:-:S02]  /*5f60*/  IMAD.MOV.U32 R227, RZ, RZ, R11 ;  /* 0x000000ffffe37224 */ /* 0x000fc400078e000b */
[----:B0-----:R-:W-:Y:S02]  /*5f70*/  IMAD.MOV.U32 R228, RZ, RZ, R10 ;  /* 0x000000ffffe47224 */ /* 0x001fe400078e000a */
[----:B------:R-:W-:Y:S02]  /*5f80*/  IMAD.MOV.U32 R229, RZ, RZ, R9 ;  /* 0x000000ffffe57224 */ /* 0x000fe400078e0009 */
[----:B-1----:R-:W-:Y:S02]  /*5f90*/  IMAD.MOV.U32 R230, RZ, RZ, R8 ;  /* 0x000000ffffe67224 */ /* 0x002fe400078e0008 */
[----:B------:R-:W-:Y:S02]  /*5fa0*/  IMAD.MOV.U32 R231, RZ, RZ, R7 ;  /* 0x000000ffffe77224 */ /* 0x000fe400078e0007 */
[----:B------:R-:W-:Y:S02]  /*5fb0*/  IMAD.MOV.U32 R232, RZ, RZ, R6 ;  /* 0x000000ffffe87224 */ /* 0x000fe400078e0006 */
[----:B------:R-:W-:-:S02]  /*5fc0*/  IMAD.MOV.U32 R233, RZ, RZ, R5 ;  /* 0x000000ffffe97224 */ /* 0x000fc400078e0005 */
[----:B--2---:R-:W-:Y:S02]  /*5fd0*/  IMAD.MOV.U32 R234, RZ, RZ, R4 ;  /* 0x000000ffffea7224 */ /* 0x004fe400078e0004 */
        /* <DEDUP_REMOVED lines=48> */
[----:B------:R-:W-:Y:S01]  /*62e0*/  BPT.TRAP 0x1 ;  /* 0x000000040000795c */ /* 0x000fe20000300000 */
.L_x_23:
[----:B------:R-:W-:Y:S01]  /*62f0*/  UISETP.GT.U32.AND UP0, UPT, UR36, 0x1, UPT ;  /* 0x000000012400788c */ /* 0x000fe2000bf04070 */
[----:B------:R-:W-:-:S04]  /*6300*/  IMAD.U32 R3, RZ, RZ, UR24 ;  /* 0x00000018ff037e24 */ /* 0x000fc8000f8e00ff */
[----:B-----5:R-:W-:Y:S01]  /*6310*/  IMAD R3, R3, 0x8, R0 ;  /* 0x0000000803037824 */ /* 0x020fe200078e0200 */
[----:B------:R-:W-:-:S03]  /*6320*/  PLOP3.LUT P1, PT, PT, PT, UP0, 0x80, 0x0 ;  /* 0x000000000000781c */ /* 0x000fc60003f2f008 */
[----:B------:R-:W-:-:S05]  /*6330*/  VIADD R3, R3, 0x18 ;  /* 0x0000001803037836 */ /* 0x000fca0000000000 */
[----:B------:R-:W-:-:S04]  /*6340*/  PRMT R3, RZ, 0x654, R3 ;  /* 0x00000654ff037816 */ /* 0x000fc80000000003 */
[----:B------:R0:W-:Y:S01]  /*6350*/  SYNCS.ARRIVE.TRANS64.RED.A1T0 RZ, [R3+URZ], RZ ;  /* 0x000000ff03ff79a7 */ /* 0x0001e2000810043f */
[----:B------:R-:W-:Y:S05]  /*6360*/  @P1 BRA `(.L_x_24) ;  /* 0x0000000000041947 */ /* 0x000fea0003800000 */
[----:B------:R-:W-:Y:S01]  /*6370*/  BPT.TRAP 0x1 ;  /* 0x000000040000795c */ /* 0x000fe20000300000 */
.L_x_24:
[----:B------:R-:W-:Y:S02]  /*6380*/  UISETP.GT.AND UP2, UPT, UR26, 0x1, UPT ;  /* 0x000000011a00788c */ /* 0x000fe4000bf44270 */
[----:B------:R-:W-:Y:S02]  /*6390*/  UIADD3 UR25, UR25, 0x1, URZ ;  /* 0x0000000119197890 */ /* 0x000fe4000fffe03f */
[----:B------:R-:W-:Y:S02]  /*63a0*/  UIADD3 UR24, UR24, 0x1, URZ ;  /* 0x0000000118187890 */ /* 0x000fe4000fffe03f */
[----:B------:R-:W-:Y:S01]  /*63b0*/  PLOP3.LUT P1, PT, PT, PT, UP2, 0x80, 0x0 ;  /* 0x000000000000781c */ /* 0x000fe20003f2f028 */
[----:B------:R-:W-:Y:S02]  /*63c0*/  UISETP.NE.AND UP0, UPT, UR25, 0x3, UPT ;  /* 0x000000031900788c */ /* 0x000fe4000bf05270 */
[----:B------:R-:W-:Y:S02]  /*63d0*/  UISETP.NE.AND UP1, UPT, UR24, 0x3, UPT ;  /* 0x000000031800788c */ /* 0x000fe4000bf25270 */
[----:B------:R-:W-:-:S02]  /*63e0*/  USEL UR4, URZ, 0x1, UP0 ;  /* 0x000000013f047887 */ /* 0x000fc40008000000 */
[----:B------:R-:W-:Y:S02]  /*63f0*/  UIADD3 UR26, UR26, -0x1, URZ ;  /* 0xffffffff1a1a7890 */ /* 0x000fe4000fffe03f */
[----:B------:R-:W-:Y:S02]  /*6400*/  USEL UR25, UR25, URZ, UP0 ;  /* 0x0000003f19197287 */ /* 0x000fe40008000000 */
[----:B------:R-:W-:Y:S01]  /*6410*/  USEL UR24, UR24, URZ, UP1 ;  /* 0x0000003f18187287 */ /* 0x000fe20008800000 */
[----:B------:R-:W-:Y:S01]  /*6420*/  LOP3.LUT R2, R2, UR4, RZ, 0x3c, !PT ;  /* 0x0000000402027c12 */ /* 0x000fe2000f8e3cff */
[----:B------:R-:W-:Y:S10]  /*6430*/  @P1 BRA `(.L_x_25) ;  /* 0xffffffd400e01947 */ /* 0x000ff4000383ffff */
.L_x_18:
[----:B------:R-:W1:Y:S02]  /*6440*/  LDC R2, c[0x0][0x28c] ;  /* 0x0000a300ff027b82 */ /* 0x000e640000000800 */
[----:B-1----:R-:W-:-:S13]  /*6450*/  ISETP.GE.AND P1, PT, R2, 0x1, PT ;  /* 0x000000010200780c */ /* 0x002fda0003f26270 */
[----:B------:R-:W-:Y:S05]  /*6460*/  @!P1 BRA `(.L_x_26) ;  /* 0x0000000000449947 */ /* 0x000fea0003800000 */
[----:B------:R-:W-:Y:S05]  /*6470*/  @!P0 BRA `(.L_x_27) ;  /* 0x0000000000048947 */ /* 0x000fea0003800000 */
[----:B------:R-:W-:Y:S01]  /*6480*/  BPT.TRAP 0x1 ;  /* 0x000000040000795c */ /* 0x000fe20000300000 */
.L_x_27:
[----:B------:R-:W-:-:S04]  /*6490*/  UISETP.LT.AND UP0, UPT, UR46, 0x1, UPT ;  /* 0x000000012e00788c */ /* 0x000fc8000bf01270 */
[----:B------:R-:W-:Y:S02]  /*64a0*/  USEL UR6, UR46, 0x1, UP0 ;  /* 0x000000012e067887 */ /* 0x000fe40008000000 */
[----:B------:R-:W-:Y:S02]  /*64b0*/  UISETP.GT.U32.AND UP0, UPT, UR36, 0x1, UPT ;  /* 0x000000012400788c */ /* 0x000fe4000bf04070 */
[----:B------:R-:W-:-:S04]  /*64c0*/  UIADD3 UR6, UR44, UR46, -UR6 ;  /* 0x0000002e2c067290 */ /* 0x000fc8000fffe806 */
[----:B------:R-:W-:Y:S01]  /*64d0*/  UIMAD.WIDE.U32 UR4, UR6, -0x55555555, URZ ;  /* 0xaaaaaaab060478a5 */ /* 0x000fe2000f8e003f */
[----:B------:R-:W-:-:S03]  /*64e0*/  PLOP3.LUT P0, PT, PT, PT, UP0, 0x80, 0x0 ;  /* 0x000000000000781c */ /* 0x000fc60003f0f008 */
[----:B------:R-:W-:-:S04]  /*64f0*/  USHF.R.U32.HI UR4, URZ, 0x1, UR5 ;  /* 0x000000013f047899 */ /* 0x000fc80008011605 */
[----:B------:R-:W-:-:S06]  /*6500*/  UIMAD UR6, UR4, -0x3, UR6 ;  /* 0xfffffffd040678a4 */ /* 0x000fcc000f8e0206 */
[----:B------:R-:W-:-:S04]  /*6510*/  IMAD.U32 R2, RZ, RZ, UR6 ;  /* 0x00000006ff027e24 */ /* 0x000fc8000f8e00ff */
[----:B------:R-:W-:-:S04]  /*6520*/  IMAD R0, R2, 0x8, R0 ;  /* 0x0000000802007824 */ /* 0x000fc800078e0200 */
[----:B------:R-:W-:-:S05]  /*6530*/  VIADD R0, R0, 0x18 ;  /* 0x0000001800007836 */ /* 0x000fca0000000000 */
[----:B------:R-:W-:-:S04]  /*6540*/  PRMT R0, RZ, 0x654, R0 ;  /* 0x00000654ff007816 */ /* 0x000fc80000000000 */
[----:B------:R1:W-:Y:S01]  /*6550*/  SYNCS.ARRIVE.TRANS64.RED.A1T0 RZ, [R0+URZ], RZ ;  /* 0x000000ff00ff79a7 */ /* 0x0003e2000810043f */
[----:B------:R-:W-:Y:S05]  /*6560*/  @P0 BRA `(.L_x_26) ;  /* 0x0000000000040947 */ /* 0x000fea0003800000 */
[----:B------:R-:W-:Y:S01]  /*6570*/  BPT.TRAP 0x1 ;  /* 0x000000040000795c */ /* 0x000fe20000300000 */
.L_x_26:
[----:B------:R-:W2:Y:S01]  /*6580*/  S2R R4, SR_TID.X ;  /* 0x0000000000047919 */ /* 0x000ea20000002100 */
[----:B------:R-:W-:Y:S01]  /*6590*/  UIMAD UR48, UR48, 0xa0, URZ ;  /* 0x000000a0303078a4 */ /* 0x000fe2000f8e023f */
[----:B------:R-:W-:Y:S01]  /*65a0*/  IMAD.MOV.U32 R7, RZ, RZ, -0x2 ;  /* 0xfffffffeff077424 */ /* 0x000fe200078e00ff */
[----:B------:R-:W-:Y:S01]  /*65b0*/  USHF.R.S32.HI UR10, URZ, 0x1f, UR47 ;  /* 0x0000001f3f0a7899 */ /* 0x000fe2000801142f */
[----:B------:R-:W-:Y:S01]  /*65c0*/  ULDC.64 UR8, c[0x0][0x5d0] ;  /* 0x0001740000087ab9 */ /* 0x000fe20000000a00 */
[----:B------:R-:W-:Y:S02]  /*65d0*/  UIMAD.WIDE UR6, UR49, 0x180, URZ ;  /* 0x00000180310678a5 */ /* 0x000fe4000f8e023f */
[----:B------:R-:W-:Y:S01]  /*65e0*/  IMAD.U32 R14, RZ, RZ, UR48 ;  /* 0x00000030ff0e7e24 */ /* 0x000fe2000f8e00ff */
[----:B------:R-:W-:Y:S02]  /*65f0*/  UIMAD UR4, UR10, UR8, URZ ;  /* 0x000000080a0472a4 */ /* 0x000fe4000f8e023f */
[----:B------:R-:W-:-:S02]  /*6600*/  UIMAD UR49, UR49, 0x180, URZ ;  /* 0x00000180313178a4 */ /* 0x000fc4000f8e023f */
[----:B------:R-:W-:Y:S02]  /*6610*/  UIMAD UR4, UR47, UR9, UR4 ;  /* 0x000000092f0472a4 */ /* 0x000fe4000f8e0204 */
[----:B------:R-:W-:Y:S01]  /*6620*/  UIADD3 UR44, UR46, UR44, URZ ;  /* 0x0000002c2e2c7290 */ /* 0x000fe2000fffe03f */
[----:B------:R-:W-:Y:S01]  /*6630*/  ULDC UR9, c[0x0][0x288] ;  /* 0x0000a20000097ab9 */ /* 0x000fe20000000800 */
[----:B------:R-:W-:Y:S02]  /*6640*/  UISETP.GE.U32.AND UP2, UPT, UR46, 0x3, UPT ;  /* 0x000000032e00788c */ /* 0x000fe4000bf46070 */
[----:B------:R-:W-:Y:S02]  /*6650*/  UISETP.GE.AND UP0, UPT, UR48, UR9, UPT ;  /* 0x000000093000728c */ /* 0x000fe4000bf06270 */
[----:B------:R-:W-:Y:S01]  /*6660*/  UISETP.GT.U32.AND UP1, UPT, UR44, 0x2, UPT ;  /* 0x000000022c00788c */ /* 0x000fe2000bf24070 */
[----:B------:R-:W-:-:S03]  /*6670*/  ULDC.64 UR12, c[0x0][0x5c8] ;  /* 0x00017200000c7ab9 */ /* 0x000fc60000000a00 */
[----:B------:R-:W-:Y:S01]  /*6680*/  UISETP.LT.U32.AND UP1, UPT, UR46, 0x3, UP1 ;  /* 0x000000032e00788c */ /* 0x000fe20008f21070 */
[----:B------:R-:W-:Y:S01]  /*6690*/  IMAD.U32 R8, RZ, RZ, UR13 ;  /* 0x0000000dff087e24 */ /* 0x000fe2000f8e00ff */
[--C-:B--2---:R-:W-:Y:S01]  /*66a0*/  SHF.R.U32.HI R2, RZ, 0x7, R4.reuse ;  /* 0x00000007ff027819 */ /* 0x104fe20000011604 */
[----:B------:R-:W-:Y:S01]  /*66b0*/  IMAD.SHL.U32 R15, R4, 0x2, RZ ;  /* 0x00000002040f7824 */ /* 0x000fe200078e00ff */
[----:B-1----:R-:W-:Y:S02]  /*66c0*/  SHF.R.U32.HI R0, RZ, 0x2, R4 ;  /* 0x00000002ff007819 */ /* 0x002fe40000011604 */
[----:B------:R-:W-:Y:S02]  /*66d0*/  LOP3.LUT R2, R2, 0x1, RZ, 0xc0, !PT ;  /* 0x0000000102027812 */ /* 0x000fe400078ec0ff */
[----:B0-----:R-:W-:Y:S02]  /*66e0*/  LOP3.LUT R3, R4, 0x60, RZ, 0xc0, !PT ;  /* 0x0000006004037812 */ /* 0x001fe400078ec0ff */
[----:B------:R-:W-:Y:S01]  /*66f0*/  LOP3.LUT R0, R0, 0x7, RZ, 0xc0, !PT ;  /* 0x0000000700007812 */ /* 0x000fe200078ec0ff */
[----:B------:R-:W-:Y:S01]  /*6700*/  IMAD.SHL.U32 R5, R2, 0x40, RZ ;  /* 0x0000004002057824 */ /* 0x000fe200078e00ff */
[----:B------:R-:W-:-:S02]  /*6710*/  SHF.R.U32.HI R3, RZ, 0x1, R3 ;  /* 0x00000001ff037819 */ /* 0x000fc40000011603 */
[----:B------:R-:W-:Y:S02]  /*6720*/  LOP3.LUT R14, R14, 0x6, R15, 0xf8, !PT ;  /* 0x000000060e0e7812 */ /* 0x000fe400078ef80f */
[--C-:B------:R-:W-:Y:S02]  /*6730*/  LOP3.LUT R5, R5, 0x40, R0.reuse, 0xe2, !PT ;  /* 0x0000004005057812 */ /* 0x100fe400078ee200 */
[----:B------:R-:W-:Y:S02]  /*6740*/  IADD3 R0, RZ, -R3, -R0 ;  /* 0x80000003ff007210 */ /* 0x000fe40007ffe800 */
[----:B------:R-:W-:Y:S02]  /*6750*/  SHF.R.S32.HI R15, RZ, 0x1f, R14 ;  /* 0x0000001fff0f7819 */ /* 0x000fe4000001140e */
[----:B------:R-:W-:Y:S01]  /*6760*/  LOP3.LUT R5, R5, UR6, R3, 0xfe, !PT ;  /* 0x0000000605057c12 */ /* 0x000fe2000f8efe03 */
[----:B------:R-:W-:Y:S02]  /*6770*/  IMAD R0, R2, -0x40, R0 ;  /* 0xffffffc002007824 */ /* 0x000fe400078e0200 */
[----:B------:R-:W-:Y:S01]  /*6780*/  IMAD.U32 R2, RZ, RZ, UR8 ;  /* 0x00000008ff027e24 */ /* 0x000fe2000f8e00ff */
[----:B------:R-:W-:-:S02]  /*6790*/  ULDC UR8, c[0x0][0x284] ;  /* 0x0000a10000087ab9 */ /* 0x000fc40000000800 */
[----:B------:R-:W-:Y:S01]  /*67a0*/  IMAD.U32 R23, RZ, RZ, UR8 ;  /* 0x00000008ff177e24 */ /* 0x000fe2000f8e00ff */
[----:B------:R-:W-:Y:S01]  /*67b0*/  UISETP.GE.OR UP0, UPT, UR49, UR8, UP0 ;  /* 0x000000083100728c */ /* 0x000fe20008706670 */
[----:B------:R-:W-:Y:S01]  /*67c0*/  IMAD.WIDE.U32 R2, R2, UR47, R14 ;  /* 0x0000002f02027c25 */ /* 0x000fe2000f8e000e */
[----:B------:R-:W-:Y:S02]  /*67d0*/  USEL UR8, URZ, 0x1, !UP1 ;  /* 0x000000013f087887 */ /* 0x000fe4000c800000 */
[----:B------:R-:W-:Y:S01]  /*67e0*/  IADD3 R23, R23, -UR49, R0 ;  /* 0x8000003117177c10 */ /* 0x000fe2000fffe000 */
[----:B------:R-:W-:Y:S01]  /*67f0*/  VIADD R3, R3, UR4 ;  /* 0x0000000403037c36 */ /* 0x000fe20008000000 */
[----:B------:R-:W-:Y:S01]  /*6800*/  LOP3.LUT R0, R4, 0x3, RZ, 0xc0, !PT ;  /* 0x0000000304007812 */ /* 0x000fe200078ec0ff */
[----:B------:R-:W-:Y:S01]  /*6810*/  UIMAD.WIDE.U32 UR4, UR44, -0x55555555, URZ ;  /* 0xaaaaaaab2c0478a5 */ /* 0x000fe2000f8e003f */
[----:B------:R-:W-:Y:S01]  /*6820*/  PLOP3.LUT P0, PT, PT, PT, UP0, 0x80, 0x0 ;  /* 0x000000000000781c */ /* 0x000fe20003f0f008 */
[----:B------:R-:W-:Y:S01]  /*6830*/  ULOP3.LUT UR45, UR45, UR8, URZ, 0x3c, !UPT ;  /* 0x000000082d2d7292 */ /* 0x000fe2000f8e3c3f */
[----:B------:R-:W-:Y:S01]  /*6840*/  IMAD.WIDE.U32 R2, R5, UR12, R2 ;  /* 0x0000000c05027c25 */ /* 0x000fe2000f8e0002 */
[----:B------:R-:W-:Y:S01]  /*6850*/  USHF.R.U32.HI UR4, URZ, 0x1, UR5 ;  /* 0x000000013f047899 */ /* 0x000fe20008011605 */
[----:B------:R-:W-:-:S02]  /*6860*/  UMOV UR49, 0xffffffff ;  /* 0xffffffff00317882 */ /* 0x000fc40000000000 */
[----:B------:R-:W-:Y:S01]  /*6870*/  IMAD R0, R0, R7, UR9 ;  /* 0x0000000900007e24 */ /* 0x000fe2000f8e0207 */
[----:B------:R-:W-:Y:S02]  /*6880*/  UIMAD UR9, UR7, UR12, URZ ;  /* 0x0000000c070972a4 */ /* 0x000fe4000f8e023f */
[----:B------:R-:W-:Y:S01]  /*6890*/  UIMAD UR44, UR4, -0x3, UR44 ;  /* 0xfffffffd042c78a4 */ /* 0x000fe2000f8e022c */
[----:B------:R-:W-:Y:S01]  /*68a0*/  VIADD R0, R0, -UR48 ;  /* 0x8000003000007c36 */ /* 0x000fe20008000000 */
[----:B------:R-:W-:Y:S02]  /*68b0*/  @UP2 ULOP3.LUT UR45, UR45, 0x1, UR4, 0x78, !UPT ;  /* 0x000000012d2d2892 */ /* 0x000fe4000f8e7804 */
[----:B------:R-:W-:Y:S01]  /*68c0*/  IMAD R8, R5, R8, UR9 ;  /* 0x0000000905087e24 */ /* 0x000fe2000f8e0208 */
[----:B------:R-:W-:Y:S09]  /*68d0*/  @P0 BRA `(.L_x_28) ;  /* 0x0000010000cc0947 */ /* 0x000ff20003800000 */
[----:B-----5:R-:W-:Y:S01]  /*68e0*/  ISETP.NE.AND P0, PT, R18, RZ, PT ;  /* 0x000000ff1200720c */ /* 0x020fe20003f05270 */
[----:B------:R-:W-:Y:S01]  /*68f0*/  BSSY B0, `(.L_x_28) ;  /* 0x0001031000007945 */ /* 0x000fe20003800000 */
[----:B------:R-:W-:-:S11]  /*6900*/  IMAD.IADD R8, R3, 0x1, R8 ;  /* 0x0000000103087824 */ /* 0x000fd600078e0208 */
[----:B------:R-:W-:Y:S05]  /*6910*/  @!P0 BRA `(.L_x_29) ;  /* 0x000000ac00808947 */ /* 0x000fea0003800000 */
[----:B------:R-:W0:Y:S01]  /*6920*/  LDC.64 R20, c[0x0][0x5b0] ;  /* 0x00016c00ff147b82 */ /* 0x000e220000000a00 */
[----:B------:R-:W-:Y:S01]  /*6930*/  ULDC.64 UR8, c[0x0][0x5b8] ;  /* 0x00016e0000087ab9 */ /* 0x000fe20000000a00 */
[----:B------:R-:W-:Y:S01]  /*6940*/  ISETP.GE.AND P0, PT, R23, 0x1, PT ;  /* 0x000000011700780c */ /* 0x000fe20003f06270 */
[----:B------:R-:W-:Y:S02]  /*6950*/  UIMAD UR4, UR10, UR8, URZ ;  /* 0x000000080a0472a4 */ /* 0x000fe4000f8e023f */
[----:B------:R-:W-:Y:S01]  /*6960*/  IMAD.U32 R4, RZ, RZ, UR8 ;  /* 0x00000008ff047e24 */ /* 0x000fe2000f8e00ff */
[----:B------:R-:W-:Y:S01]  /*6970*/  BSSY B1, `(.L_x_30) ;  /* 0x000000e000017945 */ /* 0x000fe20003800000 */
[----:B------:R-:W-:Y:S01]  /*6980*/  ISETP.LT.OR P2, PT, R0, 0x1, !P0 ;  /* 0x000000010000780c */ /* 0x000fe20004741670 */
[----:B------:R-:W-:Y:S01]  /*6990*/  UIMAD UR4, UR47, UR9, UR4 ;  /* 0x000000092f0472a4 */ /* 0x000fe2000f8e0204 */
[----:B------:R-:W1:Y:S01]  /*69a0*/  LDC.64 R234, c[0x0][0x5a8] ;  /* 0x00016a00ffea7b82 */ /* 0x000e620000000a00 */
[----:B------:R-:W-:-:S04]  /*69b0*/  IMAD.WIDE.U32 R14, R4, UR47, R14 ;  /* 0x0000002f040e7c25 */ /* 0x000fc8000f8e000e */
[----:B------:R-:W-:Y:S02]  /*69c0*/  VIADD R237, R15, UR4 ;  /* 0x000000040fed7c36 */ /* 0x000fe40008000000 */
[----:B------:R-:W-:Y:S02]  /*69d0*/  IMAD.MOV.U32 R236, RZ, RZ, R14 ;  /* 0x000000ffffec7224 */ /* 0x000fe400078e000e */
[----:B0-----:R-:W-:Y:S02]  /*69e0*/  IMAD R9, R20, UR7, RZ ;  /* 0x0000000714097c24 */ /* 0x001fe4000f8e02ff */
[----:B------:R-:W-:-:S04]  /*69f0*/  IMAD.WIDE.U32 R6, R5, R20, R236 ;  /* 0x0000001405067225 */ /* 0x000fc800078e00ec */
[----:B------:R-:W-:Y:S01]  /*6a00*/  IMAD R9, R5, R21, R9 ;  /* 0x0000001505097224 */ /* 0x000fe200078e0209 */
[----:B-1----:R-:W-:-:S04]  /*6a10*/  IADD3 R232, P1, R6, R234, RZ ;  /* 0x000000ea06e87210 */ /* 0x002fc80007f3e0ff */
[----:B------:R-:W-:Y:S01]  /*6a20*/  IADD3.X R233, R235, R7, R9, P1, !PT ;  /* 0x00000007ebe97210 */ /* 0x000fe20000ffe409 */
[----:B------:R-:W-:Y:S08]  /*6a30*/  @P2 BRA `(.L_x_31) ;  /* 0x0000000000042947 */ /* 0x000ff00003800000 */
[----:B------:R0:W5:Y:S02]  /*6a40*/  LDG.E.U8 R16, desc[UR50][R232.64] ;  /* 0x00000032e8107981 */ /* 0x000164000c1e1100 */
.L_x_31:
[----:B------:R-:W-:Y:S05]  /*6a50*/  BSYNC B1 ;  /* 0x0000000000017941 */ /* 0x000fea0003800000 */
.L_x_30:
[----:B------:R-:W2:Y:S01]  /*6a60*/  LDL.LU R6, [R1+0x40] ;  /* 0x0000400001067983 */ /* 0x000ea20000300800 */
[----:B-----5:R-:W-:Y:S01]  /*6a70*/  LOP3.LUT R3, R16, 0xffff, RZ, 0xc0, !PT ;  /* 0x0000ffff10037812 */ /* 0x020fe200078ec0ff */
[----:B------:R-:W-:Y:S01]  /*6a80*/  ULDC.64 UR4, c[0x0][0x5c0] ;  /* 0x0001700000047ab9 */ /* 0x000fe20000000a00 */
[----:B------:R-:W-:Y:S01]  /*6a90*/  BSSY B1, `(.L_x_32) ;  /* 0x000000c000017945 */ /* 0x000fe20003800000 */
[----:B------:R-:W-:Y:S02]  /*6aa0*/  IADD3 R2, P1, R2, UR4, RZ ;  /* 0x0000000402027c10 */ /* 0x000fe4000ff3e0ff */
[----:B------:R-:W-:-:S05]  /*6ab0*/  PRMT R3, R3, 0x8880, RZ ;  /* 0x0000888003037816 */ /* 0x000fca00000000ff */
[----:B------:R-:W-:Y:S01]  /*6ac0*/  IMAD R4, R3, R18, RZ ;  /* 0x0000001203047224 */ /* 0x000fe200078e02ff */
[----:B------:R-:W-:Y:S02]  /*6ad0*/  IADD3.X R3, R8, UR5, RZ, P1, !PT ;  /* 0x0000000508037c10 */ /* 0x000fe40008ffe4ff */
[----:B------:R-:W-:Y:S01]  /*6ae0*/  ISETP.LT.OR P1, PT, R0, 0x2, !P0 ;  /* 0x000000020000780c */ /* 0x000fe20004721670 */
[----:B--2---:R-:W-:-:S05]  /*6af0*/  @!P2 IMAD R6, R6, R17, R4 ;  /* 0x000000110606a224 */ /* 0x004fca00078e0204 */
[----:B------:R1:W-:Y:S07]  /*6b00*/  @!P2 STG.E.U8 desc[UR50][R2.64], R6 ;  /* 0x000000060200a986 */ /* 0x0003ee000c101132 */
[----:B------:R-:W-:Y:S05]  /*6b10*/  @P1 BRA `(.L_x_33) ;  /* 0x00000000000c1947 */ /* 0x000fea0003800000 */
[----:B------:R-:W2:Y:S02]  /*6b20*/  LDG.E.U8 R16, desc[UR50][R232.64+0x1] ;  /* 0x00000132e8107981 */ /* 0x000ea4000c1e1100 */
[----:B--2---:R-:W-:-:S05]  /*6b30*/  PRMT R4, R16, 0x8880, RZ ;  /* 0x0000888010047816 */ /* 0x004fca00000000ff */
[----:B------:R-:W-:-:S07]  /*6b40*/  IMAD R4, R4, R18, RZ ;  /* 0x0000001204047224 */ /* 0x000fce00078e02ff */
.L_x_33:
[----:B------:R-:W-:Y:S05]  /*6b50*/  BSYNC B1 ;  /* 0x0000000000017941 */ /* 0x000fea0003800000 */
.L_x_32:
[----:B-1----:R-:W2:Y:S01]  /*6b60*/  LDL.LU R6, [R1+0x44] ;  /* 0x0000440001067983 */ /* 0x002ea20000300800 */
[C---:B------:R-:W-:Y:S01]  /*6b70*/  SHF.L.U64.HI R13, R20.reuse, 0x3, R21 ;  /* 0x00000003140d7819 */ /* 0x040fe20000010215 */
[----:B------:R-:W-:Y:S01]  /*6b80*/  IMAD.SHL.U32 R12, R20, 0x8, RZ ;  /* 0x00000008140c7824 */ /* 0x000fe200078e00ff */
[----:B------:R-:W-:Y:S03]  /*6b90*/  BSSY B1, `(.L_x_34) ;  /* 0x000000e000017945 */ /* 0x000fe60003800000 */
[----:B------:R-:W-:Y:S01]  /*6ba0*/  IMAD.WIDE.U32 R10, R5, R20, R12 ;  /* 0x00000014050a7225 */ /* 0x000fe200078e000c */
[----:B------:R1:W-:Y:S03]  /*6bb0*/  STL.64 [R1+0x40], R12 ;  /* 0x0000400c01007387 */ /* 0x0003e60000100a00 */
[----:B------:R-:W-:Y:S01]  /*6bc0*/  IMAD.IADD R9, R9, 0x1, R11 ;  /* 0x0000000109097824 */ /* 0x000fe200078e020b */
[----:B------:R-:W-:-:S04]  /*6bd0*/  IADD3 R10, P2, P3, R14, R234, R10 ;  /* 0x000000ea0e0a7210 */ /* 0x000fc80007b5e00a */
[----:B------:R-:W-:Y:S01]  /*6be0*/  IADD3.X R11, R237, R235, R9, P2, P3 ;  /* 0x000000ebed0b7210 */ /* 0x000fe200017e6409 */
[----:B--2---:R-:W-:-:S05]  /*6bf0*/  @!P1 IMAD R6, R6, R17, R4 ;  /* 0x0000001106069224 */ /* 0x004fca00078e0204 */
[----:B------:R1:W-:Y:S01]  /*6c00*/  @!P1 STG.E.U8 desc[UR50][R2.64+0x1], R6 ;  /* 0x0000010602009986 */ /* 0x0003e2000c101132 */
[----:B------:R-:W-:-:S04]  /*6c10*/  ISETP.GE.AND P1, PT, R23, 0x9, PT ;  /* 0x000000091700780c */ /* 0x000fc80003f26270 */
[----:B------:R-:W-:-:S13]  /*6c20*/  ISETP.LT.OR P4, PT, R0, 0x1, !P1 ;  /* 0x000000010000780c */ /* 0x000fda0004f81670 */
[----:B-1----:R-:W-:Y:S05]  /*6c30*/  @P4 BRA `(.L_x_35) ;  /* 0x00000000000c4947 */ /* 0x002fea0003800000 */
[----:B------:R-:W2:Y:S02]  /*6c40*/  LDG.E.U8 R16, desc[UR50][R10.64] ;  /* 0x000000320a107981 */ /* 0x000ea4000c1e1100 */
[----:B--2---:R-:W-:-:S05]  /*6c50*/  PRMT R4, R16, 0x8880, RZ ;  /* 0x0000888010047816 */ /* 0x004fca00000000ff */
[----:B------:R-:W-:-:S07]  /*6c60*/  IMAD R4, R4, R18, RZ ;  /* 0x0000001204047224 */ /* 0x000fce00078e02ff */
.L_x_35:
[----:B------:R-:W-:Y:S05]  /*6c70*/  BSYNC B1 ;  /* 0x0000000000017941 */ /* 0x000fea0003800000 */
.L_x_34:
[----:B------:R-:W2:Y:S01]  /*6c80*/  LDL.LU R8, [R1+0x48] ;  /* 0x0000480001087983 */ /* 0x000ea20000300800 */
[----:B------:R-:W-:Y:S01]  /*6c90*/  @!P4 IADD3 R6, P2, R2, UR41, RZ ;  /* 0x000000290206cc10 */ /* 0x000fe2000ff5e0ff */
[----:B------:R-:W-:Y:S03]  /*6ca0*/  BSSY B1, `(.L_x_36) ;  /* 0x0000009000017945 */ /* 0x000fe60003800000 */
[----:B------:R-:W-:Y:S02]  /*6cb0*/  @!P4 IADD3.X R7, R3, UR40, RZ, P2, !PT ;  /* 0x000000280307cc10 */ /* 0x000fe400097fe4ff */
[----:B------:R-:W-:Y:S01]  /*6cc0*/  ISETP.LT.OR P2, PT, R0, 0x2, !P1 ;  /* 0x000000020000780c */ /* 0x000fe20004f41670 */
[----:B--2---:R-:W-:-:S05]  /*6cd0*/  @!P4 IMAD R8, R8, R17, R4 ;  /* 0x000000110808c224 */ /* 0x004fca00078e0204 */
[----:B------:R1:W-:Y:S07]  /*6ce0*/  @!P4 STG.E.U8 desc[UR50][R6.64], R8 ;  /* 0x000000080600c986 */ /* 0x0003ee000c101132 */
[----:B------:R-:W-:Y:S05]  /*6cf0*/  @P2 BRA `(.L_x_37) ;  /* 0x00000000000c2947 */ /* 0x000fea0003800000 */
[----:B------:R-:W2:Y:S02]  /*6d00*/  LDG.E.U8 R16, desc[UR50][R10.64+0x1] ;  /* 0x000001320a107981 */ /* 0x000ea4000c1e1100 */
[----:B--2---:R-:W-:-:S05]  /*6d10*/  PRMT R4, R16, 0x8880, RZ ;  /* 0x0000888010047816 */ /* 0x004fca00000000ff */
[----:B------:R-:W-:-:S07]  /*6d20*/  IMAD R4, R4, R18, RZ ;  /* 0x0000001204047224 */ /* 0x000fce00078e02ff */
.L_x_37:
[----:B------:R-:W-:Y:S05]  /*6d30*/  BSYNC B1 ;  /* 0x0000000000017941 */ /* 0x000fea0003800000 */
.L_x_36:
[----:B-1----:R-:W2:Y:S01]  /*6d40*/  LDL.LU R8, [R1+0x4c] ;  /* 0x00004c0001087983 */ /* 0x002ea20000300800 */
[----:B------:R-:W-:Y:S01]  /*6d50*/  @!P2 IADD3 R6, P3, R2, UR41, RZ ;  /* 0x000000290206ac10 */ /* 0x000fe2000ff7e0ff */
[----:B------:R-:W-:Y:S03]  /*6d60*/  BSSY B1, `(.L_x_38) ;  /* 0x0000009000017945 */ /* 0x000fe60003800000 */
[----:B------:R-:W-:Y:S01]  /*6d70*/  @!P2 IADD3.X R7, R3, UR40, RZ, P3, !PT ;  /* 0x000000280307ac10 */ /* 0x000fe20009ffe4ff */
[----:B--2---:R-:W-:-:S05]  /*6d80*/  @!P2 IMAD R8, R8, R17, R4 ;  /* 0x000000110808a224 */ /* 0x004fca00078e0204 */
[----:B------:R1:W-:Y:S01]  /*6d90*/  @!P2 STG.E.U8 desc[UR50][R6.64+0x1], R8 ;  /* 0x000001080600a986 */ /* 0x0003e2000c101132 */
[----:B------:R-:W-:-:S13]  /*6da0*/  ISETP.LT.OR P2, PT, R0, 0x9, !P0 ;  /* 0x000000090000780c */ /* 0x000fda0004741670 */
[----:B-1----:R-:W-:Y:S05]  /*6db0*/  @P2 BRA `(.L_x_39) ;  /* 0x00000000000c2947 */ /* 0x002fea0003800000 */
[----:B------:R-:W2:Y:S02]  /*6dc0*/  LDG.E.U8 R16, desc[UR50][R232.64+0x8] ;  /* 0x00000832e8107981 */ /* 0x000ea4000c1e1100 */
[----:B--2---:R-:W-:-:S05]  /*6dd0*/  PRMT R4, R16, 0x8880, RZ ;  /* 0x0000888010047816 */ /* 0x004fca00000000ff */
[----:B------:R-:W-:-:S07]  /*6de0*/  IMAD R4, R4, R18, RZ ;  /* 0x0000001204047224 */ /* 0x000fce00078e02ff */
.L_x_39:
[----:B------:R-:W-:Y:S05]  /*6df0*/  BSYNC B1 ;  /* 0x0000000000017941 */ /* 0x000fea0003800000 */
.L_x_38:
[----:B------:R-:W2:Y:S01]  /*6e00*/  LDL.LU R6, [R1+0x50] ;  /* 0x0000500001067983 */ /* 0x000ea20000300800 */
[----:B------:R-:W-:Y:S01]  /*6e10*/  BSSY B1, `(.L_x_40) ;  /* 0x0000009000017945 */ /* 0x000fe20003800000 */
[----:B------:R-:W-:Y:S01]  /*6e20*/  ISETP.LT.OR P3, PT, R0, 0x9, !P1 ;  /* 0x000000090000780c */ /* 0x000fe20004f61670 */
[----:B--2---:R-:W-:-:S05]  /*6e30*/  @!P2 IMAD R6, R6, R17, R4 ;  /* 0x000000110606a224 */ /* 0x004fca00078e0204 */
[----:B------:R1:W-:Y:S01]  /*6e40*/  @!P2 STG.E.U8 desc[UR50][R2.64+0x8], R6 ;  /* 0x000008060200a986 */ /* 0x0003e2000c101132 */
[----:B------:R-:W-:-:S13]  /*6e50*/  ISETP.LT.OR P2, PT, R0, 0xa, !P0 ;  /* 0x0000000a0000780c */ /* 0x000fda0004741670 */
[----:B-1----:R-:W-:Y:S05]  /*6e60*/  @P2 BRA `(.L_x_41) ;  /* 0x00000000000c2947 */ /* 0x002fea0003800000 */
[----:B------:R-:W2:Y:S02]  /*6e70*/  LDG.E.U8 R16, desc[UR50][R232.64+0x9] ;  /* 0x00000932e8107981 */ /* 0x000ea4000c1e1100 */
[----:B--2---:R-:W-:-:S05]  /*6e80*/  PRMT R4, R16, 0x8880, RZ ;  /* 0x0000888010047816 */ /* 0x004fca00000000ff */
[----:B------:R-:W-:-:S07]  /*6e90*/  IMAD R4, R4, R18, RZ ;  /* 0x0000001204047224 */ /* 0x000fce00078e02ff */
.L_x_41:
[----:B------:R-:W-:Y:S05]  /*6ea0*/  BSYNC B1 ;  /* 0x0000000000017941 */ /* 0x000fea0003800000 */
.L_x_40:
[----:B------:R-:W2:Y:S01]  /*6eb0*/  LDL.LU R6, [R1+0x54] ;  /* 0x0000540001067983 */ /* 0x000ea20000300800 */
[----:B------:R-:W-:Y:S01]  /*6ec0*/  BSSY B1, `(.L_x_42) ;  /* 0x0000009000017945 */ /* 0x000fe20003800000 */
[----:B--2---:R-:W-:-:S05]  /*6ed0*/  @!P2 IMAD R6, R6, R17, R4 ;  /* 0x000000110606a224 */ /* 0x004fca00078e0204 */
[----:B------:R1:W-:Y:S01]  /*6ee0*/  @!P2 STG.E.U8 desc[UR50][R2.64+0x9], R6 ;  /* 0x000009060200a986 */ /* 0x0003e2000c101132 */
[----:B------:R-:W-:Y:S02]  /*6ef0*/  ISETP.LT.OR P2, PT, R0, 0xa, !P1 ;  /* 0x0000000a0000780c */ /* 0x000fe40004f41670 */
[----:B-1----:R-:W-:Y:S01]  /*6f00*/  @!P3 IADD3 R6, P4, R2, UR41, RZ ;  /* 0x000000290206bc10 */ /* 0x002fe2000ff9e0ff */
[----:B------:R-:W-:-:S12]  /*6f10*/  @P3 BRA `(.L_x_43) ;  /* 0x00000000000c3947 */ /* 0x000fd80003800000 */
[----:B------:R-:W2:Y:S02]  /*6f20*/  LDG.E.U8 R16, desc[UR50][R10.64+0x8] ;  /* 0x000008320a107981 */ /* 0x000ea4000c1e1100 */
[----:B--2---:R-:W-:-:S05]  /*6f30*/  PRMT R4, R16, 0x8880, RZ ;  /* 0x0000888010047816 */ /* 0x004fca00000000ff */
[----:B------:R-:W-:-:S07]  /*6f40*/  IMAD R4, R4, R18, RZ ;  /* 0x0000001204047224 */ /* 0x000fce00078e02ff */
.L_x_43:
[----:B------:R-:W-:Y:S05]  /*6f50*/  BSYNC B1 ;  /* 0x0000000000017941 */ /* 0x000fea0003800000 */
.L_x_42:
[----:B------:R-:W2:Y:S01]  /*6f60*/  LDL.LU R8, [R1+0x58] ;  /* 0x0000580001087983 */ /* 0x000ea20000300800 */
[----:B------:R-:W-:Y:S01]  /*6f70*/  @!P3 IADD3.X R7, R3, UR40, RZ, P4, !PT ;  /* 0x000000280307bc10 */ /* 0x000fe2000a7fe4ff */
[----:B------:R-:W-:Y:S01]  /*6f80*/  BSSY B1, `(.L_x_44) ;  /* 0x000000b000017945 */ /* 0x000fe20003800000 */
[C---:B------:R-:W-:Y:S02]  /*6f90*/  ISETP.LT.OR P4, PT, R0.reuse, 0x11, !P0 ;  /* 0x000000110000780c */ /* 0x040fe40004781670 */
[----:B------:R-:W-:Y:S01]  /*6fa0*/  ISETP.LT.OR P5, PT, R0, 0x12, !P0 ;  /* 0x000000120000780c */ /* 0x000fe200047a1670 */
        /* <DEDUP_REMOVED lines=8> */
.L_x_45:
[----:B------:R-:W-:Y:S05]  /*7030*/  BSYNC B1 ;  /* 0x0000000000017941 */ /* 0x000fea0003800000 */
.L_x_44:
[----:B------:R-:W2:Y:S01]  /*7040*/  LDL.LU R8, [R1+0x5c] ;  /* 0x00005c0001087983 */ /* 0x000ea20000300800 */
[----:B------:R-:W-:Y:S01]  /*7050*/  @!P2 IADD3.X R7, R3, UR40, RZ, P6, !PT ;  /* 0x000000280307ac10 */ /* 0x000fe2000b7fe4ff */
[----:B------:R-:W-:Y:S01]  /*7060*/  BSSY B1, `(.L_x_46) ;  /* 0x0000007000017945 */ /* 0x000fe20003800000 */
[----:B--2---:R-:W-:-:S05]  /*7070*/  @!P2 IMAD R8, R8, R17, R4 ;  /* 0x000000110808a224 */ /* 0x004fca00078e0204 */
[----:B------:R1:W-:Y:S01]  /*7080*/  @!P2 STG.E.U8 desc[UR50][R6.64+0x9], R8 ;  /* 0x000009080600a986 */ /* 0x0003e2000c101132 */
[----:B------:R-:W-:Y:S05]  /*7090*/  @P4 BRA `(.L_x_47) ;  /* 0x00000000000c4947 */ /* 0x000fea0003800000 */
[----:B------:R-:W2:Y:S02]  /*70a0*/  LDG.E.U8 R16, desc[UR50][R232.64+0x10] ;  /* 0x00001032e8107981 */ /* 0x000ea4000c1e1100 */
[----:B--2---:R-:W-:-:S05]  /*70b0*/  PRMT R4, R16, 0x8880, RZ ;  /* 0x0000888010047816 */ /* 0x004fca00000000ff */
[----:B------:R-:W-:-:S07]  /*70c0*/  IMAD R4, R4, R18, RZ ;  /* 0x0000001204047224 */ /* 0x000fce00078e02ff */
.L_x_47:
[----:B------:R-:W-:Y:S05]  /*70d0*/  BSYNC B1 ;  /* 0x0000000000017941 */ /* 0x000fea0003800000 */
.L_x_46:
[----:B-1----:R-:W2:Y:S01]  /*70e0*/  LDL.LU R6, [R1+0x60] ;  /* 0x0000600001067983 */ /* 0x002ea20000300800 */
[----:B------:R-:W-:Y:S01]  /*70f0*/  BSSY B1, `(.L_x_48) ;  /* 0x0000007000017945 */ /* 0x000fe20003800000 */
[----:B--2---:R-:W-:-:S05]  /*7100*/  @!P4 IMAD R6, R6, R17, R4 ;  /* 0x000000110606c224 */ /* 0x004fca00078e0204 */
[----:B------:R1:W-:Y:S01]  /*7110*/  @!P4 STG.E.U8 desc[UR50][R2.64+0x10], R6 ;  /* 0x000010060200c986 */ /* 0x0003e2000c101132 */
[----:B------:R-:W-:Y:S05]  /*7120*/  @P5 BRA `(.L_x_49) ;  /* 0x00000000000c5947 */ /* 0x000fea0003800000 */
[----:B------:R-:W2:Y:S02]  /*7130*/  LDG.E.U8 R16, desc[UR50][R232.64+0x11] ;  /* 0x00001132e8107981 */ /* 0x000ea4000c1e1100 */
[----:B--2---:R-:W-:-:S05]  /*7140*/  PRMT R4, R16, 0x8880, RZ ;  /* 0x0000888010047816 */ /* 0x004fca00000000ff */
[----:B------:R-:W-:-:S07]  /*7150*/  IMAD R4, R4, R18, RZ ;  /* 0x0000001204047224 */ /* 0x000fce00078e02ff */
.L_x_49:
[----:B------:R-:W-:Y:S05]  /*7160*/  BSYNC B1 ;  /* 0x0000000000017941 */ /* 0x000fea0003800000 */
.L_x_48:
[----:B-1----:R-:W2:Y:S01]  /*7170*/  LDL.LU R6, [R1+0x64] ;  /* 0x0000640001067983 */ /* 0x002ea20000300800 */
[----:B------:R-:W-:Y:S01]  /*7180*/  BSSY B1, `(.L_x_50) ;  /* 0x0000009000017945 */ /* 0x000fe20003800000 */
[----:B------:R-:W-:Y:S01]  /*7190*/  ISETP.LT.OR P2, PT, R0, 0x12, !P1 ;  /* 0x000000120000780c */ /* 0x000fe20004f41670 */
[----:B--2---:R-:W-:-:S05]  /*71a0*/  @!P5 IMAD R6, R6, R17, R4 ;  /* 0x000000110606d224 */ /* 0x004fca00078e0204 */
[----:B------:R1:W-:Y:S02]  /*71b0*/  @!P5 STG.E.U8 desc[UR50][R2.64+0x11], R6 ;  /* 0x000011060200d986 */ /* 0x0003e4000c101132 */
[----:B-1----:R-:W-:Y:S01]  /*71c0*/  @!P3 IADD3 R6, P4, R2, UR41, RZ ;  /* 0x000000290206bc10 */ /* 0x002fe2000ff9e0ff */
[----:B------:R-:W-:-:S12]  /*71d0*/  @P3 BRA `(.L_x_51) ;  /* 0x00000000000c3947 */ /* 0x000fd80003800000 */
[----:B------:R-:W2:Y:S02]  /*71e0*/  LDG.E.U8 R16, desc[UR50][R10.64+0x10] ;  /* 0x000010320a107981 */ /* 0x000ea4000c1e1100 */
[----:B--2---:R-:W-:-:S05]  /*71f0*/  PRMT R4, R16, 0x8880, RZ ;  /* 0x0000888010047816 */ /* 0x004fca00000000ff */
[----:B------:R-:W-:-:S07]  /*7200*/  IMAD R4, R4, R18, RZ ;  /* 0x0000001204047224 */ /* 0x000fce00078e02ff */
.L_x_51:
[----:B------:R-:W-:Y:S05]  /*7210*/  BSYNC B1 ;  /* 0x0000000000017941 */ /* 0x000fea0003800000 */
.L_x_50:
        /* <DEDUP_REMOVED lines=13> */
.L_x_53:
[----:B------:R-:W-:Y:S05]  /*72f0*/  BSYNC B1 ;  /* 0x0000000000017941 */ /* 0x000fea0003800000 */
.L_x_52:
        /* <DEDUP_REMOVED lines=9> */
.L_x_55:
[----:B------:R-:W-:Y:S05]  /*7390*/  BSYNC B1 ;  /* 0x0000000000017941 */ /* 0x000fea0003800000 */
.L_x_54:
        /* <DEDUP_REMOVED lines=8> */
.L_x_57:
[----:B------:R-:W-:Y:S05]  /*7420*/  BSYNC B1 ;  /* 0x0000000000017941 */ /* 0x000fea0003800000 */
.L_x_56:
        /* <DEDUP_REMOVED lines=10> */
.L_x_59:
[----:B------:R-:W-:Y:S05]  /*74d0*/  BSYNC B1 ;  /* 0x0000000000017941 */ /* 0x000fea0003800000 */
.L_x_58:
[----:B------:R-:W2:Y:S01]  /*74e0*/  LDL.LU R8, [R1+0x78] ;  /* 0x0000780001087983 */ /* 0x000ea20000300800 */
[----:B------:R-:W-:Y:S01]  /*74f0*/  @!P3 IADD3.X R7, R3, UR40, RZ, P4, !PT ;  /* 0x000000280307bc10 */ /* 0x000fe2000a7fe4ff */
[----:B------:R-:W-:Y:S01]  /*7500*/  BSSY B1, `(.L_x_60) ;  /* 0x0000008000017945 */ /* 0x000fe20003800000 */
[----:B--2---:R-:W-:-:S05]  /*7510*/  @!P3 IMAD R8, R8, R17, R4 ;  /* 0x000000110808b224 */ /* 0x004fca00078e0204 */
[----:B------:R1:W-:Y:S02]  /*7520*/  @!P3 STG.E.U8 desc[UR50][R6.64+0x18], R8 ;  /* 0x000018080600b986 */ /* 0x0003e4000c101132 */
[----:B-1----:R-:W-:Y:S01]  /*7530*/  @!P2 IADD3 R6, P3, R2, UR41, RZ ;  /* 0x000000290206ac10 */ /* 0x002fe2000ff7e0ff */
[----:B------:R-:W-:-:S12]  /*7540*/  @P2 BRA `(.L_x_61) ;  /* 0x00000000000c2947 */ /* 0x000fd80003800000 */
[----:B------:R-:W2:Y:S02]  /*7550*/  LDG.E.U8 R16, desc[UR50][R10.64+0x19] ;  /* 0x000019320a107981 */ /* 0x000ea4000c1e1100 */
[----:B--2---:R-:W-:-:S05]  /*7560*/  PRMT R4, R16, 0x8880, RZ ;  /* 0x0000888010047816 */ /* 0x004fca00000000ff */
[----:B------:R-:W-:-:S07]  /*7570*/  IMAD R4, R4, R18, RZ ;  /* 0x0000001204047224 */ /* 0x000fce00078e02ff */
.L_x_61:
[----:B------:R-:W-:Y:S05]  /*7580*/  BSYNC B1 ;  /* 0x0000000000017941 */ /* 0x000fea0003800000 */
.L_x_60:
[----:B------:R-:W2:Y:S01]  /*7590*/  LDL.LU R8, [R1+0x7c] ;  /* 0x00007c0001087983 */ /* 0x000ea20000300800 */
[----:B------:R-:W-:Y:S02]  /*75a0*/  @!P2 IADD3.X R7, R3, UR40, RZ, P3, !PT ;  /* 0x000000280307ac10 */ /* 0x000fe40009ffe4ff */
[----:B------:R-:W-:Y:S01]  /*75b0*/  ISETP.GE.AND P6, PT, R23, 0x89, PT ;  /* 0x000000891700780c */ /* 0x000fe20003fc6270 */
[----:B------:R-:W-:Y:S01]  /*75c0*/  STL.64 [R1+0x88], R10 ;  /* 0x0000880a01007387 */ /* 0x000fe20000100a00 */
[----:B------:R-:W-:Y:S01]  /*75d0*/  LOP3.LUT R19, R19, 0xfffffffd, RZ, 0xc0, !PT ;  /* 0xfffffffd13137812 */ /* 0x000fe200078ec0ff */
[----:B------:R-:W-:Y:S10]  /*75e0*/  BSSY B1, `(.L_x_62) ;  /* 0x0000025000017945 */ /* 0x000ff40003800000 */
[----:B------:R-:W-:Y:S01]  /*75f0*/  @P6 LOP3.LUT R19, R19, 0x2, RZ, 0xfc, !PT ;  /* 0x0000000213136812 */ /* 0x000fe200078efcff */
[----:B--2---:R-:W-:-:S05]  /*7600*/  @!P2 IMAD R8, R8, R17, R4 ;  /* 0x000000110808a224 */ /* 0x004fca00078e0204 */
[----:B------:R1:W-:Y:S02]  /*7610*/  @!P2 STG.E.U8 desc[UR50][R6.64+0x19], R8 ;  /* 0x000019080600a986 */ /* 0x0003e4000c101132 */
[----:B-1----:R-:W-:-:S05]  /*7620*/  IADD3 R8, P2, R5, 0x80, RZ ;  /* 0x0000008005087810 */ /* 0x002fca0007f5e0ff */
[----:B------:R-:W-:Y:S01]  /*7630*/  IMAD.X R6, RZ, RZ, UR7, P2 ;  /* 0x00000007ff067e24 */ /* 0x000fe200090e06ff */
[----:B------:R-:W-:Y:S01]  /*7640*/  ISETP.LT.OR P2, PT, R0, 0xa, !P6 ;  /* 0x0000000a0000780c */ /* 0x000fe20007741670 */
[----:B------:R-:W-:-:S04]  /*7650*/  IMAD.WIDE.U32 R12, R8, R20, R12 ;  /* 0x00000014080c7225 */ /* 0x000fc800078e000c */
[----:B------:R-:W-:-:S04]  /*7660*/  IMAD R6, R6, R20, RZ ;  /* 0x0000001406067224 */ /* 0x000fc800078e02ff */
[C---:B------:R-:W-:Y:S02]  /*7670*/  IMAD R10, R8.reuse, R21, R6 ;  /* 0x00000015080a7224 */ /* 0x040fe400078e0206 */
[----:B------:R-:W-:-:S03]  /*7680*/  IMAD.WIDE.U32 R6, R8, R20, R236 ;  /* 0x0000001408067225 */ /* 0x000fc600078e00ec */
[-C--:B------:R-:W-:Y:S02]  /*7690*/  IADD3 R8, P3, R6, R234.reuse, RZ ;  /* 0x000000ea06087210 */ /* 0x080fe40007f7e0ff */
[----:B------:R-:W-:Y:S01]  /*76a0*/  IADD3 R6, P4, P5, R14, R234, R12 ;  /* 0x000000ea0e067210 */ /* 0x000fe20007d9e00c */
[----:B------:R-:W-:Y:S01]  /*76b0*/  IMAD.U32 R12, RZ, RZ, UR41 ;  /* 0x00000029ff0c7e24 */ /* 0x000fe2000f8e00ff */
[----:B------:R-:W-:Y:S01]  /*76c0*/  IADD3.X R9, R235, R7, R10, P3, !PT ;  /* 0x00000007eb097210 */ /* 0x000fe20001ffe40a */
[----:B------:R-:W-:Y:S01]  /*76d0*/  IMAD.IADD R7, R10, 0x1, R13 ;  /* 0x000000010a077824 */ /* 0x000fe200078e020d */
[----:B------:R-:W-:Y:S01]  /*76e0*/  ISETP.LT.OR P3, PT, R0, 0x11, !P6 ;  /* 0x000000110000780c */ /* 0x000fe20007761670 */
[----:B------:R-:W-:-:S03]  /*76f0*/  IMAD.U32 R13, RZ, RZ, UR40 ;  /* 0x00000028ff0d7e24 */ /* 0x000fc6000f8e00ff */
[----:B------:R-:W-:Y:S02]  /*7700*/  IADD3.X R7, R237, R235, R7, P4, P5 ;  /* 0x000000ebed077210 */ /* 0x000fe400027ea407 */
[----:B------:R-:W-:-:S04]  /*7710*/  @!P2 IADD3 R10, P4, P5, R12, UR39, R2 ;  /* 0x000000270c0aac10 */ /* 0x000fc8000fd9e002 */
[----:B------:R-:W-:-:S05]  /*7720*/  @!P2 IADD3.X R11, R13, UR38, R3, P4, P5 ;  /* 0x000000260d0bac10 */ /* 0x000fca000a7ea403 */
[----:B------:R1:W-:Y:S02]  /*7730*/  @!P2 STL.64 [R1+0x50], R10 ;  /* 0x0000500a0100a387 */ /* 0x0003e40000100a00 */
[----:B-1----:R-:W-:Y:S01]  /*7740*/  @!P3 IADD3 R10, P4, P5, R12, UR39, R2 ;  /* 0x000000270c0abc10 */ /* 0x002fe2000fd9e002 */
[----:B------:R-:W-:-:S05]  /*7750*/  IMAD.U32 R12, RZ, RZ, UR40 ;  /* 0x00000028ff0c7e24 */ /* 0x000fca000f8e00ff */
[----:B------:R-:W-:-:S05]  /*7760*/  @!P3 IADD3.X R11, R12, UR38, R3, P4, P5 ;  /* 0x000000260c0bbc10 */ /* 0x000fca000a7ea403 */
[----:B------:R1:W-:Y:S04]  /*7770*/  @!P3 STL.64 [R1+0x48], R10 ;  /* 0x0000480a0100b387 */ /* 0x0003e80000100a00 */
[----:B-1----:R1:W5:Y:S01]  /*7780*/  LDL.LU.64 R10, [R1+0x88] ;  /* 0x00008800010a7983 */ /* 0x0023620000300a00 */
[----:B------:R-:W-:Y:S02]  /*7790*/  IADD3 R12, P4, R2, UR39, RZ ;  /* 0x00000027020c7c10 */ /* 0x000fe4000ff9e0ff */
[----:B------:R-:W-:Y:S02]  /*77a0*/  ISETP.GE.AND P5, PT, R23, 0x81, PT ;  /* 0x000000811700780c */ /* 0x000fe40003fa6270 */
[----:B------:R-:W-:Y:S02]  /*77b0*/  IADD3.X R13, R3, UR38, RZ, P4, !PT ;  /* 0x00000026030d7c10 */ /* 0x000fe4000a7fe4ff */
[----:B------:R-:W-:-:S02]  /*77c0*/  ISETP.LT.OR P4, PT, R0, 0x1, !P5 ;  /* 0x000000010000780c */ /* 0x000fc40006f81670 */
[----:B------:R-:W-:-:S07]  /*77d0*/  LOP3.LUT R19, R19, 0xfffffffb, RZ, 0xc0, !PT ;  /* 0xfffffffb13137812 */ /* 0x000fce00078ec0ff */
[----:B------:R-:W-:-:S04]  /*77e0*/  @P5 LOP3.LUT R19, R19, 0x4, RZ, 0xfc, !PT ;  /* 0x0000000413135812 */ /* 0x000fc800078efcff */
[----:B-1----:R-:W-:Y:S05]  /*77f0*/  @P4 BRA `(.L_x_63) ;  /* 0x00000000000c4947 */ /* 0x002fea0003800000 */
[----:B------:R-:W2:Y:S02]  /*7800*/  LDG.E.U8 R16, desc[UR50][R8.64] ;  /* 0x0000003208107981 */ /* 0x000ea4000c1e1100 */
[----:B--2---:R-:W-:-:S05]  /*7810*/  PRMT R4, R16, 0x8880, RZ ;  /* 0x0000888010047816 */ /* 0x004fca00000000ff */
[----:B------:R-:W-:-:S07]  /*7820*/  IMAD R4, R4, R18, RZ ;  /* 0x0000001204047224 */ /* 0x000fce00078e02ff */
.L_x_63:
[----:B------:R-:W-:Y:S05]  /*7830*/  BSYNC B1 ;  /* 0x0000000000017941 */ /* 0x000fea0003800000 */
.L_x_62:
[----:B------:R1:W-:Y:S04]  /*7840*/  STL [R1+0x88], R2 ;  /* 0x0000880201007387 */ /* 0x0003e80000100800 */
[----:B-1----:R-:W2:Y:S01]  /*7850*/  LDL.LU R2, [R1] ;  /* 0x0000000001027983 */ /* 0x002ea20000300800 */
[----:B------:R-:W-:Y:S01]  /*7860*/  BSSY B1, `(.L_x_64) ;  /* 0x0000009000017945 */ /* 0x000fe20003800000 */
[----:B--2---:R-:W-:-:S05]  /*7870*/  @!P4 IMAD R2, R2, R17, R4 ;  /* 0x000000110202c224 */ /* 0x004fca00078e0204 */
[----:B------:R1:W-:Y:S04]  /*7880*/  @!P4 STG.E.U8 desc[UR50][R12.64], R2 ;  /* 0x000000020c00c986 */ /* 0x0003e8000c101132 */
[----:B-1----:R1:W5:Y:S01]  /*7890*/  LDL.LU R2, [R1+0x88] ;  /* 0x0000880001027983 */ /* 0x0023620000300800 */
[----:B------:R-:W-:-:S13]  /*78a0*/  ISETP.LT.OR P4, PT, R0, 0x2, !P5 ;  /* 0x000000020000780c */ /* 0x000fda0006f81670 */
[----:B-1----:R-:W-:Y:S05]  /*78b0*/  @P4 BRA `(.L_x_65) ;  /* 0x00000000000c4947 */ /* 0x002fea0003800000 */
[----:B------:R-:W2:Y:S02]  /*78c0*/  LDG.E.U8 R16, desc[UR50][R8.64+0x1] ;  /* 0x0000013208107981 */ /* 0x000ea4000c1e1100 */
[----:B--2---:R-:W-:-:S05]  /*78d0*/  PRMT R4, R16, 0x8880, RZ ;  /* 0x0000888010047816 */ /* 0x004fca00000000ff */
[----:B------:R-:W-:-:S07]  /*78e0*/  IMAD R4, R4, R18, RZ ;  /* 0x0000001204047224 */ /* 0x000fce00078e02ff */
.L_x_65:
[----:B------:R-:W-:Y:S05]  /*78f0*/  BSYNC B1 ;  /* 0x0000000000017941 */ /* 0x000fea0003800000 */
.L_x_64:
[----:B-----5:R1:W-:Y:S04]  /*7900*/  STL.64 [R1+0x88], R2 ;  /* 0x0000880201007387 */ /* 0x0203e80000100a00 */
[----:B-1----:R-:W2:Y:S02]  /*7910*/  LDL R3, [R1+0x4] ;  /* 0x0000040001037983 */ /* 0x002ea40000100800 */
[----:B--2---:R-:W-:-:S05]  /*7920*/  @!P4 IMAD R3, R3, R17, R4 ;  /* 0x000000110303c224 */ /* 0x004fca00078e0204 */
[----:B------:R1:W-:Y:S01]  /*7930*/  @!P4 STG.E.U8 desc[UR50][R12.64+0x1], R3 ;  /* 0x000001030c00c986 */ /* 0x0003e2000c101132 */
[----:B------:R-:W-:-:S13]  /*7940*/  ISETP.LT.OR P4, PT, R0, 0x1, !P6 ;  /* 0x000000010000780c */ /* 0x000fda0007781670 */
[----:B------:R-:W-:-:S04]  /*7950*/  @!P4 IADD3 R2, P5, R12, UR41, RZ ;  /* 0x000000290c02cc10 */ /* 0x000fc8000ffbe0ff */
[----:B-1----:R-:W-:-:S05]  /*7960*/  @!P4 IADD3.X R3, R13, UR40, RZ, P5, !PT ;  /* 0x000000280d03cc10 */ /* 0x002fca000affe4ff */
[----:B------:R1:W-:Y:S04]  /*7970*/  @!P4 STL.64 [R1], R2 ;  /* 0x000000020100c387 */ /* 0x0003e80000100a00 */
[----:B-1----:R1:W5:Y:S01]  /*7980*/  LDL.LU.64 R2, [R1+0x88] ;  /* 0x0000880001027983 */ /* 0x0023620000300a00 */
[----:B------:R-:W-:Y:S04]  /*7990*/  BSSY B1, `(.L_x_66) ;  /* 0x0000005000017945 */ /* 0x000fe80003800000 */
[----:B------:R-:W-:Y:S05]  /*79a0*/  @P4 BRA `(.L_x_67) ;  /* 0x00000000000c4947 */ /* 0x000fea0003800000 */
[----:B------:R-:W2:Y:S02]  /*79b0*/  LDG.E.U8 R16, desc[UR50][R6.64] ;  /* 0x0000003206107981 */ /* 0x000ea4000c1e1100 */
[----:B--2---:R-:W-:-:S05]  /*79c0*/  PRMT R4, R16, 0x8880, RZ ;  /* 0x0000888010047816 */ /* 0x004fca00000000ff */
[----:B------:R-:W-:-:S07]  /*79d0*/  IMAD R4, R4, R18, RZ ;  /* 0x0000001204047224 */ /* 0x000fce00078e02ff */
.L_x_67:
[----:B------:R-:W-:Y:S05]  /*79e0*/  BSYNC B1 ;  /* 0x0000000000017941 */ /* 0x000fea0003800000 */
.L_x_66:
[----:B------:R2:W-:Y:S04]  /*79f0*/  STL.64 [R1+0x90], R6 ;  /* 0x0000900601007387 */ /* 0x0005e80000100a00 */
[----:B--2---:R-:W2:Y:S04]  /*7a00*/  LDL.64 R6, [R1] ;  /* 0x0000000001067983 */ /* 0x004ea80000100a00 */
[----:B-----5:R3:W-:Y:S04]  /*7a10*/  STL.64 [R1+0x88], R2 ;  /* 0x0000880201007387 */ /* 0x0207e80000100a00 */
[----:B---3--:R-:W3:Y:S02]  /*7a20*/  LDL.LU R3, [R1+0x8] ;  /* 0x0000080001037983 */ /* 0x008ee40000300800 */
[----:B---3--:R-:W-:-:S05]  /*7a30*/  @!P4 IMAD R3, R3, R17, R4 ;  /* 0x000000110303c224 */ /* 0x008fca00078e0204 */
[----:B--2---:R2:W-:Y:S01]  /*7a40*/  @!P4 STG.E.U8 desc[UR50][R6.64], R3 ;  /* 0x000000030600c986 */ /* 0x0045e2000c101132 */
[----:B------:R-:W-:-:S03]  /*7a50*/  ISETP.LT.OR P4, PT, R0, 0x2, !P6 ;  /* 0x000000020000780c */ /* 0x000fc60007781670 */
[----:B--2---:R2:W5:Y:S10]  /*7a60*/  LDL.LU.64 R6, [R1+0x90] ;  /* 0x0000900001067983 */ /* 0x0045740000300a00 */
[----:B------:R-:W-:-:S04]  /*7a70*/  @!P4 IADD3 R2, P5, R12, UR41, RZ ;  /* 0x000000290c02cc10 */ /* 0x000fc8000ffbe0ff */
[----:B------:R-:W-:-:S05]  /*7a80*/  @!P4 IADD3.X R3, R13, UR40, RZ, P5, !PT ;  /* 0x000000280d03cc10 */ /* 0x000fca000affe4ff */
[----:B------:R3:W-:Y:S04]  /*7a90*/  @!P4 STL.64 [R1], R2 ;  /* 0x000000020100c387 */ /* 0x0007e80000100a00 */
[----:B---3--:R2:W5:Y:S01]  /*7aa0*/  LDL.LU.64 R2, [R1+0x88] ;  /* 0x0000880001027983 */ /* 0x0085620000300a00 */
[----:B------:R-:W-:Y:S04]  /*7ab0*/  BSSY B1, `(.L_x_68) ;  /* 0x0000005000017945 */ /* 0x000fe80003800000 */
[----:B------:R-:W-:Y:S05]  /*7ac0*/  @P4 BRA `(.L_x_69) ;  /* 0x00000000000c4947 */ /* 0x000fea0003800000 */
[----:B-----5:R-:W3:Y:S02]  /*7ad0*/  LDG.E.U8 R16, desc[UR50][R6.64+0x1] ;  /* 0x0000013206107981 */ /* 0x020ee4000c1e1100 */
[----:B---3--:R-:W-:-:S05]  /*7ae0*/  PRMT R4, R16, 0x8880, RZ ;  /* 0x0000888010047816 */ /* 0x008fca00000000ff */
[----:B------:R-:W-:-:S07]  /*7af0*/  IMAD R4, R4, R18, RZ ;  /* 0x0000001204047224 */ /* 0x000fce00078e02ff */
.L_x_69:
[----:B------:R-:W-:Y:S05]  /*7b00*/  BSYNC B1 ;  /* 0x0000000000017941 */ /* 0x000fea0003800000 */
.L_x_68:
[----:B-----5:R3:W-:Y:S04]  /*7b10*/  STL.64 [R1+0x90], R6 ;  /* 0x0000900601007387 */ /* 0x0207e80000100a00 */
[----:B---3--:R-:W3:Y:S04]  /*7b20*/  LDL.LU.64 R6, [R1] ;  /* 0x0000000001067983 */ /* 0x008ee80000300a00 */
[----:B------:R4:W-:Y:S04]  /*7b30*/  STL [R1+0x88], R2 ;  /* 0x0000880201007387 */ /* 0x0009e80000100800 */
[----:B----4-:R-:W4:Y:S01]  /*7b40*/  LDL.LU R2, [R1+0xc] ;  /* 0x00000c0001027983 */ /* 0x010f220000300800 */
[----:B------:R-:W-:Y:S01]  /*7b50*/  LOP3.LUT P5, RZ, R19, 0x4, RZ, 0xc0, !PT ;  /* 0x0000000413ff7812 */ /* 0x000fe200078ac0ff */
[----:B----4-:R-:W-:-:S05]  /*7b60*/  @!P4 IMAD R2, R2, R17, R4 ;  /* 0x000000110202c224 */ /* 0x010fca00078e0204 */
[----:B---3--:R3:W-:Y:S04]  /*7b70*/  @!P4 STG.E.U8 desc[UR50][R6.64+0x1], R2 ;  /* 0x000001020600c986 */ /* 0x0087e8000c101132 */
[----:B---3--:R3:W5:Y:S04]  /*7b80*/  LDL.LU.64 R6, [R1+0x90] ;  /* 0x0000900001067983 */ /* 0x0087680000300a00 */
[----:B------:R3:W5:Y:S01]  /*7b90*/  LDL.LU R2, [R1+0x88] ;  /* 0x0000880001027983 */ /* 0x0007620000300800 */
[----:B------:R-:W-:Y:S01]  /*7ba0*/  ISETP.LT.OR P4, PT, R0, 0x9, !P5 ;  /* 0x000000090000780c */ /* 0x000fe20006f81670 */
[----:B------:R-:W-:-:S12]  /*7bb0*/  BSSY B1, `(.L_x_70) ;  /* 0x0000005000017945 */ /* 0x000fd80003800000 */
[----:B---3--:R-:W-:Y:S05]  /*7bc0*/  @P4 BRA `(.L_x_71) ;  /* 0x00000000000c4947 */ /* 0x008fea0003800000 */
[----:B------:R-:W3:Y:S02]  /*7bd0*/  LDG.E.U8 R16, desc[UR50][R8.64+0x8] ;  /* 0x0000083208107981 */ /* 0x000ee4000c1e1100 */
[----:B---3--:R-:W-:-:S05]  /*7be0*/  PRMT R4, R16, 0x8880, RZ ;  /* 0x0000888010047816 */ /* 0x008fca00000000ff */
[----:B------:R-:W-:-:S07]  /*7bf0*/  IMAD R4, R4, R18, RZ ;  /* 0x0000001204047224 */ /* 0x000fce00078e02ff */
.L_x_71:
[----:B------:R-:W-:Y:S05]  /*7c00*/  BSYNC B1 ;  /* 0x0000000000017941 */ /* 0x000fea0003800000 */
.L_x_70:
[----:B-----5:R3:W-:Y:S04]  /*7c10*/  STL [R1+0x88], R2 ;  /* 0x0000880201007387 */ /* 0x0207e80000100800 */
[----:B---3--:R-:W3:Y:S01]  /*7c20*/  LDL.LU R2, [R1+0x10] ;  /* 0x0000100001027983 */ /* 0x008ee20000300800 */
[----:B------:R-:W-:Y:S01]  /*7c30*/  BSSY B1, `(.L_x_72) ;  /* 0x0000009000017945 */ /* 0x000fe20003800000 */
[----:B---3--:R-:W-:-:S05]  /*7c40*/  @!P4 IMAD R2, R2, R17, R4 ;  /* 0x000000110202c224 */ /* 0x008fca00078e0204 */
[----:B------:R3:W-:Y:S04]  /*7c50*/  @!P4 STG.E.U8 desc[UR50][R12.64+0x8], R2 ;  /* 0x000008020c00c986 */ /* 0x0007e8000c101132 */
[----:B---3--:R3:W5:Y:S01]  /*7c60*/  LDL.LU R2, [R1+0x88] ;  /* 0x0000880001027983 */ /* 0x0087620000300800 */
[----:B------:R-:W-:-:S13]  /*7c70*/  ISETP.LT.OR P4, PT, R0, 0xa, !P5 ;  /* 0x0000000a0000780c */ /* 0x000fda0006f81670 */
[----:B---3--:R-:W-:Y:S05]  /*7c80*/  @P4 BRA `(.L_x_73) ;  /* 0x00000000000c4947 */ /* 0x008fea0003800000 */
[----:B------:R-:W3:Y:S02]  /*7c90*/  LDG.E.U8 R16, desc[UR50][R8.64+0x9] ;  /* 0x0000093208107981 */ /* 0x000ee4000c1e1100 */
[----:B---3--:R-:W-:-:S05]  /*7ca0*/  PRMT R4, R16, 0x8880, RZ ;  /* 0x0000888010047816 */ /* 0x008fca00000000ff */
[----:B------:R-:W-:-:S07]  /*7cb0*/  IMAD R4, R4, R18, RZ ;  /* 0x0000001204047224 */ /* 0x000fce00078e02ff */
.L_x_73:
[----:B------:R-:W-:Y:S05]  /*7cc0*/  BSYNC B1 ;  /* 0x0000000000017941 */ /* 0x000fea0003800000 */
.L_x_72:
[----:B-----5:R3:W-:Y:S04]  /*7cd0*/  STL [R1+0x88], R2 ;  /* 0x0000880201007387 */ /* 0x0207e80000100800 */
[----:B---3--:R-:W3:Y:S01]  /*7ce0*/  LDL.LU R2, [R1+0x14] ;  /* 0x0000140001027983 */ /* 0x008ee20000300800 */
[----:B------:R-:W-:Y:S01]  /*7cf0*/  ISETP.LT.OR P5, PT, R0, 0x9, !P6 ;  /* 0x000000090000780c */ /* 0x000fe200077a1670 */
[----:B---3--:R-:W-:-:S05]  /*7d00*/  @!P4 IMAD R2, R2, R17, R4 ;  /* 0x000000110202c224 */ /* 0x008fca00078e0204 */
[----:B------:R3:W-:Y:S04]  /*7d10*/  @!P4 STG.E.U8 desc[UR50][R12.64+0x9], R2 ;  /* 0x000009020c00c986 */ /* 0x0007e8000c101132 */
[----:B---3--:R3:W5:Y:S01]  /*7d20*/  LDL.LU R2, [R1+0x88] ;  /* 0x0000880001027983 */ /* 0x0087620000300800 */
[----:B------:R-:W-:Y:S04]  /*7d30*/  BSSY B1, `(.L_x_74) ;  /* 0x0000005000017945 */ /* 0x000fe80003800000 */
[----:B------:R-:W-:Y:S05]  /*7d40*/  @P5 BRA `(.L_x_75) ;  /* 0x00000000000c5947 */ /* 0x000fea0003800000 */
[----:B------:R-:W4:Y:S02]  /*7d50*/  LDG.E.U8 R16, desc[UR50][R6.64+0x8] ;  /* 0x0000083206107981 */ /* 0x000f24000c1e1100 */
[----:B----4-:R-:W-:-:S05]  /*7d60*/  PRMT R4, R16, 0x8880, RZ ;  /* 0x0000888010047816 */ /* 0x010fca00000000ff */
[----:B------:R-:W-:-:S07]  /*7d70*/  IMAD R4, R4, R18, RZ ;  /* 0x0000001204047224 */ /* 0x000fce00078e02ff */
.L_x_75:
[----:B------:R-:W-:Y:S05]  /*7d80*/  BSYNC B1 ;  /* 0x0000000000017941 */ /* 0x000fea0003800000 */
.L_x_74:
[----:B------:R-:W-:Y:S04]  /*7d90*/  STL.64 [R1+0x90], R6 ;  /* 0x0000900601007387 */ /* 0x000fe80000100a00 */
[----:B------:R4:W-:Y:S04]  /*7da0*/  STL [R1+0x88], R5 ;  /* 0x0000880501007387 */ /* 0x0009e80000100800 */
[----:B----4-:R-:W4:Y:S01]  /*7db0*/  LDL.LU R5, [R1+0x18] ;  /* 0x0000180001057983 */ /* 0x010f220000300800 */
[----:B------:R-:W-:Y:S01]  /*7dc0*/  ISETP.LT.OR P4, PT, R0, 0x12, !P6 ;  /* 0x000000120000780c */ /* 0x000fe20007781670 */
[----:B------:R-:W-:Y:S01]  /*7dd0*/  IMAD.U32 R7, RZ, RZ, UR41 ;  /* 0x00000029ff077e24 */ /* 0x000fe2000f8e00ff */
[----:B------:R-:W-:-:S04]  /*7de0*/  LOP3.LUT R22, R22, 0xfff7ffff, RZ, 0xc0, !PT ;  /* 0xfff7ffff16167812 */ /* 0x000fc800078ec0ff */
[----:B------:R-:W-:-:S07]  /*7df0*/  @P0 LOP3.LUT R22, R22, 0x80000, RZ, 0xfc, !PT ;  /* 0x0008000016160812 */ /* 0x000fce00078efcff */
[----:B-----5:R-:W-:Y:S01]  /*7e00*/  @!P4 IADD3 R6, P0, P6, R7, UR39, R2 ;  /* 0x000000270706cc10 */ /* 0x020fe2000fe1e002 */
[----:B------:R-:W-:-:S05]  /*7e10*/  IMAD.U32 R7, RZ, RZ, UR40 ;  /* 0x00000028ff077e24 */ /* 0x000fca000f8e00ff */
[----:B------:R-:W-:Y:S01]  /*7e20*/  @!P4 IADD3.X R7, R7, UR38, R3, P0, P6 ;  /* 0x000000260707cc10 */ /* 0x000fe200087ec403 */
[----:B------:R-:W-:Y:S01]  /*7e30*/  BSSY B1, `(.L_x_76) ;  /* 0x000000d000017945 */ /* 0x000fe20003800000 */
[----:B------:R-:W-:-:S03]  /*7e40*/  LOP3.LUT P0, RZ, R22, 0x80000, RZ, 0xc0, !PT ;  /* 0x0008000016ff7812 */ /* 0x000fc6000780c0ff */
[----:B------:R0:W-:Y:S02]  /*7e50*/  @!P4 STL.64 [R1+0x8], R6 ;  /* 0x000008060100c387 */ /* 0x0001e40000100a00 */
[----:B0-----:R-:W-:-:S04]  /*7e60*/  @!P5 IADD3 R6, P6, R12, UR41, RZ ;  /* 0x000000290c06dc10 */ /* 0x001fc8000ffde0ff */
[----:B------:R-:W-:Y:S01]  /*7e70*/  @!P5 IADD3.X R7, R13, UR40, RZ, P6, !PT ;  /* 0x000000280d07dc10 */ /* 0x000fe2000b7fe4ff */
[----:B----4-:R-:W-:-:S05]  /*7e80*/  @!P5 IMAD R5, R5, R17, R4 ;  /* 0x000000110505d224 */ /* 0x010fca00078e0204 */
[----:B------:R0:W-:Y:S04]  /*7e90*/  @!P5 STG.E.U8 desc[UR50][R6.64+0x8], R5 ;  /* 0x000008050600d986 */ /* 0x0001e8000c101132 */
[----:B0-----:R0:W5:Y:S04]  /*7ea0*/  LDL.LU.64 R6, [R1+0x90] ;  /* 0x0000900001067983 */ /* 0x0011680000300a00 */
[----:B------:R0:W5:Y:S01]  /*7eb0*/  LDL.LU R5, [R1+0x88] ;  /* 0x0000880001057983 */ /* 0x0001620000300800 */
[----:B------:R-:W-:Y:S05]  /*7ec0*/  @P2 BRA `(.L_x_77) ;  /* 0x00000000000c2947 */ /* 0x000fea0003800000 */
[----:B-----5:R-:W4:Y:S02]  /*7ed0*/  LDG.E.U8 R16, desc[UR50][R6.64+0x9] ;  /* 0x0000093206107981 */ /* 0x020f24000c1e1100 */
[----:B----4-:R-:W-:-:S05]  /*7ee0*/  PRMT R4, R16, 0x8880, RZ ;  /* 0x0000888010047816 */ /* 0x010fca00000000ff */
[----:B------:R-:W-:-:S07]  /*7ef0*/  IMAD R4, R4, R18, RZ ;  /* 0x0000001204047224 */ /* 0x000fce00078e02ff */
.L_x_77:
[----:B------:R-:W-:Y:S05]  /*7f00*/  BSYNC B1 ;  /* 0x0000000000017941 */ /* 0x000fea0003800000 */
.L_x_76:
[----:B-----5:R4:W-:Y:S04]  /*7f10*/  STL.64 [R1+0x90], R6 ;  /* 0x0000900601007387 */ /* 0x0209e80000100a00 */
[----:B----4-:R-:W4:Y:S04]  /*7f20*/  LDL.LU.64 R6, [R1+0x50] ;  /* 0x0000500001067983 */ /* 0x010f280000300a00 */
[----:B------:R0:W-:Y:S04]  /*7f30*/  STL [R1+0x88], R2 ;  /* 0x0000880201007387 */ /* 0x0001e80000100800 */
[----:B0-----:R-:W2:Y:S01]  /*7f40*/  LDL.LU R2, [R1+0x1c] ;  /* 0x00001c0001027983 */ /* 0x001ea20000300800 */
[----:B------:R-:W-:Y:S01]  /*7f50*/  LOP3.LUT P6, RZ, R19, 0x4, RZ, 0xc0, !PT ;  /* 0x0000000413ff7812 */ /* 0x000fe200078cc0ff */
[----:B--2---:R-:W-:-:S05]  /*7f60*/  @!P2 IMAD R2, R2, R17, R4 ;  /* 0x000000110202a224 */ /* 0x004fca00078e0204 */
[----:B----4-:R0:W-:Y:S04]  /*7f70*/  @!P2 STG.E.U8 desc[UR50][R6.64+0x9], R2 ;  /* 0x000009020600a986 */ /* 0x0101e8000c101132 */
[----:B0-----:R0:W5:Y:S04]  /*7f80*/  LDL.LU.64 R6, [R1+0x90] ;  /* 0x0000900001067983 */ /* 0x0011680000300a00 */
[----:B------:R0:W5:Y:S01]  /*7f90*/  LDL.LU R2, [R1+0x88] ;  /* 0x0000880001027983 */ /* 0x0001620000300800 */
[----:B------:R-:W-:Y:S01]  /*7fa0*/  ISETP.LT.OR P2, PT, R0, 0x11, !P6 ;  /* 0x000000110000780c */ /* 0x000fe20007741670 */
[----:B------:R-:W-:-:S12]  /*7fb0*/  BSSY B1, `(.L_x_78) ;  /* 0x0000005000017945 */ /* 0x000fd80003800000 */
[----:B0-----:R-:W-:Y:S05]  /*7fc0*/  @P2 BRA `(.L_x_79) ;  /* 0x00000000000c2947 */ /* 0x001fea0003800000 */
[----:B------:R-:W2:Y:S02]  /*7fd0*/  LDG.E.U8 R16, desc[UR50][R8.64+0x10] ;  /* 0x0000103208107981 */ /* 0x000ea4000c1e1100 */
[----:B--2---:R-:W-:-:S05]  /*7fe0*/  PRMT R4, R16, 0x8880, RZ ;  /* 0x0000888010047816 */ /* 0x004fca00000000ff */
[----:B------:R-:W-:-:S07]  /*7ff0*/  IMAD R4, R4, R18, RZ ;  /* 0x0000001204047224 */ /* 0x000fce00078e02ff */
.L_x_79:
[----:B------:R-:W-:Y:S05]  /*8000*/  BSYNC B1 ;  /* 0x0000000000017941 */ /* 0x000fea0003800000 */
.L_x_78:
[----:B-----5:R0:W-:Y:S04]  /*8010*/  STL [R1+0x88], R2 ;  /* 0x0000880201007387 */ /* 0x0201e80000100800 */
[----:B0-----:R-:W2:Y:S01]  /*8020*/  LDL.LU R2, [R1+0x20] ;  /* 0x0000200001027983 */ /* 0x001ea20000300800 */
[----:B------:R-:W-:Y:S01]  /*8030*/  BSSY B1, `(.L_x_80) ;  /* 0x0000009000017945 */ /* 0x000fe20003800000 */
[----:B--2---:R-:W-:-:S05]  /*8040*/  @!P2 IMAD R2, R2, R17, R4 ;  /* 0x000000110202a224 */ /* 0x004fca00078e0204 */
[----:B------:R0:W-:Y:S04]  /*8050*/  @!P2 STG.E.U8 desc[UR50][R12.64+0x10], R2 ;  /* 0x000010020c00a986 */ /* 0x0001e8000c101132 */
[----:B0-----:R0:W5:Y:S01]  /*8060*/  LDL.LU R2, [R1+0x88] ;  /* 0x0000880001027983 */ /* 0x0011620000300800 */
[----:B------:R-:W-:-:S13]  /*8070*/  ISETP.LT.OR P2, PT, R0, 0x12, !P6 ;  /* 0x000000120000780c */ /* 0x000fda0007741670 */
[----:B0-----:R-:W-:Y:S05]  /*8080*/  @P2 BRA `(.L_x_81) ;  /* 0x00000000000c2947 */ /* 0x001fea0003800000 */
[----:B------:R-:W2:Y:S02]  /*8090*/  LDG.E.U8 R16, desc[UR50][R8.64+0x11] ;  /* 0x0000113208107981 */ /* 0x000ea4000c1e1100 */
[----:B--2---:R-:W-:-:S05]  /*80a0*/  PRMT R4, R16, 0x8880, RZ ;  /* 0x0000888010047816 */ /* 0x004fca00000000ff */
[----:B------:R-:W-:-:S07]  /*80b0*/  IMAD R4, R4, R18, RZ ;  /* 0x0000001204047224 */ /* 0x000fce00078e02ff */
.L_x_81:
[----:B------:R-:W-:Y:S05]  /*80c0*/  BSYNC B1 ;  /* 0x0000000000017941 */ /* 0x000fea0003800000 */
.L_x_80:
[----:B-----5:R0:W-:Y:S04]  /*80d0*/  STL [R1+0x88], R2 ;  /* 0x0000880201007387 */ /* 0x0201e80000100800 */
[----:B0-----:R-:W2:Y:S01]  /*80e0*/  LDL.LU R2, [R1+0x24] ;  /* 0x0000240001027983 */ /* 0x001ea20000300800 */
[----:B------:R-:W-:Y:S01]  /*80f0*/  LOP3.LUT P5, RZ, R19, 0x2, RZ, 0xc0, !PT ;  /* 0x0000000213ff7812 */ /* 0x000fe200078ac0ff */
[----:B--2---:R-:W-:-:S05]  /*8100*/  @!P2 IMAD R2, R2, R17, R4 ;  /* 0x000000110202a224 */ /* 0x004fca00078e0204 */
[----:B------:R0:W-:Y:S04]  /*8110*/  @!P2 STG.E.U8 desc[UR50][R12.64+0x11], R2 ;  /* 0x000011020c00a986 */ /* 0x0001e8000c101132 */
[----:B0-----:R0:W5:Y:S01]  /*8120*/  LDL.LU R2, [R1+0x88] ;  /* 0x0000880001027983 */ /* 0x0011620000300800 */
[----:B------:R-:W-:Y:S01]  /*8130*/  BSSY B1, `(.L_x_82) ;  /* 0x0000006000017945 */ /* 0x000fe20003800000 */
[----:B------:R-:W-:-:S03]  /*8140*/  ISETP.LT.OR P2, PT, R0, 0x19, !P5 ;  /* 0x000000190000780c */ /* 0x000fc60006f41670 */
[----:B------:R-:W-:Y:S10]  /*8150*/  @P3 BRA `(.L_x_83) ;  /* 0x00000000000c3947 */ /* 0x000ff40003800000 */
[----:B------:R-:W2:Y:S02]  /*8160*/  LDG.E.U8 R16, desc[UR50][R6.64+0x10] ;  /* 0x0000103206107981 */ /* 0x000ea4000c1e1100 */
[----:B--2---:R-:W-:-:S05]  /*8170*/  PRMT R4, R16, 0x8880, RZ ;  /* 0x0000888010047816 */ /* 0x004fca00000000ff */
[----:B------:R-:W-:-:S07]  /*8180*/  IMAD R4, R4, R18, RZ ;  /* 0x0000001204047224 */ /* 0x000fce00078e02ff */
.L_x_83:
[----:B------:R-:W-:Y:S05]  /*8190*/  BSYNC B1 ;  /* 0x0000000000017941 */ /* 0x000fea0003800000 */
.L_x_82:
[----:B-----5:R2:W-:Y:S04]  /*81a0*/  STL.64 [R1+0x90], R2 ;  /* 0x0000900201007387 */ /* 0x0205e80000100a00 */
[----:B--2---:R-:W2:Y:S04]  /*81b0*/  LDL.LU.64 R2, [R1+0x48] ;  /* 0x0000480001027983 */ /* 0x004ea80000300a00 */
[----:B------:R4:W-:Y:S04]  /*81c0*/  STL [R1+0x88], R0 ;  /* 0x0000880001007387 */ /* 0x0009e80000100800 */
[----:B----4-:R-:W4:Y:S02]  /*81d0*/  LDL.LU R0, [R1+0x28] ;  /* 0x0000280001007983 */ /* 0x010f240000300800 */
[----:B----4-:R-:W-:-:S05]  /*81e0*/  @!P3 IMAD R0, R0, R17, R4 ;  /* 0x000000110000b224 */ /* 0x010fca00078e0204 */
[----:B--2---:R2:W-:Y:S04]  /*81f0*/  @!P3 STG.E.U8 desc[UR50][R2.64+0x10], R0 ;  /* 0x000010000200b986 */ /* 0x0045e8000c101132 */
[----:B--2---:R2:W5:Y:S04]  /*8200*/  LDL.LU.64 R2, [R1+0x90] ;  /* 0x0000900001027983 */ /* 0x0045680000300a00 */
[----:B------:R2:W5:Y:S01]  /*8210*/  LDL.LU R0, [R1+0x88] ;  /* 0x0000880001007983 */ /* 0x0005620000300800 */
[----:B------:R-:W-:Y:S04]  /*8220*/  BSSY B1, `(.L_x_84) ;  /* 0x0000005000017945 */ /* 0x000fe80003800000 */
[----:B------:R-:W-:Y:S05]  /*8230*/  @P4 BRA `(.L_x_85) ;  /* 0x00000000000c4947 */ /* 0x000fea0003800000 */
[----:B------:R-:W4:Y:S02]  /*8240*/  LDG.E.U8 R16, desc[UR50][R6.64+0x11] ;  /* 0x0000113206107981 */ /* 0x000f24000c1e1100 */
[----:B----4-:R-:W-:-:S05]  /*8250*/  PRMT R4, R16, 0x8880, RZ ;  /* 0x0000888010047816 */ /* 0x010fca00000000ff */
[----:B------:R-:W-:-:S07]  /*8260*/  IMAD R4, R4, R18, RZ ;  /* 0x0000001204047224 */ /* 0x000fce00078e02ff */
.L_x_85:
[----:B------:R-:W-:Y:S05]  /*8270*/  BSYNC B1 ;  /* 0x0000000000017941 */ /* 0x000fea0003800000 */
.L_x_84:
[----:B------:R4:W-:Y:S04]  /*8280*/  STL.64 [R1+0x90], R8 ;  /* 0x0000900801007387 */ /* 0x0009e80000100a00 */
[----:B----4-:R-:W4:Y:S04]  /*8290*/  LDL.LU.64 R8, [R1+0x8] ;  /* 0x0000080001087983 */ /* 0x010f280000300a00 */
[----:B------:R0:W-:Y:S04]  /*82a0*/  STL.64 [R1+0x88], R6 ;  /* 0x0000880601007387 */ /* 0x0001e80000100a00 */
[----:B0-----:R-:W2:Y:S01]  /*82b0*/  LDL.LU R7, [R1+0x2c] ;  /* 0x00002c0001077983 */ /* 0x001ea20000300800 */
[----:B------:R-:W-:-:S02]  /*82c0*/  IMAD.U32 R6, RZ, RZ, UR41 ;  /* 0x00000029ff067e24 */ /* 0x000fc4000f8e00ff */
[----:B--2---:R-:W-:-:S05]  /*82d0*/  @!P4 IMAD R7, R7, R17, R4 ;  /* 0x000000110707c224 */ /* 0x004fca00078e0204 */
[----:B----4-:R0:W-:Y:S01]  /*82e0*/  @!P4 STG.E.U8 desc[UR50][R8.64+0x11], R7 ;  /* 0x000011070800c986 */ /* 0x0101e2000c101132 */
[----:B-----5:R-:W-:Y:S01]  /*82f0*/  @!P2 IADD3 R6, P3, P4, R6, UR39, R2 ;  /* 0x000000270606ac10 */ /* 0x020fe2000fc7e002 */
[----:B0-----:R-:W-:Y:S02]  /*8300*/  IMAD.U32 R7, RZ, RZ, UR40 ;  /* 0x00000028ff077e24 */ /* 0x001fe4000f8e00ff */
[----:B------:R0:W5:Y:S03]  /*8310*/  LDL.LU.64 R8, [R1+0x90] ;  /* 0x0000900001087983 */ /* 0x0001660000300a00 */
[----:B------:R-:W-:-:S05]  /*8320*/  @!P2 IADD3.X R7, R7, UR38, R3, P3, P4 ;  /* 0x000000260707ac10 */ /* 0x000fca0009fe8403 */
[----:B------:R2:W-:Y:S04]  /*8330*/  @!P2 STL.64 [R1], R6 ;  /* 0x000000060100a387 */ /* 0x0005e80000100a00 */
[----:B--2---:R0:W5:Y:S01]  /*8340*/  LDL.LU.64 R6, [R1+0x88] ;  /* 0x0000880001067983 */ /* 0x0041620000300a00 */
[C---:B------:R-:W-:Y:S01]  /*8350*/  ISETP.LT.OR P4, PT, R0.reuse, 0x19, !P6 ;  /* 0x000000190000780c */ /* 0x040fe20007781670 */
[----:B------:R-:W-:Y:S01]  /*8360*/  BSSY B1, `(.L_x_86) ;  /* 0x0000006000017945 */ /* 0x000fe20003800000 */
[----:B------:R-:W-:-:S11]  /*8370*/  ISETP.LT.OR P3, PT, R0, 0x1a, !P6 ;  /* 0x0000001a0000780c */ /* 0x000fd60007761670 */
[----:B0-----:R-:W-:Y:S05]  /*8380*/  @P4 BRA `(.L_x_87) ;  /* 0x00000000000c4947 */ /* 0x001fea0003800000 */
[----:B-----5:R-:W2:Y:S02]  /*8390*/  LDG.E.U8 R16, desc[UR50][R8.64+0x18] ;  /* 0x0000183208107981 */ /* 0x020ea4000c1e1100 */
[----:B--2---:R-:W-:-:S05]  /*83a0*/  PRMT R4, R16, 0x8880, RZ ;  /* 0x0000888010047816 */ /* 0x004fca00000000ff */
[----:B------:R-:W-:-:S07]  /*83b0*/  IMAD R4, R4, R18, RZ ;  /* 0x0000001204047224 */ /* 0x000fce00078e02ff */
.L_x_87:
[----:B------:R-:W-:Y:S05]  /*83c0*/  BSYNC B1 ;  /* 0x0000000000017941 */ /* 0x000fea0003800000 */
.L_x_86:
[----:B------:R0:W-:Y:S04]  /*83d0*/  STL [R1+0x88], R0 ;  /* 0x0000880001007387 */ /* 0x0001e80000100800 */
[----:B0-----:R-:W2:Y:S01]  /*83e0*/  LDL.LU R0, [R1+0x30] ;  /* 0x0000300001007983 */ /* 0x001ea20000300800 */
[----:B------:R-:W-:Y:S01]  /*83f0*/  BSSY B1, `(.L_x_88) ;  /* 0x0000008000017945 */ /* 0x000fe20003800000 */
[----:B--2---:R-:W-:-:S05]  /*8400*/  @!P4 IMAD R0, R0, R17, R4 ;  /* 0x000000110000c224 */ /* 0x004fca00078e0204 */
[----:B------:R0:W-:Y:S04]  /*8410*/  @!P4 STG.E.U8 desc[UR50][R12.64+0x18], R0 ;  /* 0x000018000c00c986 */ /* 0x0001e8000c101132 */
[----:B0-----:R0:W5:Y:S01]  /*8420*/  LDL.LU R0, [R1+0x88] ;  /* 0x0000880001007983 */ /* 0x0011620000300800 */
[----:B------:R-:W-:Y:S05]  /*8430*/  @P3 BRA `(.L_x_89) ;  /* 0x00000000000c3947 */ /* 0x000fea0003800000 */
[----:B-----5:R-:W2:Y:S02]  /*8440*/  LDG.E.U8 R16, desc[UR50][R8.64+0x19] ;  /* 0x0000193208107981 */ /* 0x020ea4000c1e1100 */
[----:B--2---:R-:W-:-:S05]  /*8450*/  PRMT R4, R16, 0x8880, RZ ;  /* 0x0000888010047816 */ /* 0x004fca00000000ff */
[----:B------:R-:W-:-:S07]  /*8460*/  IMAD R4, R4, R18, RZ ;  /* 0x0000001204047224 */ /* 0x000fce00078e02ff */
.L_x_89:
[----:B------:R-:W-:Y:S05]  /*8470*/  BSYNC B1 ;  /* 0x0000000000017941 */ /* 0x000fea0003800000 */
.L_x_88:
[----:B------:R2:W-:Y:S04]  /*8480*/  STL [R1+0x88], R2 ;  /* 0x0000880201007387 */ /* 0x0005e80000100800 */
[----:B--2---:R-:W2:Y:S01]  /*8490*/  LDL.LU R2, [R1+0x34] ;  /* 0x0000340001027983 */ /* 0x004ea20000300800 */
[----:B------:R-:W-:Y:S01]  /*84a0*/  BSSY B1, `(.L_x_90) ;  /* 0x000000a000017945 */ /* 0x000fe20003800000 */
[----:B------:R-:W-:Y:S01]  /*84b0*/  IADD3 R5, P4, R5, 0x100, RZ ;  /* 0x0000010005057810 */ /* 0x000fe20007f9e0ff */
[----:B--2---:R-:W-:-:S05]  /*84c0*/  @!P3 IMAD R2, R2, R17, R4 ;  /* 0x000000110202b224 */ /* 0x004fca00078e0204 */
[----:B------:R2:W-:Y:S04]  /*84d0*/  @!P3 STG.E.U8 desc[UR50][R12.64+0x19], R2 ;  /* 0x000019020c00b986 */ /* 0x0005e8000c101132 */
[----:B--2---:R2:W5:Y:S02]  /*84e0*/  LDL.LU R2, [R1+0x88] ;  /* 0x0000880001027983 */ /* 0x0045640000300800 */
[----:B-----5:R-:W-:Y:S01]  /*84f0*/  ISETP.LT.OR P3, PT, R0, 0x1a, !P5 ;  /* 0x0000001a0000780c */ /* 0x020fe20006f61670 */
[----:B------:R-:W-:-:S12]  /*8500*/  @P2 BRA `(.L_x_91) ;  /* 0x00000000000c2947 */ /* 0x000fd80003800000 */
[----:B------:R-:W4:Y:S02]  /*8510*/  LDG.E.U8 R16, desc[UR50][R6.64+0x18] ;  /* 0x0000183206107981 */ /* 0x000f24000c1e1100 */
[----:B----4-:R-:W-:-:S05]  /*8520*/  PRMT R4, R16, 0x8880, RZ ;  /* 0x0000888010047816 */ /* 0x010fca00000000ff */
[----:B------:R-:W-:-:S07]  /*8530*/  IMAD R4, R4, R18, RZ ;  /* 0x0000001204047224 */ /* 0x000fce00078e02ff */
.L_x_91:
[----:B------:R-:W-:Y:S05]  /*8540*/  BSYNC B1 ;  /* 0x0000000000017941 */ /* 0x000fea0003800000 */
.L_x_90:
[----:B------:R-:W4:Y:S04]  /*8550*/  LDL.LU R15, [R1+0x38] ;  /* 0x00003800010f7983 */ /* 0x000f280000300800 */
[----:B------:R0:W-:Y:S04]  /*8560*/  STL.64 [R1+0x98], R10 ;  /* 0x0000980a01007387 */ /* 0x0001e80000100a00 */
[----:B0-----:R-:W2:Y:S04]  /*8570*/  LDL.LU.64 R10, [R1] ;  /* 0x00000000010a7983 */ /* 0x001ea80000300a00 */
[----:B------:R-:W-:Y:S04]  /*8580*/  STL.64 [R1+0x90], R8 ;  /* 0x0000900801007387 */ /* 0x000fe80000100a00 */
[----:B------:R0:W-:Y:S04]  /*8590*/  STL.64 [R1+0x88], R6 ;  /* 0x0000880601007387 */ /* 0x0001e80000100a00 */
[----:B0-----:R-:W3:Y:S01]  /*85a0*/  LDL.LU.64 R6, [R1+0x40] ;  /* 0x0000400001067983 */ /* 0x001ee20000300a00 */
[----:B------:R-:W-:Y:S01]  /*85b0*/  IMAD.U32 R8, RZ, RZ, UR41 ;  /* 0x00000029ff087e24 */ /* 0x000fe2000f8e00ff */
[----:B------:R-:W-:Y:S01]  /*85c0*/  BSSY B1, `(.L_x_92) ;  /* 0x0000017000017945 */ /* 0x000fe20003800000 */
[----:B----4-:R-:W-:-:S02]  /*85d0*/  @!P2 IMAD R9, R15, R17, R4 ;  /* 0x000000110f09a224 */ /* 0x010fc400078e0204 */
[----:B------:R-:W-:-:S04]  /*85e0*/  IMAD.X R15, RZ, RZ, UR7, P4 ;  /* 0x00000007ff0f7e24 */ /* 0x000fc8000a0e06ff */
[-C--:B------:R-:W-:Y:S01]  /*85f0*/  IMAD R15, R15, R20.reuse, RZ ;  /* 0x000000140f0f7224 */ /* 0x080fe200078e02ff */
[----:B--2---:R0:W-:Y:S01]  /*8600*/  @!P2 STG.E.U8 desc[UR50][R10.64+0x18], R9 ;  /* 0x000018090a00a986 */ /* 0x0041e2000c101132 */
[----:B------:R-:W-:Y:S02]  /*8610*/  @!P3 IADD3 R8, P2, P4, R8, UR39, R2 ;  /* 0x000000270808bc10 */ /* 0x000fe4000fc5e002 */
[----:B------:R-:W-:Y:S02]  /*8620*/  IMAD R21, R5, R21, R15 ;  /* 0x0000001505157224 */ /* 0x000fe400078e020f */
[----:B0-----:R-:W-:Y:S01]  /*8630*/  IMAD.U32 R9, RZ, RZ, UR40 ;  /* 0x00000028ff097e24 */ /* 0x001fe2000f8e00ff */
[----:B------:R0:W5:Y:S04]  /*8640*/  LDL.LU.64 R10, [R1+0x98] ;  /* 0x00009800010a7983 */ /* 0x0001680000300a00 */
[----:B------:R-:W-:Y:S01]  /*8650*/  @!P3 IADD3.X R9, R9, UR38, R3, P2, P4 ;  /* 0x000000260909bc10 */ /* 0x000fe200097e8403 */
[----:B---3--:R-:W-:-:S04]  /*8660*/  IMAD.WIDE.U32 R6, R5, R20, R6 ;  /* 0x0000001405067225 */ /* 0x008fc800078e0006 */
[----:B------:R2:W-:Y:S01]  /*8670*/  @!P3 STL.64 [R1+0x8], R8 ;  /* 0x000008080100b387 */ /* 0x0005e20000100a00 */
[----:B------:R-:W-:-:S03]  /*8680*/  IADD3 R14, P2, P4, R14, R234, R6 ;  /* 0x000000ea0e0e7210 */ /* 0x000fc60007c5e006 */
[----:B--2---:R0:W5:Y:S04]  /*8690*/  LDL.LU.64 R8, [R1+0x90] ;  /* 0x0000900001087983 */ /* 0x0041680000300a00 */
[----:B------:R2:W-:Y:S02]  /*86a0*/  STL [R1+0x10], R21 ;  /* 0x0000101501007387 */ /* 0x0005e40000100800 */
[----:B--2---:R-:W-:Y:S02]  /*86b0*/  IMAD.IADD R21, R21, 0x1, R7 ;  /* 0x0000000115157824 */ /* 0x004fe400078e0207 */
[----:B------:R0:W5:Y:S04]  /*86c0*/  LDL.LU.64 R6, [R1+0x88] ;  /* 0x0000880001067983 */ /* 0x0001680000300a00 */
[----:B------:R2:W-:Y:S02]  /*86d0*/  STL [R1], R21 ;  /* 0x0000001501007387 */ /* 0x0005e40000100800 */
[----:B--2---:R-:W-:Y:S01]  /*86e0*/  IMAD.WIDE.U32 R20, R5, R20, R236 ;  /* 0x0000001405147225 */ /* 0x004fe200078e00ec */
[----:B0-----:R-:W-:Y:S06]  /*86f0*/  @P3 BRA `(.L_x_93) ;  /* 0x00000000000c3947 */ /* 0x001fec0003800000 */
[----:B-----5:R-:W2:Y:S02]  /*8700*/  LDG.E.U8 R16, desc[UR50][R6.64+0x19] ;  /* 0x0000193206107981 */ /* 0x020ea4000c1e1100 */
[----:B--2---:R-:W-:-:S05]  /*8710*/  PRMT R4, R16, 0x8880, RZ ;  /* 0x0000888010047816 */ /* 0x004fca00000000ff */
[----:B------:R-:W-:-:S07]  /*8720*/  IMAD R4, R4, R18, RZ ;  /* 0x0000001204047224 */ /* 0x000fce00078e02ff */
.L_x_93:
[----:B------:R-:W-:Y:S05]  /*8730*/  BSYNC B1 ;  /* 0x0000000000017941 */ /* 0x000fea0003800000 */
.L_x_92:
[----:B------:R-:W2:Y:S04]  /*8740*/  LDL.LU R5, [R1+0x3c] ;  /* 0x00003c0001057983 */ /* 0x000ea80000300800 */
[----:B------:R-:W3:Y:S04]  /*8750*/  LDL.LU R15, [R1] ;  /* 0x00000000010f7983 */ /* 0x000ee80000300800 */
[----:B-----5:R0:W-:Y:S04]  /*8760*/  STL.64 [R1+0x88], R6 ;  /* 0x0000880601007387 */ /* 0x0201e80000100a00 */
[----:B0-----:R-:W4:Y:S01]  /*8770*/  LDL.LU.64 R6, [R1+0x8] ;  /* 0x0000080001067983 */ /* 0x001f220000300a00 */
[----:B------:R-:W-:Y:S01]  /*8780*/  ISETP.GE.AND P6, PT, R23, 0x101, PT ;  /* 0x000001011700780c */ /* 0x000fe20003fc6270 */
[----:B--2---:R-:W-:Y:S01]  /*8790*/  @!P3 IMAD R5, R5, R17, R4 ;  /* 0x000000110505b224 */ /* 0x004fe200078e0204 */
[----:B---3--:R-:W-:-:S02]  /*87a0*/  IADD3.X R15, R237, R235, R15, P2, P4 ;  /* 0x000000ebed0f7210 */ /* 0x008fc400017e840f */
[----:B------:R-:W-:Y:S02]  /*87b0*/  IADD3 R20, P4, R20, R234, RZ ;  /* 0x000000ea14147210 */ /* 0x000fe40007f9e0ff */
[----:B------:R-:W2:Y:S04]  /*87c0*/  LDL.LU R234, [R1+0x10] ;  /* 0x0000100001ea7983 */ /* 0x000ea80000300800 */
[----:B----4-:R0:W-:Y:S04]  /*87d0*/  @!P3 STG.E.U8 desc[UR50][R6.64+0x19], R5 ;  /* 0x000019050600b986 */ /* 0x0101e8000c101132 */
[----:B0-----:R0:W5:Y:S01]  /*87e0*/  LDL.LU.64 R6, [R1+0x88] ;  /* 0x0000880001067983 */ /* 0x0011620000300a00 */
[----:B------:R-:W-:Y:S01]  /*87f0*/  ISETP.LT.OR P2, PT, R0, 0x1, !P6 ;  /* 0x000000010000780c */ /* 0x000fe20007741670 */
[----:B------:R-:W-:Y:S01]  /*8800*/  BSSY B1, `(.L_x_94) ;  /* 0x000000a000017945 */ /* 0x000fe20003800000 */
[----:B------:R-:W-:-:S04]  /*8810*/  LOP3.LUT R19, R19, 0xfffffffe, RZ, 0xc0, !PT ;  /* 0xfffffffe13137812 */ /* 0x000fc800078ec0ff */
[----:B------:R-:W-:Y:S02]  /*8820*/  @P6 LOP3.LUT R19, R19, 0x1, RZ, 0xfc, !PT ;  /* 0x0000000113136812 */ /* 0x000fe400078efcff */
[----:B--2---:R-:W-:Y:S02]  /*8830*/  IADD3.X R21, R235, R21, R234, P4, !PT ;  /* 0x00000015eb157210 */ /* 0x004fe400027fe4ea */
[----:B------:R-:W-:-:S04]  /*8840*/  IADD3 R234, P3, R2, UR43, RZ ;  /* 0x0000002b02ea7c10 */ /* 0x000fc8000ff7e0ff */
[----:B------:R-:W-:Y:S01]  /*8850*/  IADD3.X R235, R3, UR42, RZ, P3, !PT ;  /* 0x0000002a03eb7c10 */ /* 0x000fe20009ffe4ff */
[----:B0-----:R-:W-:Y:S08]  /*8860*/  @P2 BRA `(.L_x_95) ;  /* 0x00000000000c2947 */ /* 0x001ff00003800000 */
[----:B------:R-:W2:Y:S02]  /*8870*/  LDG.E.U8 R16, desc[UR50][R20.64] ;  /* 0x0000003214107981 */ /* 0x000ea4000c1e1100 */
[----:B--2---:R-:W-:-:S05]  /*8880*/  PRMT R5, R16, 0x8880, RZ ;  /* 0x0000888010057816 */ /* 0x004fca00000000ff */
[----:B------:R-:W-:-:S07]  /*8890*/  IMAD R4, R5, R18, RZ ;  /* 0x0000001205047224 */ /* 0x000fce00078e02ff */
.L_x_95:
[----:B------:R-:W-:Y:S05]  /*88a0*/  BSYNC B1 ;  /* 0x0000000000017941 */ /* 0x000fea0003800000 */
.L_x_94:
[----:B------:R-:W-:Y:S01]  /*88b0*/  ISETP.LT.OR P4, PT, R0, 0x2, !P6 ;  /* 0x000000020000780c */ /* 0x000fe20007781670 */
[----:B------:R-:W-:Y:S01]  /*88c0*/  @!P2 IMAD R5, R216, R17, R4 ;  /* 0x00000011d805a224 */ /* 0x000fe200078e0204 */
[----:B------:R-:W-:Y:S04]  /*88d0*/  BSSY B1, `(.L_x_96) ;  /* 0x0000007000017945 */ /* 0x000fe80003800000 */
[----:B------:R0:W-:Y:S01]  /*88e0*/  @!P2 STG.E.U8 desc[UR50][R234.64], R5 ;  /* 0x00000005ea00a986 */ /* 0x0001e2000c101132 */
[----:B------:R-:W-:-:S06]  /*88f0*/  ISETP.GE.AND P2, PT, R23, 0x109, PT ;  /* 0x000001091700780c */ /* 0x000fcc0003f46270 */
[----:B------:R-:W-:Y:S07]  /*8900*/  @P4 BRA `(.L_x_97) ;  /* 0x00000000000c4947 */ /* 0x000fee0003800000 */
[----:B------:R-:W0:Y:S02]  /*8910*/  LDG.E.U8 R16, desc[UR50][R20.64+0x1] ;  /* 0x0000013214107981 */ /* 0x000e24000c1e1100 */
[----:B0-----:R-:W-:-:S05]  /*8920*/  PRMT R5, R16, 0x8880, RZ ;  /* 0x0000888010057816 */ /* 0x001fca00000000ff */
[----:B------:R-:W-:-:S07]  /*8930*/  IMAD R4, R5, R18, RZ ;  /* 0x0000001205047224 */ /* 0x000fce00078e02ff */
.L_x_97:
[----:B------:R-:W-:Y:S05]  /*8940*/  BSYNC B1 ;  /* 0x0000000000017941 */ /* 0x000fea0003800000 */
.L_x_96:
[----:B0-----:R-:W-:Y:S01]  /*8950*/  @!P4 IMAD R5, R217, R17, R4 ;  /* 0x00000011d905c224 */ /* 0x001fe200078e0204 */
[----:B------:R-:W-:Y:S01]  /*8960*/  ISETP.LT.OR P3, PT, R0, 0x1, !P2 ;  /* 0x000000010000780c */ /* 0x000fe20005761670 */
[----:B------:R-:W-:Y:S01]  /*8970*/  @!P4 IMAD.MOV.U32 R216, RZ, RZ, R234 ;  /* 0x000000ffffd8c224 */ /* 0x000fe200078e00ea */
[----:B------:R-:W-:Y:S01]  /*8980*/  BSSY B1, `(.L_x_98) ;  /* 0x0000009000017945 */ /* 0x000fe20003800000 */
[----:B------:R-:W-:-:S05]  /*8990*/  @!P4 IMAD.MOV.U32 R217, RZ, RZ, R235 ;  /* 0x000000ffffd9c224 */ /* 0x000fca00078e00eb */
[----:B------:R0:W-:Y:S05]  /*89a0*/  @!P4 STG.E.U8 desc[UR50][R216.64+0x1], R5 ;  /* 0x00000105d800c986 */ /* 0x0001ea000c101132 */
[----:B------:R-:W-:-:S04]  /*89b0*/  @!P3 IADD3 R236, P5, R234, UR41, RZ ;  /* 0x00000029eaecbc10 */ /* 0x000fc8000ffbe0ff */
[----:B------:R-:W-:Y:S01]  /*89c0*/  @!P3 IADD3.X R237, R235, UR40, RZ, P5, !PT ;  /* 0x00000028ebedbc10 */ /* 0x000fe2000affe4ff */
[----:B------:R-:W-:Y:S08]  /*89d0*/  @P3 BRA `(.L_x_99) ;  /* 0x00000000000c3947 */ /* 0x000ff00003800000 */
[----:B------:R-:W0:Y:S02]  /*89e0*/  LDG.E.U8 R16, desc[UR50][R14.64] ;  /* 0x000000320e107981 */ /* 0x000e24000c1e1100 */
[----:B0-----:R-:W-:-:S05]  /*89f0*/  PRMT R5, R16, 0x8880, RZ ;  /* 0x0000888010057816 */ /* 0x001fca00000000ff */
[----:B------:R-:W-:-:S07]  /*8a00*/  IMAD R4, R5, R18, RZ ;  /* 0x0000001205047224 */ /* 0x000fce00078e02ff */
.L_x_99:
[----:B------:R-:W-:Y:S05]  /*8a10*/  BSYNC B1 ;  /* 0x0000000000017941 */ /* 0x000fea0003800000 */
.L_x_98:
[----:B------:R-:W-:Y:S01]  /*8a20*/  @!P3 IMAD R218, R218, R17, R4 ;  /* 0x00000011dadab224 */ /* 0x000fe200078e0204 */
[----:B------:R-:W-:Y:S01]  /*8a30*/  ISETP.LT.OR P4, PT, R0, 0x2, !P2 ;  /* 0x000000020000780c */ /* 0x000fe20005781670 */
[----:B------:R-:W-:Y:S03]  /*8a40*/  BSSY B1, `(.L_x_100) ;  /* 0x0000008000017945 */ /* 0x000fe60003800000 */
[----:B------:R2:W-:Y:S09]  /*8a50*/  @!P3 STG.E.U8 desc[UR50][R236.64], R218 ;  /* 0x000000daec00b986 */ /* 0x0005f2000c101132 */
[----:B0-----:R-:W-:-:S04]  /*8a60*/  @!P4 IADD3 R216, P5, R234, UR41, RZ ;  /* 0x00000029ead8cc10 */ /* 0x001fc8000ffbe0ff */
[----:B------:R-:W-:Y:S01]  /*8a70*/  @!P4 IADD3.X R217, R235, UR40, RZ, P5, !PT ;  /* 0x00000028ebd9cc10 */ /* 0x000fe2000affe4ff */
[----:B--2---:R-:W-:Y:S08]  /*8a80*/  @P4 BRA `(.L_x_101) ;  /* 0x00000000000c4947 */ /* 0x004ff00003800000 */
[----:B------:R-:W2:Y:S02]  /*8a90*/  LDG.E.U8 R16, desc[UR50][R14.64+0x1] ;  /* 0x000001320e107981 */ /* 0x000ea4000c1e1100 */
[----:B--2---:R-:W-:-:S05]  /*8aa0*/  PRMT R5, R16, 0x8880, RZ ;  /* 0x0000888010057816 */ /* 0x004fca00000000ff */
[----:B------:R-:W-:-:S07]  /*8ab0*/  IMAD R4, R5, R18, RZ ;  /* 0x0000001205047224 */ /* 0x000fce00078e02ff */
.L_x_101:
[----:B------:R-:W-:Y:S05]  /*8ac0*/  BSYNC B1 ;  /* 0x0000000000017941 */ /* 0x000fea0003800000 */
.L_x_100:
[----:B------:R-:W-:Y:S01]  /*8ad0*/  @!P4 IMAD R219, R219, R17, R4 ;  /* 0x00000011dbdbc224 */ /* 0x000fe200078e0204 */
[----:B------:R-:W-:Y:S01]  /*8ae0*/  ISETP.LT.OR P3, PT, R0, 0x9, !P6 ;  /* 0x000000090000780c */ /* 0x000fe20007761670 */
[----:B------:R-:W-:Y:S03]  /*8af0*/  BSSY B1, `(.L_x_102) ;  /* 0x0000006000017945 */ /* 0x000fe60003800000 */
[----:B------:R0:W-:Y:S09]  /*8b00*/  @!P4 STG.E.U8 desc[UR50][R216.64+0x1], R219 ;  /* 0x000001dbd800c986 */ /* 0x0001f2000c101132 */
[----:B------:R-:W-:Y:S05]  /*8b10*/  @P3 BRA `(.L_x_103) ;  /* 0x00000000000c3947 */ /* 0x000fea0003800000 */
[----:B------:R-:W2:Y:S02]  /*8b20*/  LDG.E.U8 R16, desc[UR50][R20.64+0x8] ;  /* 0x0000083214107981 */ /* 0x000ea4000c1e1100 */
[----:B--2---:R-:W-:-:S05]  /*8b30*/  PRMT R5, R16, 0x8880, RZ ;  /* 0x0000888010057816 */ /* 0x004fca00000000ff */
[----:B------:R-:W-:-:S07]  /*8b40*/  IMAD R4, R5, R18, RZ ;  /* 0x0000001205047224 */ /* 0x000fce00078e02ff */
.L_x_103:
[----:B------:R-:W-:Y:S05]  /*8b50*/  BSYNC B1 ;  /* 0x0000000000017941 */ /* 0x000fea0003800000 */
.L_x_102:
[----:B------:R-:W-:Y:S01]  /*8b60*/  @!P3 IMAD R5, R220, R17, R4 ;  /* 0x00000011dc05b224 */ /* 0x000fe200078e0204 */
[----:B------:R-:W-:Y:S01]  /*8b70*/  BSSY B1, `(.L_x_104) ;  /* 0x0000009000017945 */ /* 0x000fe20003800000 */
[----:B0-----:R-:W-:Y:S02]  /*8b80*/  IMAD.MOV.U32 R216, RZ, RZ, R234 ;  /* 0x000000ffffd87224 */ /* 0x001fe400078e00ea */
[----:B------:R-:W-:-:S05]  /*8b90*/  IMAD.MOV.U32 R217, RZ, RZ, R235 ;  /* 0x000000ffffd97224 */ /* 0x000fca00078e00eb */
[----:B------:R0:W-:Y:S01]  /*8ba0*/  @!P3 STG.E.U8 desc[UR50][R216.64+0x8], R5 ;  /* 0x00000805d800b986 */ /* 0x0001e2000c101132 */
[----:B------:R-:W-:-:S13]  /*8bb0*/  ISETP.LT.OR P3, PT, R0, 0xa, !P6 ;  /* 0x0000000a0000780c */ /* 0x000fda0007761670 */
[----:B0-----:R-:W-:Y:S05]  /*8bc0*/  @P3 BRA `(.L_x_105) ;  /* 0x00000000000c3947 */ /* 0x001fea0003800000 */
[----:B------:R-:W2:Y:S02]  /*8bd0*/  LDG.E.U8 R16, desc[UR50][R20.64+0x9] ;  /* 0x0000093214107981 */ /* 0x000ea4000c1e1100 */
[----:B--2---:R-:W-:-:S05]  /*8be0*/  PRMT R5, R16, 0x8880, RZ ;  /* 0x0000888010057816 */ /* 0x004fca00000000ff */
[----:B------:R-:W-:-:S07]  /*8bf0*/  IMAD R4, R5, R18, RZ ;  /* 0x0000001205047224 */ /* 0x000fce00078e02ff */
.L_x_105:
[----:B------:R-:W-:Y:S05]  /*8c00*/  BSYNC B1 ;  /* 0x0000000000017941 */ /* 0x000fea0003800000 */
.L_x_104:
[----:B------:R-:W-:Y:S01]  /*8c10*/  @!P3 IMAD R221, R221, R17, R4 ;  /* 0x00000011ddddb224 */ /* 0x000fe200078e0204 */
[----:B------:R-:W-:Y:S01]  /*8c20*/  BSSY B1, `(.L_x_106) ;  /* 0x0000009000017945 */ /* 0x000fe20003800000 */
[----:B------:R-:W-:Y:S02]  /*8c30*/  IMAD.U32 R219, RZ, RZ, UR41 ;  /* 0x00000029ffdb7e24 */ /* 0x000fe4000f8e00ff */
[----:B------:R-:W-:Y:S01]  /*8c40*/  IMAD.U32 R5, RZ, RZ, UR40 ;  /* 0x00000028ff057e24 */ /* 0x000fe2000f8e00ff */
[----:B------:R0:W-:Y:S01]  /*8c50*/  @!P3 STG.E.U8 desc[UR50][R216.64+0x9], R221 ;  /* 0x000009ddd800b986 */ /* 0x0001e2000c101132 */
[----:B------:R-:W-:-:S13]  /*8c60*/  ISETP.LT.OR P3, PT, R0, 0x9, !P2 ;  /* 0x000000090000780c */ /* 0x000fda0005761670 */
[----:B0-----:R-:W-:Y:S05]  /*8c70*/  @P3 BRA `(.L_x_107) ;  /* 0x00000000000c3947 */ /* 0x001fea0003800000 */
[----:B------:R-:W2:Y:S02]  /*8c80*/  LDG.E.U8 R16, desc[UR50][R14.64+0x8] ;  /* 0x000008320e107981 */ /* 0x000ea4000c1e1100 */
[----:B--2---:R-:W-:-:S05]  /*8c90*/  PRMT R23, R16, 0x8880, RZ ;  /* 0x0000888010177816 */ /* 0x004fca00000000ff */
[----:B------:R-:W-:-:S07]  /*8ca0*/  IMAD R4, R23, R18, RZ ;  /* 0x0000001217047224 */ /* 0x000fce00078e02ff */
.L_x_107:
[----:B------:R-:W-:Y:S05]  /*8cb0*/  BSYNC B1 ;  /* 0x0000000000017941 */ /* 0x000fea0003800000 */
.L_x_106:
[----:B------:R-:W-:Y:S01]  /*8cc0*/  ISETP.LT.OR P4, PT, R0, 0xa, !P2 ;  /* 0x0000000a0000780c */ /* 0x000fe20005781670 */
[----:B------:R-:W-:-:S12]  /*8cd0*/  BSSY B1, `(.L_x_108) ;  /* 0x000000b000017945 */ /* 0x000fd80003800000 */
[----:B------:R-:W-:-:S04]  /*8ce0*/  @!P4 IADD3 R220, P5, P6, R219, UR43, R2 ;  /* 0x0000002bdbdccc10 */ /* 0x000fc8000febe002 */
[----:B------:R-:W-:Y:S01]  /*8cf0*/  @!P4 IADD3.X R221, R5, UR42, R3, P5, P6 ;  /* 0x0000002a05ddcc10 */ /* 0x000fe2000afec403 */
[----:B------:R-:W-:Y:S01]  /*8d00*/  @!P3 IMAD R5, R222, R17, R4 ;  /* 0x00000011de05b224 */ /* 0x000fe200078e0204 */
[----:B------:R-:W-:-:S04]  /*8d10*/  @!P3 IADD3 R218, P5, R234, UR41, RZ ;  /* 0x00000029eadabc10 */ /* 0x000fc8000ffbe0ff */
[----:B------:R-:W-:-:S05]  /*8d20*/  @!P3 IADD3.X R219, R235, UR40, RZ, P5, !PT ;  /* 0x00000028ebdbbc10 */ /* 0x000fca000affe4ff */
[----:B------:R0:W-:Y:S01]  /*8d30*/  @!P3 STG.E.U8 desc[UR50][R218.64+0x8], R5 ;  /* 0x00000805da00b986 */ /* 0x0001e2000c101132 */
[----:B------:R-:W-:Y:S05]  /*8d40*/  @P4 BRA `(.L_x_109) ;  /* 0x00000000000c4947 */ /* 0x000fea0003800000 */
[----:B------:R-:W0:Y:S02]  /*8d50*/  LDG.E.U8 R16, desc[UR50][R14.64+0x9] ;  /* 0x000009320e107981 */ /* 0x000e24000c1e1100 */
[----:B0-----:R-:W-:-:S05]  /*8d60*/  PRMT R5, R16, 0x8880, RZ ;  /* 0x0000888010057816 */ /* 0x001fca00000000ff */
[----:B------:R-:W-:-:S07]  /*8d70*/  IMAD R4, R5, R18, RZ ;  /* 0x0000001205047224 */ /* 0x000fce00078e02ff */
.L_x_109:
[----:B------:R-:W-:Y:S05]  /*8d80*/  BSYNC B1 ;  /* 0x0000000000017941 */ /* 0x000fea0003800000 */
.L_x_108:
[----:B------:R-:W-:Y:S01]  /*8d90*/  @!P4 IMAD R223, R223, R17, R4 ;  /* 0x00000011dfdfc224 */ /* 0x000fe200078e0204 */
[----:B------:R-:W-:Y:S01]  /*8da0*/  LOP3.LUT P5, RZ, R19, 0x1, RZ, 0xc0, !PT ;  /* 0x0000000113ff7812 */ /* 0x000fe200078ac0ff */
[----:B------:R-:W-:Y:S03]  /*8db0*/  BSSY B1, `(.L_x_110) ;  /* 0x0000007000017945 */ /* 0x000fe60003800000 */
[----:B------:R2:W-:Y:S01]  /*8dc0*/  @!P4 STG.E.U8 desc[UR50][R220.64+0x9], R223 ;  /* 0x000009dfdc00c986 */ /* 0x0005e2000c101132 */
[----:B------:R-:W-:-:S13]  /*8dd0*/  ISETP.LT.OR P3, PT, R0, 0x11, !P5 ;  /* 0x000000110000780c */ /* 0x000fda0006f61670 */
[----:B--2---:R-:W-:Y:S05]  /*8de0*/  @P3 BRA `(.L_x_111) ;  /* 0x00000000000c3947 */ /* 0x004fea0003800000 */
[----:B------:R-:W0:Y:S02]  /*8df0*/  LDG.E.U8 R16, desc[UR50][R20.64+0x10] ;  /* 0x0000103214107981 */ /* 0x000e24000c1e1100 */
[----:B0-----:R-:W-:-:S05]  /*8e00*/  PRMT R5, R16, 0x8880, RZ ;  /* 0x0000888010057816 */ /* 0x001fca00000000ff */
[----:B------:R-:W-:-:S07]  /*8e10*/  IMAD R4, R5, R18, RZ ;  /* 0x0000001205047224 */ /* 0x000fce00078e02ff */
.L_x_111:
[----:B------:R-:W-:Y:S05]  /*8e20*/  BSYNC B1 ;  /* 0x0000000000017941 */ /* 0x000fea0003800000 */
.L_x_110:
[----:B0-----:R-:W-:Y:S01]  /*8e30*/  @!P3 IMAD R5, R224, R17, R4 ;  /* 0x00000011e005b224 */ /* 0x001fe200078e0204 */
[----:B------:R-:W-:Y:S01]  /*8e40*/  ISETP.LT.OR P4, PT, R0, 0x12, !P5 ;  /* 0x000000120000780c */ /* 0x000fe20006f81670 */
[----:B------:R-:W-:Y:S01]  /*8e50*/  BSSY B1, `(.L_x_112) ;  /* 0x0000008000017945 */ /* 0x000fe20003800000 */
[----:B------:R-:W-:Y:S02]  /*8e60*/  IMAD.U32 R219, RZ, RZ, UR41 ;  /* 0x00000029ffdb7e24 */ /* 0x000fe4000f8e00ff */
[----:B------:R0:W-:Y:S01]  /*8e70*/  @!P3 STG.E.U8 desc[UR50][R216.64+0x10], R5 ;  /* 0x00001005d800b986 */ /* 0x0001e2000c101132 */
[----:B------:R-:W-:-:S08]  /*8e80*/  IMAD.U32 R23, RZ, RZ, UR40 ;  /* 0x00000028ff177e24 */ /* 0x000fd0000f8e00ff */
[----:B------:R-:W-:Y:S05]  /*8e90*/  @P4 BRA `(.L_x_113) ;  /* 0x00000000000c4947 */ /* 0x000fea0003800000 */
[----:B------:R-:W0:Y:S02]  /*8ea0*/  LDG.E.U8 R16, desc[UR50][R20.64+0x11] ;  /* 0x0000113214107981 */ /* 0x000e24000c1e1100 */
[----:B0-----:R-:W-:-:S05]  /*8eb0*/  PRMT R5, R16, 0x8880, RZ ;  /* 0x0000888010057816 */ /* 0x001fca00000000ff */
[----:B------:R-:W-:-:S07]  /*8ec0*/  IMAD R4, R5, R18, RZ ;  /* 0x0000001205047224 */ /* 0x000fce00078e02ff */
.L_x_113:
[----:B------:R-:W-:Y:S05]  /*8ed0*/  BSYNC B1 ;  /* 0x0000000000017941 */ /* 0x000fea0003800000 */
.L_x_112:
[----:B------:R-:W-:Y:S01]  /*8ee0*/  @!P4 IMAD R225, R225, R17, R4 ;  /* 0x00000011e1e1c224 */ /* 0x000fe200078e0204 */
[----:B------:R-:W-:Y:S01]  /*8ef0*/  ISETP.LT.OR P3, PT, R0, 0x11, !P2 ;  /* 0x000000110000780c */ /* 0x000fe20005761670 */
[----:B------:R-:W-:Y:S01]  /*8f00*/  BSSY B1, `(.L_x_114) ;  /* 0x000000a000017945 */ /* 0x000fe20003800000 */
[----:B------:R-:W-:Y:S02]  /*8f10*/  IMAD.U32 R221, RZ, RZ, UR41 ;  /* 0x00000029ffdd7e24 */ /* 0x000fe4000f8e00ff */
[----:B------:R2:W-:Y:S09]  /*8f20*/  @!P4 STG.E.U8 desc[UR50][R216.64+0x11], R225 ;  /* 0x000011e1d800c986 */ /* 0x0005f2000c101132 */
[----:B------:R-:W-:-:S04]  /*8f30*/  @!P3 IADD3 R218, P5, P6, R219, UR43, R2 ;  /* 0x0000002bdbdabc10 */ /* 0x000fc8000febe002 */
[----:B------:R-:W-:Y:S01]  /*8f40*/  @!P3 IADD3.X R219, R23, UR42, R3, P5, P6 ;  /* 0x0000002a17dbbc10 */ /* 0x000fe2000afec403 */
[----:B------:R-:W-:Y:S01]  /*8f50*/  IMAD.U32 R23, RZ, RZ, UR40 ;  /* 0x00000028ff177e24 */ /* 0x000fe2000f8e00ff */
[----:B--2---:R-:W-:Y:S07]  /*8f60*/  @P3 BRA `(.L_x_115) ;  /* 0x00000000000c3947 */ /* 0x004fee0003800000 */
[----:B------:R-:W0:Y:S02]  /*8f70*/  LDG.E.U8 R16, desc[UR50][R14.64+0x10] ;  /* 0x000010320e107981 */ /* 0x000e24000c1e1100 */
[----:B0-----:R-:W-:-:S05]  /*8f80*/  PRMT R5, R16, 0x8880, RZ ;  /* 0x0000888010057816 */ /* 0x001fca00000000ff */
[----:B------:R-:W-:-:S07]  /*8f90*/  IMAD R4, R5, R18, RZ ;  /* 0x0000001205047224 */ /* 0x000fce00078e02ff */
.L_x_115:
[----:B------:R-:W-:Y:S05]  /*8fa0*/  BSYNC B1 ;  /* 0x0000000000017941 */ /* 0x000fea0003800000 */
.L_x_114:
[----:B0-----:R-:W-:Y:S01]  /*8fb0*/  @!P3 IMAD R5, R226, R17, R4 ;  /* 0x00000011e205b224 */ /* 0x001fe200078e0204 */
[----:B------:R-:W-:Y:S01]  /*8fc0*/  ISETP.LT.OR P4, PT, R0, 0x12, !P2 ;  /* 0x000000120000780c */ /* 0x000fe20005781670 */
[----:B------:R-:W-:Y:S03]  /*8fd0*/  BSSY B1, `(.L_x_116) ;  /* 0x0000008000017945 */ /* 0x000fe60003800000 */
[----:B------:R0:W-:Y:S09]  /*8fe0*/  @!P3 STG.E.U8 desc[UR50][R218.64+0x10], R5 ;  /* 0x00001005da00b986 */ /* 0x0001f2000c101132 */
[----:B------:R-:W-:-:S04]  /*8ff0*/  @!P4 IADD3 R220, P5, P6, R221, UR43, R2 ;  /* 0x0000002bdddccc10 */ /* 0x000fc8000febe002 */
[----:B------:R-:W-:Y:S01]  /*9000*/  @!P4 IADD3.X R221, R23, UR42, R3, P5, P6 ;  /* 0x0000002a17ddcc10 */ /* 0x000fe2000afec403 */
[----:B0-----:R-:W-:Y:S08]  /*9010*/  @P4 BRA `(.L_x_117) ;  /* 0x00000000000c4947 */ /* 0x001ff00003800000 */
[----:B------:R-:W2:Y:S02]  /*9020*/  LDG.E.U8 R16, desc[UR50][R14.64+0x11] ;  /* 0x000011320e107981 */ /* 0x000ea4000c1e1100 */
[----:B--2---:R-:W-:-:S05]  /*9030*/  PRMT R5, R16, 0x8880, RZ ;  /* 0x0000888010057816 */ /* 0x004fca00000000ff */
[----:B------:R-:W-:-:S07]  /*9040*/  IMAD R4, R5, R18, RZ ;  /* 0x0000001205047224 */ /* 0x000fce00078e02ff */
.L_x_117:
[----:B------:R-:W-:Y:S05]  /*9050*/  BSYNC B1 ;  /* 0x0000000000017941 */ /* 0x000fea0003800000 */
.L_x_116:
[----:B------:R-:W-:Y:S01]  /*9060*/  @!P4 IMAD R227, R227, R17, R4 ;  /* 0x00000011e3e3c224 */ /* 0x000fe200078e0204 */
[----:B------:R-:W-:Y:S01]  /*9070*/  LOP3.LUT P5, RZ, R19, 0x1, RZ, 0xc0, !PT ;  /* 0x0000000113ff7812 */ /* 0x000fe200078ac0ff */
[----:B------:R-:W-:Y:S03]  /*9080*/  BSSY B1, `(.L_x_118) ;  /* 0x0000007000017945 */ /* 0x000fe60003800000 */
[----:B------:R0:W-:Y:S01]  /*9090*/  @!P4 STG.E.U8 desc[UR50][R220.64+0x11], R227 ;  /* 0x000011e3dc00c986 */ /* 0x0001e2000c101132 */
[----:B------:R-:W-:-:S13]  /*90a0*/  ISETP.LT.OR P3, PT, R0, 0x19, !P5 ;  /* 0x000000190000780c */ /* 0x000fda0006f61670 */
[----:B0-----:R-:W-:Y:S05]  /*90b0*/  @P3 BRA `(.L_x_119) ;  /* 0x00000000000c3947 */ /* 0x001fea0003800000 */
[----:B------:R-:W2:Y:S02]  /*90c0*/  LDG.E.U8 R16, desc[UR50][R20.64+0x18] ;  /* 0x0000183214107981 */ /* 0x000ea4000c1e1100 */
[----:B--2---:R-:W-:-:S05]  /*90d0*/  PRMT R5, R16, 0x8880, RZ ;  /* 0x0000888010057816 */ /* 0x004fca00000000ff */
[----:B------:R-:W-:-:S07]  /*90e0*/  IMAD R4, R5, R18, RZ ;  /* 0x0000001205047224 */ /* 0x000fce00078e02ff */
.L_x_119:
[----:B------:R-:W-:Y:S05]  /*90f0*/  BSYNC B1 ;  /* 0x0000000000017941 */ /* 0x000fea0003800000 */
.L_x_118:
[----:B------:R-:W-:Y:S01]  /*9100*/  @!P3 IMAD R5, R228, R17, R4 ;  /* 0x00000011e405b224 */ /* 0x000fe200078e0204 */
        /* <DEDUP_REMOVED lines=9> */
.L_x_121:
[----:B------:R-:W-:Y:S05]  /*91a0*/  BSYNC B1 ;  /* 0x0000000000017941 */ /* 0x000fea0003800000 */
.L_x_120:
        /* <DEDUP_REMOVED lines=12> */
.L_x_123:
[----:B------:R-:W-:Y:S05]  /*9270*/  BSYNC B1 ;  /* 0x0000000000017941 */ /* 0x000fea0003800000 */
.L_x_122:
        /* <DEDUP_REMOVED lines=10> */
.L_x_125:
[----:B------:R-:W-:Y:S05]  /*9320*/  BSYNC B1 ;  /* 0x0000000000017941 */ /* 0x000fea0003800000 */
.L_x_124:
        /* <DEDUP_REMOVED lines=8> */
.L_x_127:
[----:B------:R-:W-:Y:S05]  /*93b0*/  BSYNC B1 ;  /* 0x0000000000017941 */ /* 0x000fea0003800000 */
.L_x_126:
        /* <DEDUP_REMOVED lines=8> */
.L_x_129:
[----:B------:R-:W-:Y:S05]  /*9440*/  BSYNC B1 ;  /* 0x0000000000017941 */ /* 0x000fea0003800000 */
.L_x_128:
[----:B------:R-:W-:Y:S01]  /*9450*/  @!P4 IMAD R201, R201, R17, R4 ;  /* 0x00000011c9c9c224 */ /* 0x000fe200078e0204 */
[----:B------:R-:W-:Y:S01]  /*9460*/  ISETP.LT.OR P3, PT, R0, 0x21, !P1 ;  /* 0x000000210000780c */ /* 0x000fe20004f61670 */
[----:B------:R-:W-:Y:S03]  /*9470*/  BSSY B1, `(.L_x_130) ;  /* 0x0000008000017945 */ /* 0x000fe60003800000 */
[----:B------:R3:W-:Y:S09]  /*9480*/  @!P4 STG.E.U8 desc[UR50][R2.64+0x21], R201 ;  /* 0x000021c90200c986 */ /* 0x0007f2000c101132 */
[----:B------:R-:W-:-:S04]  /*9490*/  @!P3 IADD3 R218, P5, R2, UR41, RZ ;  /* 0x0000002902dabc10 */ /* 0x000fc8000ffbe0ff */
[----:B------:R-:W-:Y:S01]  /*94a0*/  @!P3 IADD3.X R219, R3, UR40, RZ, P5, !PT ;  /* 0x0000002803dbbc10 */ /* 0x000fe2000affe4ff */
[----:B---3--:R-:W-:Y:S08]  /*94b0*/  @P3 BRA `(.L_x_131) ;  /* 0x00000000000c3947 */ /* 0x008ff00003800000 */
[----:B------:R-:W2:Y:S02]  /*94c0*/  LDG.E.U8 R16, desc[UR50][R10.64+0x20] ;  /* 0x000020320a107981 */ /* 0x000ea4000c1e1100 */
[----:B--2---:R-:W-:-:S05]  /*94d0*/  PRMT R5, R16, 0x8880, RZ ;  /* 0x0000888010057816 */ /* 0x004fca00000000ff */
[----:B------:R-:W-:-:S07]  /*94e0*/  IMAD R4, R5, R18, RZ ;  /* 0x0000001205047224 */ /* 0x000fce00078e02ff */
.L_x_131:
[----:B------:R-:W-:Y:S05]  /*94f0*/  BSYNC B1 ;  /* 0x0000000000017941 */ /* 0x000fea0003800000 */
.L_x_130:
[----:B--2---:R-:W-:Y:S01]  /*9500*/  @!P3 IMAD R5, R202, R17, R4 ;  /* 0x00000011ca05b224 */ /* 0x004fe200078e0204 */
[----:B------:R-:W-:Y:S01]  /*9510*/  ISETP.LT.OR P4, PT, R0, 0x22, !P1 ;  /* 0x000000220000780c */ /* 0x000fe20004f81670 */
[----:B------:R-:W-:Y:S03]  /*9520*/  BSSY B1, `(.L_x_132) ;  /* 0x0000008000017945 */ /* 0x000fe60003800000 */
[----:B------:R2:W-:Y:S09]  /*9530*/  @!P3 STG.E.U8 desc[UR50][R218.64+0x20], R5 ;  /* 0x00002005da00b986 */ /* 0x0005f2000c101132 */
[----:B------:R-:W-:-:S04]  /*9540*/  @!P4 IADD3 R200, P5, R2, UR41, RZ ;  /* 0x0000002902c8cc10 */ /* 0x000fc8000ffbe0ff */
[----:B------:R-:W-:Y:S01]  /*9550*/  @!P4 IADD3.X R201, R3, UR40, RZ, P5, !PT ;  /* 0x0000002803c9cc10 */ /* 0x000fe2000affe4ff */
[----:B--2---:R-:W-:Y:S08]  /*9560*/  @P4 BRA `(.L_x_133) ;  /* 0x00000000000c4947 */ /* 0x004ff00003800000 */
[----:B------:R-:W2:Y:S02]  /*9570*/  LDG.E.U8 R16, desc[UR50][R10.64+0x21] ;  /* 0x000021320a107981 */ /* 0x000ea4000c1e1100 */
[----:B--2---:R-:W-:-:S05]  /*9580*/  PRMT R5, R16, 0x8880, RZ ;  /* 0x0000888010057816 */ /* 0x004fca00000000ff */
[----:B------:R-:W-:-:S07]  /*9590*/  IMAD R4, R5, R18, RZ ;  /* 0x0000001205047224 */ /* 0x000fce00078e02ff */
.L_x_133:
[----:B------:R-:W-:Y:S05]  /*95a0*/  BSYNC B1 ;  /* 0x0000000000017941 */ /* 0x000fea0003800000 */
.L_x_132:
[----:B------:R-:W-:Y:S01]  /*95b0*/  @!P4 IMAD R203, R203, R17, R4 ;  /* 0x00000011cbcbc224 */ /* 0x000fe200078e0204 */
[----:B------:R-:W-:Y:S01]  /*95c0*/  ISETP.LT.OR P3, PT, R0, 0x29, !P0 ;  /* 0x000000290000780c */ /* 0x000fe20004761670 */
[----:B------:R-:W-:Y:S03]  /*95d0*/  BSSY B1, `(.L_x_134) ;  /* 0x0000006000017945 */ /* 0x000fe60003800000 */
[----:B------:R2:W-:Y:S09]  /*95e0*/  @!P4 STG.E.U8 desc[UR50][R200.64+0x21], R203 ;  /* 0x000021cbc800c986 */ /* 0x0005f2000c101132 */
[----:B------:R-:W-:Y:S05]  /*95f0*/  @P3 BRA `(.L_x_135) ;  /* 0x00000000000c3947 */ /* 0x000fea0003800000 */
[----:B------:R-:W3:Y:S02]  /*9600*/  LDG.E.U8 R16, desc[UR50][R232.64+0x28] ;  /* 0x00002832e8107981 */ /* 0x000ee4000c1e1100 */
[----:B---3--:R-:W-:-:S05]  /*9610*/  PRMT R5, R16, 0x8880, RZ ;  /* 0x0000888010057816 */ /* 0x008fca00000000ff */
[----:B------:R-:W-:-:S07]  /*9620*/  IMAD R4, R5, R18, RZ ;  /* 0x0000001205047224 */ /* 0x000fce00078e02ff */
.L_x_135:
[----:B------:R-:W-:Y:S05]  /*9630*/  BSYNC B1 ;  /* 0x0000000000017941 */ /* 0x000fea0003800000 */
.L_x_134:
        /* <DEDUP_REMOVED lines=8> */
.L_x_137:
[----:B------:R-:W-:Y:S05]  /*96c0*/  BSYNC B1 ;  /* 0x0000000000017941 */ /* 0x000fea0003800000 */
.L_x_136:
[----:B------:R-:W-:Y:S01]  /*96d0*/  @!P4 IMAD R205, R205, R17, R4 ;  /* 0x00000011cdcdc224 */ /* 0x000fe200078e0204 */
[----:B------:R-:W-:Y:S01]  /*96e0*/  ISETP.LT.OR P3, PT, R0, 0x29, !P1 ;  /* 0x000000290000780c */ /* 0x000fe20004f61670 */
[----:B------:R-:W-:Y:S03]  /*96f0*/  BSSY B1, `(.L_x_138) ;  /* 0x0000008000017945 */ /* 0x000fe60003800000 */
[----:B------:R4:W-:Y:S09]  /*9700*/  @!P4 STG.E.U8 desc[UR50][R2.64+0x29], R205 ;  /* 0x000029cd0200c986 */ /* 0x0009f2000c101132 */
[----:B--2---:R-:W-:-:S04]  /*9710*/  @!P3 IADD3 R200, P5, R2, UR41, RZ ;  /* 0x0000002902c8bc10 */ /* 0x004fc8000ffbe0ff */
[----:B------:R-:W-:Y:S01]  /*9720*/  @!P3 IADD3.X R201, R3, UR40, RZ, P5, !PT ;  /* 0x0000002803c9bc10 */ /* 0x000fe2000affe4ff */
[----:B----4-:R-:W-:Y:S08]  /*9730*/  @P3 BRA `(.L_x_139) ;  /* 0x00000000000c3947 */ /* 0x010ff00003800000 */
[----:B------:R-:W3:Y:S02]  /*9740*/  LDG.E.U8 R16, desc[UR50][R10.64+0x28] ;  /* 0x000028320a107981 */ /* 0x000ee4000c1e1100 */
[----:B---3--:R-:W-:-:S05]  /*9750*/  PRMT R5, R16, 0x8880, RZ ;  /* 0x0000888010057816 */ /* 0x008fca00000000ff */
[----:B------:R-:W-:-:S07]  /*9760*/  IMAD R4, R5, R18, RZ ;  /* 0x0000001205047224 */ /* 0x000fce00078e02ff */
.L_x_139:
[----:B------:R-:W-:Y:S05]  /*9770*/  BSYNC B1 ;  /* 0x0000000000017941 */ /* 0x000fea0003800000 */
.L_x_138:
[----:B---3--:R-:W-:Y:S01]  /*9780*/  @!P3 IMAD R5, R206, R17, R4 ;  /* 0x00000011ce05b224 */ /* 0x008fe200078e0204 */
        /* <DEDUP_REMOVED lines=9> */
.L_x_141:
[----:B------:R-:W-:Y:S05]  /*9820*/  BSYNC B1 ;  /* 0x0000000000017941 */ /* 0x000fea0003800000 */
.L_x_140:
        /* <DEDUP_REMOVED lines=8> */
.L_x_143:
[----:B------:R-:W-:Y:S05]  /*98b0*/  BSYNC B1 ;  /* 0x0000000000017941 */ /* 0x000fea0003800000 */
.L_x_142:
        /* <DEDUP_REMOVED lines=8> */
.L_x_145:
[----:B------:R-:W-:Y:S05]  /*9940*/  BSYNC B1 ;  /* 0x0000000000017941 */ /* 0x000fea0003800000 */
.L_x_144:
[----:B------:R-:W-:Y:S01]  /*9950*/  @!P4 IMAD R209, R209, R17, R4 ;  /* 0x00000011d1d1c224 */ /* 0x000fe200078e0204 */
[----:B------:R-:W-:Y:S01]  /*9960*/  ISETP.LT.OR P3, PT, R0, 0x31, !P1 ;  /* 0x000000310000780c */ /* 0x000fe20004f61670 */
[----:B------:R-:W-:Y:S03]  /*9970*/  BSSY B1, `(.L_x_146) ;  /* 0x0000008000017945 */ /* 0x000fe60003800000 */
[----:B------:R4:W-:Y:S09]  /*9980*/  @!P4 STG.E.U8 desc[UR50][R2.64+0x31], R209 ;  /* 0x000031d10200c986 */ /* 0x0009f2000c101132 */
[----:B------:R-:W-:-:S04]  /*9990*/  @!P3 IADD3 R200, P5, R2, UR41, RZ ;  /* 0x0000002902c8bc10 */ /* 0x000fc8000ffbe0ff */
[----:B------:R-:W-:Y:S01]  /*99a0*/  @!P3 IADD3.X R201, R3, UR40, RZ, P5, !PT ;  /* 0x0000002803c9bc10 */ /* 0x000fe2000affe4ff */
[----:B----4-:R-:W-:Y:S08]  /*99b0*/  @P3 BRA `(.L_x_147) ;  /* 0x00000000000c3947 */ /* 0x010ff00003800000 */
[----:B------:R-:W3:Y:S02]  /*99c0*/  LDG.E.U8 R16, desc[UR50][R10.64+0x30] ;  /* 0x000030320a107981 */ /* 0x000ee4000c1e1100 */
[----:B---3--:R-:W-:-:S05]  /*99d0*/  PRMT R5, R16, 0x8880, RZ ;  /* 0x0000888010057816 */ /* 0x008fca00000000ff */
[----:B------:R-:W-:-:S07]  /*99e0*/  IMAD R4, R5, R18, RZ ;  /* 0x0000001205047224 */ /* 0x000fce00078e02ff */
.L_x_147:
[----:B------:R-:W-:Y:S05]  /*99f0*/  BSYNC B1 ;  /* 0x0000000000017941 */ /* 0x000fea0003800000 */
.L_x_146:
[----:B---3--:R-:W-:Y:S01]  /*9a00*/  @!P3 IMAD R5, R210, R17, R4 ;  /* 0x00000011d205b224 */ /* 0x008fe200078e0204 */
[----:B------:R-:W-:Y:S01]  /*9a10*/  ISETP.LT.OR P4, PT, R0, 0x32, !P1 ;  /* 0x000000320000780c */ /* 0x000fe20004f81670 */
[----:B------:R-:W-:Y:S03]  /*9a20*/  BSSY B1, `(.L_x_148) ;  /* 0x0000008000017945 */ /* 0x000fe60003800000 */
[----:B------:R3:W-:Y:S09]  /*9a30*/  @!P3 STG.E.U8 desc[UR50][R200.64+0x30], R5 ;  /* 0x00003005c800b986 */ /* 0x0007f2000c101132 */
[----:B--2---:R-:W-:-:S04]  /*9a40*/  @!P4 IADD3 R202, P5, R2, UR41, RZ ;  /* 0x0000002902cacc10 */ /* 0x004fc8000ffbe0ff */
[----:B------:R-:W-:Y:S01]  /*9a50*/  @!P4 IADD3.X R203, R3, UR40, RZ, P5, !PT ;  /* 0x0000002803cbcc10 */ /* 0x000fe2000affe4ff */
[----:B---3--:R-:W-:Y:S08]  /*9a60*/  @P4 BRA `(.L_x_149) ;  /* 0x00000000000c4947 */ /* 0x008ff00003800000 */
[----:B------:R-:W2:Y:S02]  /*9a70*/  LDG.E.U8 R16, desc[UR50][R10.64+0x31] ;  /* 0x000031320a107981 */ /* 0x000ea4000c1e1100 */
[----:B--2---:R-:W-:-:S05]  /*9a80*/  PRMT R5, R16, 0x8880, RZ ;  /* 0x0000888010057816 */ /* 0x004fca00000000ff */
[----:B------:R-:W-:-:S07]  /*9a90*/  IMAD R4, R5, R18, RZ ;  /* 0x0000001205047224 */ /* 0x000fce00078e02ff */
.L_x_149:
[----:B------:R-:W-:Y:S05]  /*9aa0*/  BSYNC B1 ;  /* 0x0000000000017941 */ /* 0x000fea0003800000 */
.L_x_148:
        /* <DEDUP_REMOVED lines=8> */
.L_x_151:
[----:B------:R-:W-:Y:S05]  /*9b30*/  BSYNC B1 ;  /* 0x0000000000017941 */ /* 0x000fea0003800000 */
.L_x_150:
        /* <DEDUP_REMOVED lines=8> */
.L_x_153:
[----:B------:R-:W-:Y:S05]  /*9bc0*/  BSYNC B1 ;  /* 0x0000000000017941 */ /* 0x000fea0003800000 */
.L_x_152:
        /* <DEDUP_REMOVED lines=10> */
.L_x_155:
[----:B------:R-:W-:Y:S05]  /*9c70*/  BSYNC B1 ;  /* 0x0000000000017941 */ /* 0x000fea0003800000 */
.L_x_154:
        /* <DEDUP_REMOVED lines=10> */
.L_x_157:
[----:B------:R-:W-:Y:S05]  /*9d20*/  BSYNC B1 ;  /* 0x0000000000017941 */ /* 0x000fea0003800000 */
.L_x_156:
[----:B------:R-:W-:Y:S01]  /*9d30*/  @!P4 IMAD R215, R215, R17, R4 ;  /* 0x00000011d7d7c224 */ /* 0x000fe200078e0204 */
[----:B------:R-:W-:Y:S01]  /*9d40*/  LOP3.LUT P5, RZ, R19, 0x4, RZ, 0xc0, !PT ;  /* 0x0000000413ff7812 */ /* 0x000fe200078ac0ff */
[----:B------:R-:W-:Y:S03]  /*9d50*/  BSSY B1, `(.L_x_158) ;  /* 0x0000007000017945 */ /* 0x000fe60003800000 */
[----:B------:R2:W-:Y:S01]  /*9d60*/  @!P4 STG.E.U8 desc[UR50][R202.64+0x39], R215 ;  /* 0x000039d7ca00c986 */ /* 0x0005e2000c101132 */
[----:B------:R-:W-:-:S13]  /*9d70*/  ISETP.LT.OR P3, PT, R0, 0x21, !P5 ;  /* 0x000000210000780c */ /* 0x000fda0006f61670 */
[----:B--2---:R-:W-:Y:S05]  /*9d80*/  @P3 BRA `(.L_x_159) ;  /* 0x00000000000c3947 */ /* 0x004fea0003800000 */
[----:B------:R-:W2:Y:S02]  /*9d90*/  LDG.E.U8 R16, desc[UR50][R8.64+0x20] ;  /* 0x0000203208107981 */ /* 0x000ea4000c1e1100 */
[----:B--2---:R-:W-:-:S05]  /*9da0*/  PRMT R5, R16, 0x8880, RZ ;  /* 0x0000888010057816 */ /* 0x004fca00000000ff */
[----:B------:R-:W-:-:S07]  /*9db0*/  IMAD R4, R5, R18, RZ ;  /* 0x0000001205047224 */ /* 0x000fce00078e02ff */
.L_x_159:
[----:B------:R-:W-:Y:S05]  /*9dc0*/  BSYNC B1 ;  /* 0x0000000000017941 */ /* 0x000fea0003800000 */
.L_x_158:
[----:B------:R-:W-:Y:S01]  /*9dd0*/  @!P3 IMAD R5, R184, R17, R4 ;  /* 0x00000011b805b224 */ /* 0x000fe200078e0204 */
[----:B------:R-:W-:Y:S01]  /*9de0*/  ISETP.LT.OR P4, PT, R0, 0x22, !P5 ;  /* 0x000000220000780c */ /* 0x000fe20006f81670 */
[----:B------:R-:W-:Y:S01]  /*9df0*/  BSSY B1, `(.L_x_160) ;  /* 0x0000008000017945 */ /* 0x000fe20003800000 */
[----:B------:R-:W-:Y:S02]  /*9e00*/  IMAD.U32 R201, RZ, RZ, UR41 ;  /* 0x00000029ffc97e24 */ /* 0x000fe4000f8e00ff */
[----:B------:R2:W-:Y:S01]  /*9e10*/  @!P3 STG.E.U8 desc[UR50][R12.64+0x20], R5 ;  /* 0x000020050c00b986 */ /* 0x0005e2000c101132 */
[----:B------:R-:W-:-:S08]  /*9e20*/  IMAD.U32 R23, RZ, RZ, UR40 ;  /* 0x00000028ff177e24 */ /* 0x000fd0000f8e00ff */
[----:B------:R-:W-:Y:S05]  /*9e30*/  @P4 BRA `(.L_x_161) ;  /* 0x00000000000c4947 */ /* 0x000fea0003800000 */
[----:B------:R-:W2:Y:S02]  /*9e40*/  LDG.E.U8 R16, desc[UR50][R8.64+0x21] ;  /* 0x0000213208107981 */ /* 0x000ea4000c1e1100 */
[----:B--2---:R-:W-:-:S05]  /*9e50*/  PRMT R5, R16, 0x8880, RZ ;  /* 0x0000888010057816 */ /* 0x004fca00000000ff */
[----:B------:R-:W-:-:S07]  /*9e60*/  IMAD R4, R5, R18, RZ ;  /* 0x0000001205047224 */ /* 0x000fce00078e02ff */
.L_x_161:
[----:B------:R-:W-:Y:S05]  /*9e70*/  BSYNC B1 ;  /* 0x0000000000017941 */ /* 0x000fea0003800000 */
.L_x_160:
[----:B------:R-:W-:Y:S01]  /*9e80*/  @!P4 IMAD R185, R185, R17, R4 ;  /* 0x00000011b9b9c224 */ /* 0x000fe200078e0204 */
[----:B------:R-:W-:Y:S01]  /*9e90*/  LOP3.LUT P3, RZ, R19, 0x2, RZ, 0xc0, !PT ;  /* 0x0000000213ff7812 */ /* 0x000fe2000786c0ff */
[----:B------:R-:W-:Y:S01]  /*9ea0*/  BSSY B1, `(.L_x_162) ;  /* 0x000000b000017945 */ /* 0x000fe20003800000 */
[----:B------:R-:W-:Y:S02]  /*9eb0*/  IMAD.U32 R203, RZ, RZ, UR40 ;  /* 0x00000028ffcb7e24 */ /* 0x000fe4000f8e00ff */
[----:B------:R3:W-:Y:S01]  /*9ec0*/  @!P4 STG.E.U8 desc[UR50][R12.64+0x21], R185 ;  /* 0x000021b90c00c986 */ /* 0x0007e2000c101132 */
[----:B------:R-:W-:-:S13]  /*9ed0*/  ISETP.LT.OR P3, PT, R0, 0x21, !P3 ;  /* 0x000000210000780c */ /* 0x000fda0005f61670 */
[----:B------:R-:W-:-:S04]  /*9ee0*/  @!P3 IADD3 R200, P5, P6, R201, UR39, R2 ;  /* 0x00000027c9c8bc10 */ /* 0x000fc8000febe002 */
[----:B------:R-:W-:Y:S01]  /*9ef0*/  @!P3 IADD3.X R201, R23, UR38, R3, P5, P6 ;  /* 0x0000002617c9bc10 */ /* 0x000fe2000afec403 */
[----:B------:R-:W-:Y:S01]  /*9f00*/  IMAD.U32 R23, RZ, RZ, UR41 ;  /* 0x00000029ff177e24 */ /* 0x000fe2000f8e00ff */
[----:B---3--:R-:W-:Y:S07]  /*9f10*/  @P3 BRA `(.L_x_163) ;  /* 0x00000000000c3947 */ /* 0x008fee0003800000 */
[----:B-----5:R-:W2:Y:S02]  /*9f20*/  LDG.E.U8 R16, desc[UR50][R6.64+0x20] ;  /* 0x0000203206107981 */ /* 0x020ea4000c1e1100 */
[----:B--2---:R-:W-:-:S05]  /*9f30*/  PRMT R5, R16, 0x8880, RZ ;  /* 0x0000888010057816 */ /* 0x004fca00000000ff */
[----:B------:R-:W-:-:S07]  /*9f40*/  IMAD R4, R5, R18, RZ ;  /* 0x0000001205047224 */ /* 0x000fce00078e02ff */
.L_x_163:
[----:B------:R-:W-:Y:S05]  /*9f50*/  BSYNC B1 ;  /* 0x0000000000017941 */ /* 0x000fea0003800000 */
.L_x_162:
[----:B--2---:R-:W-:Y:S01]  /*9f60*/  @!P3 IMAD R5, R186, R17, R4 ;  /* 0x00000011ba05b224 */ /* 0x004fe200078e0204 */
[----:B------:R-:W-:Y:S01]  /*9f70*/  LOP3.LUT P4, RZ, R19, 0x2, RZ, 0xc0, !PT ;  /* 0x0000000213ff7812 */ /* 0x000fe2000788c0ff */
[----:B------:R-:W-:Y:S03]  /*9f80*/  BSSY B1, `(.L_x_164) ;  /* 0x0000009000017945 */ /* 0x000fe60003800000 */
[----:B------:R2:W-:Y:S01]  /*9f90*/  @!P3 STG.E.U8 desc[UR50][R200.64+0x20], R5 ;  /* 0x00002005c800b986 */ /* 0x0005e2000c101132 */
[----:B------:R-:W-:-:S13]  /*9fa0*/  ISETP.LT.OR P4, PT, R0, 0x22, !P4 ;  /* 0x000000220000780c */ /* 0x000fda0006781670 */
[----:B------:R-:W-:-:S04]  /*9fb0*/  @!P4 IADD3 R184, P5, P6, R23, UR39, R2 ;  /* 0x0000002717b8cc10 */ /* 0x000fc8000febe002 */
[----:B------:R-:W-:Y:S01]  /*9fc0*/  @!P4 IADD3.X R185, R203, UR38, R3, P5, P6 ;  /* 0x00000026cbb9cc10 */ /* 0x000fe2000afec403 */
[----:B--2---:R-:W-:Y:S08]  /*9fd0*/  @P4 BRA `(.L_x_165) ;  /* 0x00000000000c4947 */ /* 0x004ff00003800000 */
[----:B-----5:R-:W2:Y:S02]  /*9fe0*/  LDG.E.U8 R16, desc[UR50][R6.64+0x21] ;  /* 0x0000213206107981 */ /* 0x020ea4000c1e1100 */
[----:B--2---:R-:W-:-:S05]  /*9ff0*/  PRMT R5, R16, 0x8880, RZ ;  /* 0x0000888010057816 */ /* 0x004fca00000000ff */
[----:B------:R-:W-:-:S07]  /*a000*/  IMAD R4, R5, R18, RZ ;  /* 0x0000001205047224 */ /* 0x000fce00078e02ff */
.L_x_165:
[----:B------:R-:W-:Y:S05]  /*a010*/  BSYNC B1 ;  /* 0x0000000000017941 */ /* 0x000fea0003800000 */
.L_x_164:
        /* <DEDUP_REMOVED lines=9> */
.L_x_167:
[----:B------:R-:W-:Y:S05]  /*a0b0*/  BSYNC B1 ;  /* 0x0000000000017941 */ /* 0x000fea0003800000 */
.L_x_166:
        /* <DEDUP_REMOVED lines=10> */
.L_x_169:
[----:B------:R-:W-:Y:S05]  /*a160*/  BSYNC B1 ;  /* 0x0000000000017941 */ /* 0x000fea0003800000 */
.L_x_168:
        /* <DEDUP_REMOVED lines=13> */
.L_x_171:
[----:B------:R-:W-:Y:S05]  /*a240*/  BSYNC B1 ;  /* 0x0000000000017941 */ /* 0x000fea0003800000 */
.L_x_170:
        /* <DEDUP_REMOVED lines=11> */
.L_x_173:
[----:B------:R-:W-:Y:S05]  /*a300*/  BSYNC B1 ;  /* 0x0000000000017941 */ /* 0x000fea0003800000 */
.L_x_172:
        /* <DEDUP_REMOVED lines=9> */
.L_x_175:
[----:B------:R-:W-:Y:S05]  /*a3a0*/  BSYNC B1 ;  /* 0x0000000000017941 */ /* 0x000fea0003800000 */
.L_x_174:
        /* <DEDUP_REMOVED lines=10> */
.L_x_177:
[----:B------:R-:W-:Y:S05]  /*a450*/  BSYNC B1 ;  /* 0x0000000000017941 */ /* 0x000fea0003800000 */
.L_x_176:
        /* <DEDUP_REMOVED lines=13> */
.L_x_179:
[----:B------:R-:W-:Y:S05]  /*a530*/  BSYNC B1 ;  /* 0x0000000000017941 */ /* 0x000fea0003800000 */
.L_x_178:
        /* <DEDUP_REMOVED lines=11> */
.L_x_181:
[----:B------:R-:W-:Y:S05]  /*a5f0*/  BSYNC B1 ;  /* 0x0000000000017941 */ /* 0x000fea0003800000 */
.L_x_180:
        /* <DEDUP_REMOVED lines=9> */
.L_x_183:
[----:B------:R-:W-:Y:S05]  /*a690*/  BSYNC B1 ;  /* 0x0000000000017941 */ /* 0x000fea0003800000 */
.L_x_182:
        /* <DEDUP_REMOVED lines=10> */
.L_x_185:
[----:B------:R-:W-:Y:S05]  /*a740*/  BSYNC B1 ;  /* 0x0000000000017941 */ /* 0x000fea0003800000 */
.L_x_184:
        /* <DEDUP_REMOVED lines=13> */
.L_x_187:
[----:B------:R-:W-:Y:S05]  /*a820*/  BSYNC B1 ;  /* 0x0000000000017941 */ /* 0x000fea0003800000 */
.L_x_186:
        /* <DEDUP_REMOVED lines=11> */
.L_x_189:
[----:B------:R-:W-:Y:S05]  /*a8e0*/  BSYNC B1 ;  /* 0x0000000000017941 */ /* 0x000fea0003800000 */
.L_x_188:
        /* <DEDUP_REMOVED lines=9> */
.L_x_191:
[----:B------:R-:W-:Y:S05]  /*a980*/  BSYNC B1 ;  /* 0x0000000000017941 */ /* 0x000fea0003800000 */
.L_x_190:
        /* <DEDUP_REMOVED lines=10> */
.L_x_193:
[----:B------:R-:W-:Y:S05]  /*aa30*/  BSYNC B1 ;  /* 0x0000000000017941 */ /* 0x000fea0003800000 */
.L_x_192:
        /* <DEDUP_REMOVED lines=8> */
[----:B---3--:R-:W-:Y:S07]  /*aac0*/  @P3 BRA `(.L_x_195) ;  /* 0x00000000000c3947 */ /* 0x008fee0003800000 */
[----:B------:R-:W2:Y:S02]  /*aad0*/  LDG.E.U8 R16, desc[UR50][R14.64+0x20] ;  /* 0x000020320e107981 */ /* 0x000ea4000c1e1100 */
[----:B--2---:R-:W-:-:S05]  /*aae0*/  PRMT R5, R16, 0x8880, RZ ;  /* 0x0000888010057816 */ /* 0x004fca00000000ff */
[----:B------:R-:W-:-:S07]  /*aaf0*/  IMAD R4, R5, R18, RZ ;  /* 0x0000001205047224 */ /* 0x000fce00078e02ff */
.L_x_195:
[----:B------:R-:W-:Y:S05]  /*ab00*/  BSYNC B1 ;  /* 0x0000000000017941 */ /* 0x000fea0003800000 */
.L_x_194:
[----:B--2---:R-:W-:Y:S01]  /*ab10*/  @!P3 IMAD R5, R170, R17, R4 ;  /* 0x00000011aa05b224 */ /* 0x004fe200078e0204 */
[----:B------:R-:W-:Y:S01]  /*ab20*/  ISETP.LT.OR P4, PT, R0, 0x22, !P2 ;  /* 0x000000220000780c */ /* 0x000fe20005781670 */
[----:B------:R-:W-:Y:S03]  /*ab30*/  BSSY B1, `(.L_x_196) ;  /* 0x0000008000017945 */ /* 0x000fe60003800000 */
[----:B------:R2:W-:Y:S09]  /*ab40*/  @!P3 STG.E.U8 desc[UR50][R184.64+0x20], R5 ;  /* 0x00002005b800b986 */ /* 0x0005f2000c101132 */
[----:B------:R-:W-:-:S04]  /*ab50*/  @!P4 IADD3 R168, P5, P6, R23, UR43, R2 ;  /* 0x0000002b17a8cc10 */ /* 0x000fc8000febe002 */
[----:B------:R-:W-:Y:S01]  /*ab60*/  @!P4 IADD3.X R169, R187, UR42, R3, P5, P6 ;  /* 0x0000002abba9cc10 */ /* 0x000fe2000afec403 */
[----:B--2---:R-:W-:Y:S08]  /*ab70*/  @P4 BRA `(.L_x_197) ;  /* 0x00000000000c4947 */ /* 0x004ff00003800000 */
[----:B------:R-:W2:Y:S02]  /*ab80*/  LDG.E.U8 R16, desc[UR50][R14.64+0x21] ;  /* 0x000021320e107981 */ /* 0x000ea4000c1e1100 */
[----:B--2---:R-:W-:-:S05]  /*ab90*/  PRMT R5, R16, 0x8880, RZ ;  /* 0x0000888010057816 */ /* 0x004fca00000000ff */
[----:B------:R-:W-:-:S07]  /*aba0*/  IMAD R4, R5, R18, RZ ;  /* 0x0000001205047224 */ /* 0x000fce00078e02ff */
.L_x_197:
[----:B------:R-:W-:Y:S05]  /*abb0*/  BSYNC B1 ;  /* 0x0000000000017941 */ /* 0x000fea0003800000 */
.L_x_196:
        /* <DEDUP_REMOVED lines=9> */
.L_x_199:
[----:B------:R-:W-:Y:S05]  /*ac50*/  BSYNC B1 ;  /* 0x0000000000017941 */ /* 0x000fea0003800000 */
.L_x_198:
        /* <DEDUP_REMOVED lines=10> */
.L_x_201:
[----:B------:R-:W-:Y:S05]  /*ad00*/  BSYNC B1 ;  /* 0x0000000000017941 */ /* 0x000fea0003800000 */
.L_x_200:
        /* <DEDUP_REMOVED lines=12> */
.L_x_203:
[----:B------:R-:W-:Y:S05]  /*add0*/  BSYNC B1 ;  /* 0x0000000000017941 */ /* 0x000fea0003800000 */
.L_x_202:
        /* <DEDUP_REMOVED lines=10> */
.L_x_205:
[----:B------:R-:W-:Y:S05]  /*ae80*/  BSYNC B1 ;  /* 0x0000000000017941 */ /* 0x000fea0003800000 */
.L_x_204:
        /* <DEDUP_REMOVED lines=9> */
.L_x_207:
[----:B------:R-:W-:Y:S05]  /*af20*/  BSYNC B1 ;  /* 0x0000000000017941 */ /* 0x000fea0003800000 */
.L_x_206:
        /* <DEDUP_REMOVED lines=10> */
.L_x_209:
[----:B------:R-:W-:Y:S05]  /*afd0*/  BSYNC B1 ;  /* 0x0000000000017941 */ /* 0x000fea0003800000 */
.L_x_208:
        /* <DEDUP_REMOVED lines=12> */
.L_x_211:
[----:B------:R-:W-:Y:S05]  /*b0a0*/  BSYNC B1 ;  /* 0x0000000000017941 */ /* 0x000fea0003800000 */
.L_x_210:
        /* <DEDUP_REMOVED lines=10> */
.L_x_213:
[----:B------:R-:W-:Y:S05]  /*b150*/  BSYNC B1 ;  /* 0x0000000000017941 */ /* 0x000fea0003800000 */
.L_x_212:
        /* <DEDUP_REMOVED lines=9> */
.L_x_215:
[----:B------:R-:W-:Y:S05]  /*b1f0*/  BSYNC B1 ;  /* 0x0000000000017941 */ /* 0x000fea0003800000 */
.L_x_214:
        /* <DEDUP_REMOVED lines=10> */
.L_x_217:
[----:B------:R-:W-:Y:S05]  /*b2a0*/  BSYNC B1 ;  /* 0x0000000000017941 */ /* 0x000fea0003800000 */
.L_x_216:
        /* <DEDUP_REMOVED lines=12> */
.L_x_219:
[----:B------:R-:W-:Y:S05]  /*b370*/  BSYNC B1 ;  /* 0x0000000000017941 */ /* 0x000fea0003800000 */
.L_x_218:
        /* <DEDUP_REMOVED lines=10> */
.L_x_221:
[----:B------:R-:W-:Y:S05]  /*b420*/  BSYNC B1 ;  /* 0x0000000000017941 */ /* 0x000fea0003800000 */
.L_x_220:
        /* <DEDUP_REMOVED lines=8> */
.L_x_223:
[----:B------:R-:W-:Y:S05]  /*b4b0*/  BSYNC B1 ;  /* 0x0000000000017941 */ /* 0x000fea0003800000 */
.L_x_222:
        /* <DEDUP_REMOVED lines=8> */
.L_x_225:
[----:B------:R-:W-:Y:S05]  /*b540*/  BSYNC B1 ;  /* 0x0000000000017941 */ /* 0x000fea0003800000 */
.L_x_224:
        /* <DEDUP_REMOVED lines=10> */
.L_x_227:
[----:B------:R-:W-:Y:S05]  /*b5f0*/  BSYNC B1 ;  /* 0x0000000000017941 */ /* 0x000fea0003800000 */
.L_x_226:
[----:B---3--:R-:W-:Y:S01]  /*b600*/  @!P3 IMAD R5, R154, R17, R4 ;  /* 0x000000119a05b224 */ /* 0x008fe200078e0204 */
[----:B------:R-:W-:Y:S01]  /*b610*/  ISETP.LT.OR P4, PT, R0, 0x42, !P1 ;  /* 0x000000420000780c */ /* 0x000fe20004f81670 */
[----:B------:R-:W-:Y:S03]  /*b620*/  BSSY B1, `(.L_x_228) ;  /* 0x0000008000017945 */ /* 0x000fe60003800000 */
[----:B------:R3:W-:Y:S09]  /*b630*/  @!P3 STG.E.U8 desc[UR50][R168.64+0x40], R5 ;  /* 0x00004005a800b986 */ /* 0x0007f2000c101132 */
[----:B------:R-:W-:-:S04]  /*b640*/  @!P4 IADD3 R152, P5, R2, UR41, RZ ;  /* 0x000000290298cc10 */ /* 0x000fc8000ffbe0ff */
[----:B------:R-:W-:Y:S01]  /*b650*/  @!P4 IADD3.X R153, R3, UR40, RZ, P5, !PT ;  /* 0x000000280399cc10 */ /* 0x000fe2000affe4ff */
[----:B---3--:R-:W-:Y:S08]  /*b660*/  @P4 BRA `(.L_x_229) ;  /* 0x00000000000c4947 */ /* 0x008ff00003800000 */
[----:B------:R-:W3:Y:S02]  /*b670*/  LDG.E.U8 R16, desc[UR50][R10.64+0x41] ;  /* 0x000041320a107981 */ /* 0x000ee4000c1e1100 */
[----:B---3--:R-:W-:-:S05]  /*b680*/  PRMT R5, R16, 0x8880, RZ ;  /* 0x0000888010057816 */ /* 0x008fca00000000ff */
[----:B------:R-:W-:-:S07]  /*b690*/  IMAD R4, R5, R18, RZ ;  /* 0x0000001205047224 */ /* 0x000fce00078e02ff */
.L_x_229:
[----:B------:R-:W-:Y:S05]  /*b6a0*/  BSYNC B1 ;  /* 0x0000000000017941 */ /* 0x000fea0003800000 */
.L_x_228:
[----:B------:R-:W-:Y:S01]  /*b6b0*/  @!P4 IMAD R155, R155, R17, R4 ;  /* 0x000000119b9bc224 */ /* 0x000fe200078e0204 */
[----:B------:R-:W-:Y:S01]  /*b6c0*/  ISETP.LT.OR P3, PT, R0, 0x49, !P0 ;  /* 0x000000490000780c */ /* 0x000fe20004761670 */
[----:B------:R-:W-:Y:S03]  /*b6d0*/  BSSY B1, `(.L_x_230) ;  /* 0x0000006000017945 */ /* 0x000fe60003800000 */
[----:B------:R3:W-:Y:S09]  /*b6e0*/  @!P4 STG.E.U8 desc[UR50][R152.64+0x41], R155 ;  /* 0x0000419b9800c986 */ /* 0x0007f2000c101132 */
[----:B------:R-:W-:Y:S05]  /*b6f0*/  @P3 BRA `(.L_x_231) ;  /* 0x00000000000c3947 */ /* 0x000fea0003800000 */
[----:B------:R-:W4:Y:S02]  /*b700*/  LDG.E.U8 R16, desc[UR50][R232.64+0x48] ;  /* 0x00004832e8107981 */ /* 0x000f24000c1e1100 */
[----:B----4-:R-:W-:-:S05]  /*b710*/  PRMT R5, R16, 0x8880, RZ ;  /* 0x0000888010057816 */ /* 0x010fca00000000ff */
[----:B------:R-:W-:-:S07]  /*b720*/  IMAD R4, R5, R18, RZ ;  /* 0x0000001205047224 */ /* 0x000fce00078e02ff */
.L_x_231:
[----:B------:R-:W-:Y:S05]  /*b730*/  BSYNC B1 ;  /* 0x0000000000017941 */ /* 0x000fea0003800000 */
.L_x_230:
        /* <DEDUP_REMOVED lines=8> */
.L_x_233:
[----:B------:R-:W-:Y:S05]  /*b7c0*/  BSYNC B1 ;  /* 0x0000000000017941 */ /* 0x000fea0003800000 */
.L_x_232:
[----:B------:R-:W-:Y:S01]  /*b7d0*/  @!P4 IMAD R157, R157, R17, R4 ;  /* 0x000000119d9dc224 */ /* 0x000fe200078e0204 */
[----:B------:R-:W-:Y:S01]  /*b7e0*/  ISETP.LT.OR P3, PT, R0, 0x49, !P1 ;  /* 0x000000490000780c */ /* 0x000fe20004f61670 */
[----:B------:R-:W-:Y:S03]  /*b7f0*/  BSSY B1, `(.L_x_234) ;  /* 0x0000008000017945 */ /* 0x000fe60003800000 */
[----:B------:R0:W-:Y:S09]  /*b800*/  @!P4 STG.E.U8 desc[UR50][R2.64+0x49], R157 ;  /* 0x0000499d0200c986 */ /* 0x0001f2000c101132 */
[----:B---3--:R-:W-:-:S04]  /*b810*/  @!P3 IADD3 R152, P5, R2, UR41, RZ ;  /* 0x000000290298bc10 */ /* 0x008fc8000ffbe0ff */
[----:B------:R-:W-:Y:S01]  /*b820*/  @!P3 IADD3.X R153, R3, UR40, RZ, P5, !PT ;  /* 0x000000280399bc10 */ /* 0x000fe2000affe4ff */
[----:B0-----:R-:W-:Y:S08]  /*b830*/  @P3 BRA `(.L_x_235) ;  /* 0x00000000000c3947 */ /* 0x001ff00003800000 */
[----:B------:R-:W4:Y:S02]  /*b840*/  LDG.E.U8 R16, desc[UR50][R10.64+0x48] ;  /* 0x000048320a107981 */ /* 0x000f24000c1e1100 */
[----:B----4-:R-:W-:-:S05]  /*b850*/  PRMT R5, R16, 0x8880, RZ ;  /* 0x0000888010057816 */ /* 0x010fca00000000ff */
[----:B------:R-:W-:-:S07]  /*b860*/  IMAD R4, R5, R18, RZ ;  /* 0x0000001205047224 */ /* 0x000fce00078e02ff */
.L_x_235:
[----:B------:R-:W-:Y:S05]  /*b870*/  BSYNC B1 ;  /* 0x0000000000017941 */ /* 0x000fea0003800000 */
.L_x_234:
[----:B----4-:R-:W-:Y:S01]  /*b880*/  @!P3 IMAD R5, R158, R17, R4 ;  /* 0x000000119e05b224 */ /* 0x010fe200078e0204 */
[----:B------:R-:W-:Y:S01]  /*b890*/  ISETP.LT.OR P4, PT, R0, 0x4a, !P1 ;  /* 0x0000004a0000780c */ /* 0x000fe20004f81670 */
[----:B------:R-:W-:Y:S03]  /*b8a0*/  BSSY B1, `(.L_x_236) ;  /* 0x0000008000017945 */ /* 0x000fe60003800000 */
[----:B------:R0:W-:Y:S09]  /*b8b0*/  @!P3 STG.E.U8 desc[UR50][R152.64+0x48], R5 ;  /* 0x000048059800b986 */ /* 0x0001f2000c101132 */
[----:B------:R-:W-:-:S04]  /*b8c0*/  @!P4 IADD3 R154, P5, R2, UR41, RZ ;  /* 0x00000029029acc10 */ /* 0x000fc8000ffbe0ff */
[----:B------:R-:W-:Y:S01]  /*b8d0*/  @!P4 IADD3.X R155, R3, UR40, RZ, P5, !PT ;  /* 0x00000028039bcc10 */ /* 0x000fe2000affe4ff */
[----:B0-----:R-:W-:Y:S08]  /*b8e0*/  @P4 BRA `(.L_x_237) ;  /* 0x00000000000c4947 */ /* 0x001ff00003800000 */
[----:B------:R-:W3:Y:S02]  /*b8f0*/  LDG.E.U8 R16, desc[UR50][R10.64+0x49] ;  /* 0x000049320a107981 */ /* 0x000ee4000c1e1100 */
[----:B---3--:R-:W-:-:S05]  /*b900*/  PRMT R5, R16, 0x8880, RZ ;  /* 0x0000888010057816 */ /* 0x008fca00000000ff */
[----:B------:R-:W-:-:S07]  /*b910*/  IMAD R4, R5, R18, RZ ;  /* 0x0000001205047224 */ /* 0x000fce00078e02ff */
.L_x_237:
[----:B------:R-:W-:Y:S05]  /*b920*/  BSYNC B1 ;  /* 0x0000000000017941 */ /* 0x000fea0003800000 */
.L_x_236:
        /* <DEDUP_REMOVED lines=8> */
.L_x_239:
[----:B------:R-:W-:Y:S05]  /*b9b0*/  BSYNC B1 ;  /* 0x0000000000017941 */ /* 0x000fea0003800000 */
.L_x_238:
        /* <DEDUP_REMOVED lines=8> */
.L_x_241:
[----:B------:R-:W-:Y:S05]  /*ba40*/  BSYNC B1 ;  /* 0x0000000000017941 */ /* 0x000fea0003800000 */
.L_x_240:
        /* <DEDUP_REMOVED lines=10> */
.L_x_243:
[----:B------:R-:W-:Y:S05]  /*baf0*/  BSYNC B1 ;  /* 0x0000000000017941 */ /* 0x000fea0003800000 */
.L_x_242:
[----:B---3--:R-:W-:Y:S01]  /*bb00*/  @!P3 IMAD R5, R162, R17, R4 ;  /* 0x00000011a205b224 */ /* 0x008fe200078e0204 */
[----:B------:R-:W-:Y:S01]  /*bb10*/  ISETP.LT.OR P4, PT, R0, 0x52, !P1 ;  /* 0x000000520000780c */ /* 0x000fe20004f81670 */
[----:B------:R-:W-:Y:S03]  /*bb20*/  BSSY B1, `(.L_x_244) ;  /* 0x0000008000017945 */ /* 0x000fe60003800000 */
[----:B------:R3:W-:Y:S09]  /*bb30*/  @!P3 STG.E.U8 desc[UR50][R152.64+0x50], R5 ;  /* 0x000050059800b986 */ /* 0x0007f2000c101132 */
[----:B0-----:R-:W-:-:S04]  /*bb40*/  @!P4 IADD3 R154, P5, R2, UR41, RZ ;  /* 0x00000029029acc10 */ /* 0x001fc8000ffbe0ff */
[----:B------:R-:W-:Y:S01]  /*bb50*/  @!P4 IADD3.X R155, R3, UR40, RZ, P5, !PT ;  /* 0x00000028039bcc10 */ /* 0x000fe2000affe4ff */
[----:B---3--:R-:W-:Y:S08]  /*bb60*/  @P4 BRA `(.L_x_245) ;  /* 0x00000000000c4947 */ /* 0x008ff00003800000 */
[----:B------:R-:W3:Y:S02]  /*bb70*/  LDG.E.U8 R16, desc[UR50][R10.64+0x51] ;  /* 0x000051320a107981 */ /* 0x000ee4000c1e1100 */
[----:B---3--:R-:W-:-:S05]  /*bb80*/  PRMT R5, R16, 0x8880, RZ ;  /* 0x0000888010057816 */ /* 0x008fca00000000ff */
[----:B------:R-:W-:-:S07]  /*bb90*/  IMAD R4, R5, R18, RZ ;  /* 0x0000001205047224 */ /* 0x000fce00078e02ff */
.L_x_245:
[----:B------:R-:W-:Y:S05]  /*bba0*/  BSYNC B1 ;  /* 0x0000000000017941 */ /* 0x000fea0003800000 */
.L_x_244:
        /* <DEDUP_REMOVED lines=8> */
.L_x_247:
[----:B------:R-:W-:Y:S05]  /*bc30*/  BSYNC B1 ;  /* 0x0000000000017941 */ /* 0x000fea0003800000 */
.L_x_246:
        /* <DEDUP_REMOVED lines=8> */
.L_x_249:
[----:B------:R-:W-:Y:S05]  /*bcc0*/  BSYNC B1 ;  /* 0x0000000000017941 */ /* 0x000fea0003800000 */
.L_x_248:
        /* <DEDUP_REMOVED lines=10> */
.L_x_251:
[----:B------:R-:W-:Y:S05]  /*bd70*/  BSYNC B1 ;  /* 0x0000000000017941 */ /* 0x000fea0003800000 */
.L_x_250:
        /* <DEDUP_REMOVED lines=10> */
.L_x_253:
[----:B------:R-:W-:Y:S05]  /*be20*/  BSYNC B1 ;  /* 0x0000000000017941 */ /* 0x000fea0003800000 */
.L_x_252:
[----:B------:R-:W-:Y:S01]  /*be30*/  @!P4 IMAD R167, R167, R17, R4 ;  /* 0x00000011a7a7c224 */ /* 0x000fe200078e0204 */
[----:B------:R-:W-:Y:S01]  /*be40*/  LOP3.LUT P5, RZ, R19, 0x4, RZ, 0xc0, !PT ;  /* 0x0000000413ff7812 */ /* 0x000fe200078ac0ff */
[----:B------:R-:W-:Y:S03]  /*be50*/  BSSY B1, `(.L_x_254) ;  /* 0x0000007000017945 */ /* 0x000fe60003800000 */
[----:B------:R0:W-:Y:S01]  /*be60*/  @!P4 STG.E.U8 desc[UR50][R154.64+0x59], R167 ;  /* 0x000059a79a00c986 */ /* 0x0001e2000c101132 */
[----:B------:R-:W-:-:S13]  /*be70*/  ISETP.LT.OR P3, PT, R0, 0x41, !P5 ;  /* 0x000000410000780c */ /* 0x000fda0006f61670 */
[----:B0-----:R-:W-:Y:S05]  /*be80*/  @P3 BRA `(.L_x_255) ;  /* 0x00000000000c3947 */ /* 0x001fea0003800000 */
[----:B------:R-:W3:Y:S02]  /*be90*/  LDG.E.U8 R16, desc[UR50][R8.64+0x40] ;  /* 0x0000403208107981 */ /* 0x000ee4000c1e1100 */
[----:B---3--:R-:W-:-:S05]  /*bea0*/  PRMT R5, R16, 0x8880, RZ ;  /* 0x0000888010057816 */ /* 0x008fca00000000ff */
[----:B------:R-:W-:-:S07]  /*beb0*/  IMAD R4, R5, R18, RZ ;  /* 0x0000001205047224 */ /* 0x000fce00078e02ff */
.L_x_255:
[----:B------:R-:W-:Y:S05]  /*bec0*/  BSYNC B1 ;  /* 0x0000000000017941 */ /* 0x000fea0003800000 */
.L_x_254:
        /* <DEDUP_REMOVED lines=10> */
.L_x_257:
[----:B------:R-:W-:Y:S05]  /*bf70*/  BSYNC B1 ;  /* 0x0000000000017941 */ /* 0x000fea0003800000 */
.L_x_256:
        /* <DEDUP_REMOVED lines=10> */
[----:B-----5:R-:W0:Y:S02]  /*c020*/  LDG.E.U8 R16, desc[UR50][R6.64+0x40] ;  /* 0x0000403206107981 */ /* 0x020e24000c1e1100 */
[----:B0-----:R-:W-:-:S05]  /*c030*/  PRMT R5, R16, 0x8880, RZ ;  /* 0x0000888010057816 */ /* 0x001fca00000000ff */
[----:B------:R-:W-:-:S07]  /*c040*/  IMAD R4, R5, R18, RZ ;  /* 0x0000001205047224 */ /* 0x000fce00078e02ff */
.L_x_259:
[----:B------:R-:W-:Y:S05]  /*c050*/  BSYNC B1 ;  /* 0x0000000000017941 */ /* 0x000fea0003800000 */
.L_x_258:
[----:B0-----:R-:W-:Y:S01]  /*c060*/  @!P3 IMAD R5, R138, R17, R4 ;  /* 0x000000118a05b224 */ /* 0x001fe200078e0204 */
[----:B------:R-:W-:Y:S01]  /*c070*/  LOP3.LUT P4, RZ, R19, 0x2, RZ, 0xc0, !PT ;  /* 0x0000000213ff7812 */ /* 0x000fe2000788c0ff */
[----:B------:R-:W-:Y:S03]  /*c080*/  BSSY B1, `(.L_x_260) ;  /* 0x0000009000017945 */ /* 0x000fe60003800000 */
[----:B------:R0:W-:Y:S01]  /*c090*/  @!P3 STG.E.U8 desc[UR50][R152.64+0x40], R5 ;  /* 0x000040059800b986 */ /* 0x0001e2000c101132 */
[----:B------:R-:W-:-:S13]  /*c0a0*/  ISETP.LT.OR P4, PT, R0, 0x42, !P4 ;  /* 0x000000420000780c */ /* 0x000fda0006781670 */
[----:B------:R-:W-:-:S04]  /*c0b0*/  @!P4 IADD3 R136, P5, P6, R23, UR39, R2 ;  /* 0x000000271788cc10 */ /* 0x000fc8000febe002 */
[----:B------:R-:W-:Y:S01]  /*c0c0*/  @!P4 IADD3.X R137, R155, UR38, R3, P5, P6 ;  /* 0x000000269b89cc10 */ /* 0x000fe2000afec403 */
[----:B0-----:R-:W-:Y:S08]  /*c0d0*/  @P4 BRA `(.L_x_261) ;  /* 0x00000000000c4947 */ /* 0x001ff00003800000 */
[----:B-----5:R-:W3:Y:S02]  /*c0e0*/  LDG.E.U8 R16, desc[UR50][R6.64+0x41] ;  /* 0x0000413206107981 */ /* 0x020ee4000c1e1100 */
[----:B---3--:R-:W-:-:S05]  /*c0f0*/  PRMT R5, R16, 0x8880, RZ ;  /* 0x0000888010057816 */ /* 0x008fca00000000ff */
[----:B------:R-:W-:-:S07]  /*c100*/  IMAD R4, R5, R18, RZ ;  /* 0x0000001205047224 */ /* 0x000fce00078e02ff */
.L_x_261:
[----:B------:R-:W-:Y:S05]  /*c110*/  BSYNC B1 ;  /* 0x0000000000017941 */ /* 0x000fea0003800000 */
.L_x_260:
        /* <DEDUP_REMOVED lines=9> */
.L_x_263:
[----:B------:R-:W-:Y:S05]  /*c1b0*/  BSYNC B1 ;  /* 0x0000000000017941 */ /* 0x000fea0003800000 */
.L_x_262:
        /* <DEDUP_REMOVED lines=10> */
.L_x_265:
[----:B------:R-:W-:Y:S05]  /*c260*/  BSYNC B1 ;  /* 0x0000000000017941 */ /* 0x000fea0003800000 */
.L_x_264:
        /* <DEDUP_REMOVED lines=13> */
.L_x_267:
[----:B------:R-:W-:Y:S05]  /*c340*/  BSYNC B1 ;  /* 0x0000000000017941 */ /* 0x000fea0003800000 */
.L_x_266:
        /* <DEDUP_REMOVED lines=11> */
.L_x_269:
[----:B------:R-:W-:Y:S05]  /*c400*/  BSYNC B1 ;  /* 0x0000000000017941 */ /* 0x000fea0003800000 */
.L_x_268:
        /* <DEDUP_REMOVED lines=9> */
.L_x_271:
[----:B------:R-:W-:Y:S05]  /*c4a0*/  BSYNC B1 ;  /* 0x0000000000017941 */ /* 0x000fea0003800000 */
.L_x_270:
        /* <DEDUP_REMOVED lines=10> */
.L_x_273:
[----:B------:R-:W-:Y:S05]  /*c550*/  BSYNC B1 ;  /* 0x0000000000017941 */ /* 0x000fea0003800000 */
.L_x_272:
        /* <DEDUP_REMOVED lines=13> */
.L_x_275:
[----:B------:R-:W-:Y:S05]  /*c630*/  BSYNC B1 ;  /* 0x0000000000017941 */ /* 0x000fea0003800000 */
.L_x_274:
        /* <DEDUP_REMOVED lines=11> */
.L_x_277:
[----:B------:R-:W-:Y:S05]  /*c6f0*/  BSYNC B1 ;  /* 0x0000000000017941 */ /* 0x000fea0003800000 */
.L_x_276:
        /* <DEDUP_REMOVED lines=9> */
.L_x_279:
[----:B------:R-:W-:Y:S05]  /*c790*/  BSYNC B1 ;  /* 0x0000000000017941 */ /* 0x000fea0003800000 */
.L_x_278:
        /* <DEDUP_REMOVED lines=10> */
.L_x_281:
[----:B------:R-:W-:Y:S05]  /*c840*/  BSYNC B1 ;  /* 0x0000000000017941 */ /* 0x000fea0003800000 */
.L_x_280:
        /* <DEDUP_REMOVED lines=13> */
.L_x_283:
[----:B------:R-:W-:Y:S05]  /*c920*/  BSYNC B1 ;  /* 0x0000000000017941 */ /* 0x000fea0003800000 */
.L_x_282:
        /* <DEDUP_REMOVED lines=11> */
.L_x_285:
[----:B------:R-:W-:Y:S05]  /*c9e0*/  BSYNC B1 ;  /* 0x0000000000017941 */ /* 0x000fea0003800000 */
.L_x_284:
        /* <DEDUP_REMOVED lines=9> */
.L_x_287:
[----:B------:R-:W-:Y:S05]  /*ca80*/  BSYNC B1 ;  /* 0x0000000000017941 */ /* 0x000fea0003800000 */
.L_x_286:
        /* <DEDUP_REMOVED lines=10> */
.L_x_289:
[----:B------:R-:W-:Y:S05]  /*cb30*/  BSYNC B1 ;  /* 0x0000000000017941 */ /* 0x000fea0003800000 */
.L_x_288:
        /* <DEDUP_REMOVED lines=9> */
[----:B------:R-:W0:Y:S02]  /*cbd0*/  LDG.E.U8 R16, desc[UR50][R14.64+0x40] ;  /* 0x000040320e107981 */ /* 0x000e24000c1e1100 */
[----:B0-----:R-:W-:-:S05]  /*cbe0*/  PRMT R5, R16, 0x8880, RZ ;  /* 0x0000888010057816 */ /* 0x001fca00000000ff */
[----:B------:R-:W-:-:S07]  /*cbf0*/  IMAD R4, R5, R18, RZ ;  /* 0x0000001205047224 */ /* 0x000fce00078e02ff */
.L_x_291:
[----:B------:R-:W-:Y:S05]  /*cc00*/  BSYNC B1 ;  /* 0x0000000000017941 */ /* 0x000fea0003800000 */
.L_x_290:
[----:B0-----:R-:W-:Y:S01]  /*cc10*/  @!P3 IMAD R5, R122, R17, R4 ;  /* 0x000000117a05b224 */ /* 0x001fe200078e0204 */
[----:B------:R-:W-:Y:S01]  /*cc20*/  ISETP.LT.OR P4, PT, R0, 0x42, !P2 ;  /* 0x000000420000780c */ /* 0x000fe20005781670 */
[----:B------:R-:W-:Y:S03]  /*cc30*/  BSSY B1, `(.L_x_292) ;  /* 0x0000008000017945 */ /* 0x000fe60003800000 */
[----:B------:R0:W-:Y:S09]  /*cc40*/  @!P3 STG.E.U8 desc[UR50][R136.64+0x40], R5 ;  /* 0x000040058800b986 */ /* 0x0001f2000c101132 */
[----:B------:R-:W-:-:S04]  /*cc50*/  @!P4 IADD3 R120, P5, P6, R23, UR43, R2 ;  /* 0x0000002b1778cc10 */ /* 0x000fc8000febe002 */
[----:B------:R-:W-:Y:S01]  /*cc60*/  @!P4 IADD3.X R121, R139, UR42, R3, P5, P6 ;  /* 0x0000002a8b79cc10 */ /* 0x000fe2000afec403 */
[----:B0-----:R-:W-:Y:S08]  /*cc70*/  @P4 BRA `(.L_x_293) ;  /* 0x00000000000c4947 */ /* 0x001ff00003800000 */
[----:B------:R-:W3:Y:S02]  /*cc80*/  LDG.E.U8 R16, desc[UR50][R14.64+0x41] ;  /* 0x000041320e107981 */ /* 0x000ee4000c1e1100 */
[----:B---3--:R-:W-:-:S05]  /*cc90*/  PRMT R5, R16, 0x8880, RZ ;  /* 0x0000888010057816 */ /* 0x008fca00000000ff */
[----:B------:R-:W-:-:S07]  /*cca0*/  IMAD R4, R5, R18, RZ ;  /* 0x0000001205047224 */ /* 0x000fce00078e02ff */
.L_x_293:
[----:B------:R-:W-:Y:S05]  /*ccb0*/  BSYNC B1 ;  /* 0x0000000000017941 */ /* 0x000fea0003800000 */
.L_x_292:
        /* <DEDUP_REMOVED lines=9> */
.L_x_295:
[----:B------:R-:W-:Y:S05]  /*cd50*/  BSYNC B1 ;  /* 0x0000000000017941 */ /* 0x000fea0003800000 */
.L_x_294:
        /* <DEDUP_REMOVED lines=10> */
.L_x_297:
[----:B------:R-:W-:Y:S05]  /*ce00*/  BSYNC B1 ;  /* 0x0000000000017941 */ /* 0x000fea0003800000 */
.L_x_296:
        /* <DEDUP_REMOVED lines=12> */
.L_x_299:
[----:B------:R-:W-:Y:S05]  /*ced0*/  BSYNC B1 ;  /* 0x0000000000017941 */ /* 0x000fea0003800000 */
.L_x_298:
        /* <DEDUP_REMOVED lines=10> */
.L_x_301:
[----:B------:R-:W-:Y:S05]  /*cf80*/  BSYNC B1 ;  /* 0x0000000000017941 */ /* 0x000fea0003800000 */
.L_x_300:
        /* <DEDUP_REMOVED lines=9> */
.L_x_303:
[----:B------:R-:W-:Y:S05]  /*d020*/  BSYNC B1 ;  /* 0x0000000000017941 */ /* 0x000fea0003800000 */
.L_x_302:
        /* <DEDUP_REMOVED lines=10> */
.L_x_305:
[----:B------:R-:W-:Y:S05]  /*d0d0*/  BSYNC B1 ;  /* 0x0000000000017941 */ /* 0x000fea0003800000 */
.L_x_304:
        /* <DEDUP_REMOVED lines=12> */
.L_x_307:
[----:B------:R-:W-:Y:S05]  /*d1a0*/  BSYNC B1 ;  /* 0x0000000000017941 */ /* 0x000fea0003800000 */
.L_x_306:
        /* <DEDUP_REMOVED lines=10> */
.L_x_309:
[----:B------:R-:W-:Y:S05]  /*d250*/  BSYNC B1 ;  /* 0x0000000000017941 */ /* 0x000fea0003800000 */
.L_x_308:
        /* <DEDUP_REMOVED lines=9> */
.L_x_311:
[----:B------:R-:W-:Y:S05]  /*d2f0*/  BSYNC B1 ;  /* 0x0000000000017941 */ /* 0x000fea0003800000 */
.L_x_310:
        /* <DEDUP_REMOVED lines=10> */
.L_x_313:
[----:B------:R-:W-:Y:S05]  /*d3a0*/  BSYNC B1 ;  /* 0x0000000000017941 */ /* 0x000fea0003800000 */
.L_x_312:
        /* <DEDUP_REMOVED lines=12> */
.L_x_315:
[----:B------:R-:W-:Y:S05]  /*d470*/  BSYNC B1 ;  /* 0x0000000000017941 */ /* 0x000fea0003800000 */
.L_x_314:
        /* <DEDUP_REMOVED lines=10> */
.L_x_317:
[----:B------:R-:W-:Y:S05]  /*d520*/  BSYNC B1 ;  /* 0x0000000000017941 */ /* 0x000fea0003800000 */
.L_x_316:
        /* <DEDUP_REMOVED lines=8> */
.L_x_319:
[----:B------:R-:W-:Y:S05]  /*d5b0*/  BSYNC B1 ;  /* 0x0000000000017941 */ /* 0x000fea0003800000 */
.L_x_318:
        /* <DEDUP_REMOVED lines=8> */
.L_x_321:
[----:B------:R-:W-:Y:S05]  /*d640*/  BSYNC B1 ;  /* 0x0000000000017941 */ /* 0x000fea0003800000 */
.L_x_320:
        /* <DEDUP_REMOVED lines=10> */
.L_x_323:
[----:B------:R-:W-:Y:S05]  /*d6f0*/  BSYNC B1 ;  /* 0x0000000000017941 */ /* 0x000fea0003800000 */
.L_x_322:
        /* <DEDUP_REMOVED lines=10> */
.L_x_325:
[----:B------:R-:W-:Y:S05]  /*d7a0*/  BSYNC B1 ;  /* 0x0000000000017941 */ /* 0x000fea0003800000 */
.L_x_324:
        /* <DEDUP_REMOVED lines=8> */
.L_x_327:
[----:B------:R-:W-:Y:S05]  /*d830*/  BSYNC B1 ;  /* 0x0000000000017941 */ /* 0x000fea0003800000 */
.L_x_326:
        /* <DEDUP_REMOVED lines=8> */
.L_x_329:
[----:B------:R-:W-:Y:S05]  /*d8c0*/  BSYNC B1 ;  /* 0x0000000000017941 */ /* 0x000fea0003800000 */
.L_x_328:
        /* <DEDUP_REMOVED lines=10> */
.L_x_331:
[----:B------:R-:W-:Y:S05]  /*d970*/  BSYNC B1 ;  /* 0x0000000000017941 */ /* 0x000fea0003800000 */
.L_x_330:
        /* <DEDUP_REMOVED lines=10> */
.L_x_333:
[----:B------:R-:W-:Y:S05]  /*da20*/  BSYNC B1 ;  /* 0x0000000000017941 */ /* 0x000fea0003800000 */
.L_x_332:
        /* <DEDUP_REMOVED lines=8> */
.L_x_335:
[----:B------:R-:W-:Y:S05]  /*dab0*/  BSYNC B1 ;  /* 0x0000000000017941 */ /* 0x000fea0003800000 */
.L_x_334:
        /* <DEDUP_REMOVED lines=8> */
.L_x_337:
[----:B------:R-:W-:Y:S05]  /*db40*/  BSYNC B1 ;  /* 0x0000000000017941 */ /* 0x000fea0003800000 */
.L_x_336:
        /* <DEDUP_REMOVED lines=10> */
.L_x_339:
[----:B------:R-:W-:Y:S05]  /*dbf0*/  BSYNC B1 ;  /* 0x0000000000017941 */ /* 0x000fea0003800000 */
.L_x_338:
        /* <DEDUP_REMOVED lines=10> */
.L_x_341:
[----:B------:R-:W-:Y:S05]  /*dca0*/  BSYNC B1 ;  /* 0x0000000000017941 */ /* 0x000fea0003800000 */
.L_x_340:
        /* <DEDUP_REMOVED lines=8> */
.L_x_343:
[----:B------:R-:W-:Y:S05]  /*dd30*/  BSYNC B1 ;  /* 0x0000000000017941 */ /* 0x000fea0003800000 */
.L_x_342:
        /* <DEDUP_REMOVED lines=8> */
.L_x_345:
[----:B------:R-:W-:Y:S05]  /*ddc0*/  BSYNC B1 ;  /* 0x0000000000017941 */ /* 0x000fea0003800000 */
.L_x_344:
        /* <DEDUP_REMOVED lines=10> */
.L_x_347:
[----:B------:R-:W-:Y:S05]  /*de70*/  BSYNC B1 ;  /* 0x0000000000017941 */ /* 0x000fea0003800000 */
.L_x_346:
        /* <DEDUP_REMOVED lines=10> */
.L_x_349:
[----:B------:R-:W-:Y:S05]  /*df20*/  BSYNC B1 ;  /* 0x0000000000017941 */ /* 0x000fea0003800000 */
.L_x_348:
        /* <DEDUP_REMOVED lines=9> */
.L_x_351:
[----:B------:R-:W-:Y:S05]  /*dfc0*/  BSYNC B1 ;  /* 0x0000000000017941 */ /* 0x000fea0003800000 */
.L_x_350:
        /* <DEDUP_REMOVED lines=10> */
.L_x_353:
[----:B------:R-:W-:Y:S05]  /*e070*/  BSYNC B1 ;  /* 0x0000000000017941 */ /* 0x000fea0003800000 */
.L_x_352:
        /* <DEDUP_REMOVED lines=13> */
.L_x_355:
[----:B------:R-:W-:Y:S05]  /*e150*/  BSYNC B1 ;  /* 0x0000000000017941 */ /* 0x000fea0003800000 */
.L_x_354:
        /* <DEDUP_REMOVED lines=11> */
.L_x_357:
[----:B------:R-:W-:Y:S05]  /*e210*/  BSYNC B1 ;  /* 0x0000000000017941 */ /* 0x000fea0003800000 */
.L_x_356:
        /* <DEDUP_REMOVED lines=9> */
.L_x_359:
[----:B------:R-:W-:Y:S05]  /*e2b0*/  BSYNC B1 ;  /* 0x0000000000017941 */ /* 0x000fea0003800000 */
.L_x_358:
        /* <DEDUP_REMOVED lines=10> */
.L_x_361:
[----:B------:R-:W-:Y:S05]  /*e360*/  BSYNC B1 ;  /* 0x0000000000017941 */ /* 0x000fea0003800000 */
.L_x_360:
        /* <DEDUP_REMOVED lines=13> */
.L_x_363:
[----:B------:R-:W-:Y:S05]  /*e440*/  BSYNC B1 ;  /* 0x0000000000017941 */ /* 0x000fea0003800000 */
.L_x_362:
        /* <DEDUP_REMOVED lines=11> */
.L_x_365:
[----:B------:R-:W-:Y:S05]  /*e500*/  BSYNC B1 ;  /* 0x0000000000017941 */ /* 0x000fea0003800000 */
.L_x_364:
        /* <DEDUP_REMOVED lines=9> */
.L_x_367:
[----:B------:R-:W-:Y:S05]  /*e5a0*/  BSYNC B1 ;  /* 0x0000000000017941 */ /* 0x000fea0003800000 */
.L_x_366:
        /* <DEDUP_REMOVED lines=10> */
.L_x_369:
[----:B------:R-:W-:Y:S05]  /*e650*/  BSYNC B1 ;  /* 0x0000000000017941 */ /* 0x000fea0003800000 */
.L_x_368:
        /* <DEDUP_REMOVED lines=13> */
.L_x_371:
[----:B------:R-:W-:Y:S05]  /*e730*/  BSYNC B1 ;  /* 0x0000000000017941 */ /* 0x000fea0003800000 */
.L_x_370:
        /* <DEDUP_REMOVED lines=11> */
.L_x_373:
[----:B------:R-:W-:Y:S05]  /*e7f0*/  BSYNC B1 ;  /* 0x0000000000017941 */ /* 0x000fea0003800000 */
.L_x_372:
        /* <DEDUP_REMOVED lines=9> */
.L_x_375:
[----:B------:R-:W-:Y:S05]  /*e890*/  BSYNC B1 ;  /* 0x0000000000017941 */ /* 0x000fea0003800000 */
.L_x_374:
        /* <DEDUP_REMOVED lines=10> */
.L_x_377:
[----:B------:R-:W-:Y:S05]  /*e940*/  BSYNC B1 ;  /* 0x0000000000017941 */ /* 0x000fea0003800000 */
.L_x_376:
        /* <DEDUP_REMOVED lines=13> */
.L_x_379:
[----:B------:R-:W-:Y:S05]  /*ea20*/  BSYNC B1 ;  /* 0x0000000000017941 */ /* 0x000fea0003800000 */
.L_x_378:
        /* <DEDUP_REMOVED lines=11> */
.L_x_381:
[----:B------:R-:W-:Y:S05]  /*eae0*/  BSYNC B1 ;  /* 0x0000000000017941 */ /* 0x000fea0003800000 */
.L_x_380:
        /* <DEDUP_REMOVED lines=9> */
.L_x_383:
[----:B------:R-:W-:Y:S05]  /*eb80*/  BSYNC B1 ;  /* 0x0000000000017941 */ /* 0x000fea0003800000 */
.L_x_382:
        /* <DEDUP_REMOVED lines=10> */
.L_x_385:
[----:B------:R-:W-:Y:S05]  /*ec30*/  BSYNC B1 ;  /* 0x0000000000017941 */ /* 0x000fea0003800000 */
.L_x_384:
        /* <DEDUP_REMOVED lines=12> */
.L_x_387:
[----:B------:R-:W-:Y:S05]  /*ed00*/  BSYNC B1 ;  /* 0x0000000000017941 */ /* 0x000fea0003800000 */
.L_x_386:
        /* <DEDUP_REMOVED lines=10> */
.L_x_389:
[----:B------:R-:W-:Y:S05]  /*edb0*/  BSYNC B1 ;  /* 0x0000000000017941 */ /* 0x000fea0003800000 */
.L_x_388:
        /* <DEDUP_REMOVED lines=9> */
.L_x_391:
[----:B------:R-:W-:Y:S05]  /*ee50*/  BSYNC B1 ;  /* 0x0000000000017941 */ /* 0x000fea0003800000 */
.L_x_390:
        /* <DEDUP_REMOVED lines=10> */
.L_x_393:
[----:B------:R-:W-:Y:S05]  /*ef00*/  BSYNC B1 ;  /* 0x0000000000017941 */ /* 0x000fea0003800000 */
.L_x_392:
        /* <DEDUP_REMOVED lines=12> */
.L_x_395:
[----:B------:R-:W-:Y:S05]  /*efd0*/  BSYNC B1 ;  /* 0x0000000000017941 */ /* 0x000fea0003800000 */
.L_x_394:
        /* <DEDUP_REMOVED lines=10> */
.L_x_397:
[----:B------:R-:W-:Y:S05]  /*f080*/  BSYNC B1 ;  /* 0x0000000000017941 */ /* 0x000fea0003800000 */
.L_x_396:
        /* <DEDUP_REMOVED lines=9> */
.L_x_399:
[----:B------:R-:W-:Y:S05]  /*f120*/  BSYNC B1 ;  /* 0x0000000000017941 */ /* 0x000fea0003800000 */
.L_x_398:
        /* <DEDUP_REMOVED lines=10> */
.L_x_401:
[----:B------:R-:W-:Y:S05]  /*f1d0*/  BSYNC B1 ;  /* 0x0000000000017941 */ /* 0x000fea0003800000 */
.L_x_400:
        /* <DEDUP_REMOVED lines=12> */
.L_x_403:
[----:B------:R-:W-:Y:S05]  /*f2a0*/  BSYNC B1 ;  /* 0x0000000000017941 */ /* 0x000fea0003800000 */
.L_x_402:
        /* <DEDUP_REMOVED lines=10> */
.L_x_405:
[----:B------:R-:W-:Y:S05]  /*f350*/  BSYNC B1 ;  /* 0x0000000000017941 */ /* 0x000fea0003800000 */
.L_x_404:
        /* <DEDUP_REMOVED lines=9> */
.L_x_407:
[----:B------:R-:W-:Y:S05]  /*f3f0*/  BSYNC B1 ;  /* 0x0000000000017941 */ /* 0x000fea0003800000 */
.L_x_406:
        /* <DEDUP_REMOVED lines=10> */
.L_x_409:
[----:B------:R-:W-:Y:S05]  /*f4a0*/  BSYNC B1 ;  /* 0x0000000000017941 */ /* 0x000fea0003800000 */
.L_x_408:
        /* <DEDUP_REMOVED lines=12> */
.L_x_411:
[----:B------:R-:W-:Y:S05]  /*f570*/  BSYNC B1 ;  /* 0x0000000000017941 */ /* 0x000fea0003800000 */
.L_x_410:
        /* <DEDUP_REMOVED lines=10> */
.L_x_413:
[----:B------:R-:W-:Y:S05]  /*f620*/  BSYNC B1 ;  /* 0x0000000000017941 */ /* 0x000fea0003800000 */
.L_x_412:
        /* <DEDUP_REMOVED lines=8> */
.L_x_415:
[----:B------:R-:W-:Y:S05]  /*f6b0*/  BSYNC B1 ;  /* 0x0000000000017941 */ /* 0x000fea0003800000 */
.L_x_414:
        /* <DEDUP_REMOVED lines=8> */
.L_x_417:
[----:B------:R-:W-:Y:S05]  /*f740*/  BSYNC B1 ;  /* 0x0000000000017941 */ /* 0x000fea0003800000 */
.L_x_416:
        /* <DEDUP_REMOVED lines=10> */
.L_x_419:
[----:B------:R-:W-:Y:S05]  /*f7f0*/  BSYNC B1 ;  /* 0x0000000000017941 */ /* 0x000fea0003800000 */
.L_x_418:
        /* <DEDUP_REMOVED lines=10> */
.L_x_421:
[----:B------:R-:W-:Y:S05]  /*f8a0*/  BSYNC B1 ;  /* 0x0000000000017941 */ /* 0x000fea0003800000 */
.L_x_420:
        /* <DEDUP_REMOVED lines=8> */
.L_x_423:
[----:B------:R-:W-:Y:S05]  /*f930*/  BSYNC B1 ;  /* 0x0000000000017941 */ /* 0x000fea0003800000 */
.L_x_422:
        /* <DEDUP_REMOVED lines=8> */
.L_x_425:
[----:B------:R-:W-:Y:S05]  /*f9c0*/  BSYNC B1 ;  /* 0x0000000000017941 */ /* 0x000fea0003800000 */
.L_x_424:
        /* <DEDUP_REMOVED lines=10> */
.L_x_427:
[----:B------:R-:W-:Y:S05]  /*fa70*/  BSYNC B1 ;  /* 0x0000000000017941 */ /* 0x000fea0003800000 */
.L_x_426:
        /* <DEDUP_REMOVED lines=10> */
.L_x_429:
[----:B------:R-:W-:Y:S05]  /*fb20*/  BSYNC B1 ;  /* 0x0000000000017941 */ /* 0x000fea0003800000 */
.L_x_428:
        /* <DEDUP_REMOVED lines=8> */
.L_x_431:
[----:B------:R-:W-:Y:S05]  /*fbb0*/  BSYNC B1 ;  /* 0x0000000000017941 */ /* 0x000fea0003800000 */
.L_x_430:
        /* <DEDUP_REMOVED lines=8> */
.L_x_433:
[----:B------:R-:W-:Y:S05]  /*fc40*/  BSYNC B1 ;  /* 0x0000000000017941 */ /* 0x000fea0003800000 */
.L_x_432:
        /* <DEDUP_REMOVED lines=10> */
.L_x_435:
[----:B------:R-:W-:Y:S05]  /*fcf0*/  BSYNC B1 ;  /* 0x0000000000017941 */ /* 0x000fea0003800000 */
.L_x_434:
        /* <DEDUP_REMOVED lines=10> */
.L_x_437:
[----:B------:R-:W-:Y:S05]  /*fda0*/  BSYNC B1 ;  /* 0x0000000000017941 */ /* 0x000fea0003800000 */
.L_x_436:
[----:B------:R-:W-:Y:S01]  /*fdb0*/  @!P4 IMAD R67, R67, R17, R4 ;  /* 0x000000114343c224 */ /* 0x000fe200078e0204 */
[----:B------:R-:W-:Y:S01]  /*fdc0*/  BSSY B1, `(.L_x_438) ;  /* 0x0000009000017945 */ /* 0x000fe20003800000 */
[----:B------:R-:W-:Y:S02]  /*fdd0*/  IMAD.U32 R61, RZ, RZ, UR41 ;  /* 0x00000029ff3d7e24 */ /* 0x000fe4000f8e00ff */
[----:B------:R-:W-:Y:S01]  /*fde0*/  IMAD.U32 R23, RZ, RZ, UR40 ;  /* 0x00000028ff177e24 */ /* 0x000fe2000f8e00ff */
[----:B------:R0:W-:Y:S01]  /*fdf0*/  @!P4 STG.E.U8 desc[UR50][R58.64+0x91], R67 ;  /* 0x000091433a00c986 */ /* 0x0001e2000c101132 */
[----:B------:R-:W-:-:S13]  /*fe00*/  ISETP.LT.OR P4, PT, R0, 0x99, !P0 ;  /* 0x000000990000780c */ /* 0x000fda0004781670 */
[----:B0-----:R-:W-:Y:S05]  /*fe10*/  @P4 BRA `(.L_x_439) ;  /* 0x00000000000c4947 */ /* 0x001fea0003800000 */
[----:B------:R-:W3:Y:S02]  /*fe20*/  LDG.E.U8 R16, desc[UR50][R232.64+0x98] ;  /* 0x00009832e8107981 */ /* 0x000ee4000c1e1100 */
[----:B---3--:R-:W-:-:S05]  /*fe30*/  PRMT R5, R16, 0x8880, RZ ;  /* 0x0000888010057816 */ /* 0x008fca00000000ff */
[----:B------:R-:W-:-:S07]  /*fe40*/  IMAD R4, R5, R18, RZ ;  /* 0x0000001205047224 */ /* 0x000fce00078e02ff */
.L_x_439:
[----:B------:R-:W-:Y:S05]  /*fe50*/  BSYNC B1 ;  /* 0x0000000000017941 */ /* 0x000fea0003800000 */
.L_x_438:
[----:B------:R-:W-:Y:S01]  /*fe60*/  @!P4 IMAD R5, R68, R17, R4 ;  /* 0x000000114405c224 */ /* 0x000fe200078e0204 */
[----:B------:R-:W-:Y:S01]  /*fe70*/  LOP3.LUT P3, RZ, R19, 0x2, RZ, 0xc0, !PT ;  /* 0x0000000213ff7812 */ /* 0x000fe2000786c0ff */
[----:B------:R-:W-:Y:S01]  /*fe80*/  BSSY B1, `(.L_x_440) ;  /* 0x000000a000017945 */ /* 0x000fe20003800000 */
[C---:B------:R-:W-:Y:S02]  /*fe90*/  ISETP.LT.OR P0, PT, R0.reuse, 0x9a, !P0 ;  /* 0x0000009a0000780c */ /* 0x040fe40004701670 */
[----:B------:R0:W-:Y:S01]  /*fea0*/  @!P4 STG.E.U8 desc[UR50][R2.64+0x98], R5 ;  /* 0x000098050200c986 */ /* 0x0001e2000c101132 */
[----:B------:R-:W-:-:S13]  /*feb0*/  ISETP.LT.OR P3, PT, R0, 0x81, !P3 ;  /* 0x000000810000780c */ /* 0x000fda0005f61670 */
[----:B------:R-:W-:-:S04]  /*fec0*/  @!P3 IADD3 R60, P5, P6, R61, UR39, R2 ;  /* 0x000000273d3cbc10 */ /* 0x000fc8000febe002 */
[----:B------:R-:W-:Y:S01]  /*fed0*/  @!P3 IADD3.X R61, R23, UR38, R3, P5, P6 ;  /* 0x00000026173dbc10 */ /* 0x000fe2000afec403 */
[----:B0-----:R-:W-:Y:S08]  /*fee0*/  @P0 BRA `(.L_x_441) ;  /* 0x00000000000c0947 */ /* 0x001ff00003800000 */
[----:B------:R-:W3:Y:S02]  /*fef0*/  LDG.E.U8 R16, desc[UR50][R232.64+0x99] ;  /* 0x00009932e8107981 */ /* 0x000ee4000c1e1100 */
[----:B---3--:R-:W-:-:S05]  /*ff00*/  PRMT R5, R16, 0x8880, RZ ;  /* 0x0000888010057816 */ /* 0x008fca00000000ff */
[----:B------:R-:W-:-:S07]  /*ff10*/  IMAD R4, R5, R18, RZ ;  /* 0x0000001205047224 */ /* 0x000fce00078e02ff */
.L_x_441:
[----:B------:R-:W-:Y:S05]  /*ff20*/  BSYNC B1 ;  /* 0x0000000000017941 */ /* 0x000fea0003800000 */
.L_x_440:
[----:B------:R-:W-:Y:S01]  /*ff30*/  @!P0 IMAD R69, R69, R17, R4 ;  /* 0x0000001145458224 */ /* 0x000fe200078e0204 */
[----:B------:R-:W-:Y:S01]  /*ff40*/  ISETP.LT.OR P4, PT, R0, 0x99, !P1 ;  /* 0x000000990000780c */ /* 0x000fe20004f81670 */
[----:B------:R-:W-:Y:S01]  /*ff50*/  BSSY B1, `(.L_x_442) ;  /* 0x0000008000017945 */ /* 0x000fe20003800000 */
[----:B------:R-:W-:Y:S02]  /*ff60*/  IMAD.U32 R63, RZ, RZ, UR41 ;  /* 0x00000029ff3f7e24 */ /* 0x000fe4000f8e00ff */
[----:B------:R0:W-:Y:S01]  /*ff70*/  @!P0 STG.E.U8 desc[UR50][R2.64+0x99], R69 ;  /* 0x0000994502008986 */ /* 0x0001e2000c101132 */
[----:B------:R-:W-:-:S08]  /*ff80*/  IMAD.U32 R23, RZ, RZ, UR40 ;  /* 0x00000028ff177e24 */ /* 0x000fd0000f8e00ff */
[----:B------:R-:W-:Y:S05]  /*ff90*/  @P4 BRA `(.L_x_443) ;  /* 0x00000000000c4947 */ /* 0x000fea0003800000 */
[----:B------:R-:W3:Y:S02]  /*ffa0*/  LDG.E.U8 R16, desc[UR50][R10.64+0x98] ;  /* 0x000098320a107981 */ /* 0x000ee4000c1e1100 */
[----:B---3--:R-:W-:-:S05]  /*ffb0*/  PRMT R5, R16, 0x8880, RZ ;  /* 0x0000888010057816 */ /* 0x008fca00000000ff */
[----:B------:R-:W-:-:S07]  /*ffc0*/  IMAD R4, R5, R18, RZ ;  /* 0x0000001205047224 */ /* 0x000fce00078e02ff */
.L_x_443:
[----:B------:R-:W-:Y:S05]  /*ffd0*/  BSYNC B1 ;  /* 0x0000000000017941 */ /* 0x000fea0003800000 */
.L_x_442:
[----:B------:R-:W-:Y:S01]  /*ffe0*/  LOP3.LUT P0, RZ, R19, 0x2, RZ, 0xc0, !PT ;  /* 0x0000000213ff7812 */ /* 0x000fe2000780c0ff */
[----:B------:R-:W-:Y:S01]  /*fff0*/  @!P4 IMAD R5, R70, R17, R4 ;  /* 0x000000114605c224 */ /* 0x000fe200078e0204 */
[C---:B------:R-:W-:Y:S01]  /*10000*/  ISETP.LT.OR P1, PT, R0.reuse, 0x9a, !P1 ;  /* 0x0000009a0000780c */ /* 0x040fe20004f21670 */
[----:B------:R-:W-:Y:S01]  /*10010*/  BSSY B1, `(.L_x_444) ;  /* 0x000000d000017945 */ /* 0x000fe20003800000 */
[----:B------:R-:W-:-:S13]  /*10020*/  ISETP.LT.OR P0, PT, R0, 0x82, !P0 ;  /* 0x000000820000780c */ /* 0x000fda0004701670 */
[----:B------:R-:W-:-:S04]  /*10030*/  @!P0 IADD3 R62, P5, P6, R63, UR39, R2 ;  /* 0x000000273f3e8c10 */ /* 0x000fc8000febe002 */
[----:B------:R-:W-:Y:S02]  /*10040*/  @!P0 IADD3.X R63, R23, UR38, R3, P5, P6 ;  /* 0x00000026173f8c10 */ /* 0x000fe4000afec403 */
[----:B------:R-:W-:-:S04]  /*10050*/  @!P4 IADD3 R56, P5, R2, UR41, RZ ;  /* 0x000000290238cc10 */ /* 0x000fc8000ffbe0ff */
[----:B------:R-:W-:Y:S02]  /*10060*/  @!P4 IADD3.X R57, R3, UR40, RZ, P5, !PT ;  /* 0x000000280339cc10 */ /* 0x000fe4000affe4ff */
[----:B------:R-:W-:-:S03]  /*10070*/  @!P1 IADD3 R58, P5, R2, UR41, RZ ;  /* 0x00000029023a9c10 */ /* 0x000fc6000ffbe0ff */
[----:B------:R3:W-:Y:S01]  /*10080*/  @!P4 STG.E.U8 desc[UR50][R56.64+0x98], R5 ;  /* 0x000098053800c986 */ /* 0x0007e2000c101132 */
[----:B------:R-:W-:Y:S01]  /*10090*/  @!P1 IADD3.X R59, R3, UR40, RZ, P5, !PT ;  /* 0x00000028033b9c10 */ /* 0x000fe2000affe4ff */
[----:B------:R-:W-:Y:S08]  /*100a0*/  @P1 BRA `(.L_x_445) ;  /* 0x00000000000c1947 */ /* 0x000ff00003800000 */
[----:B------:R-:W3:Y:S02]  /*100b0*/  LDG.E.U8 R16, desc[UR50][R10.64+0x99] ;  /* 0x000099320a107981 */ /* 0x000ee4000c1e1100 */
[----:B---3--:R-:W-:-:S05]  /*100c0*/  PRMT R5, R16, 0x8880, RZ ;  /* 0x0000888010057816 */ /* 0x008fca00000000ff */
[----:B------:R-:W-:-:S07]  /*100d0*/  IMAD R4, R5, R18, RZ ;  /* 0x0000001205047224 */ /* 0x000fce00078e02ff */
.L_x_445:
[----:B------:R-:W-:Y:S05]  /*100e0*/  BSYNC B1 ;  /* 0x0000000000017941 */ /* 0x000fea0003800000 */
.L_x_444:
[----:B------:R-:W-:Y:S01]  /*100f0*/  @!P1 IMAD R71, R71, R17, R4 ;  /* 0x0000001147479224 */ /* 0x000fe200078e0204 */
[----:B------:R-:W-:Y:S01]  /*10100*/  LOP3.LUT P4, RZ, R19, 0x4, RZ, 0xc0, !PT ;  /* 0x0000000413ff7812 */ /* 0x000fe2000788c0ff */
[----:B------:R-:W-:Y:S03]  /*10110*/  BSSY B1, `(.L_x_446) ;  /* 0x0000007000017945 */ /* 0x000fe60003800000 */
[----:B------:R4:W-:Y:S01]  /*10120*/  @!P1 STG.E.U8 desc[UR50][R58.64+0x99], R71 ;  /* 0x000099473a009986 */ /* 0x0009e2000c101132 */
[----:B------:R-:W-:-:S13]  /*10130*/  ISETP.LT.OR P1, PT, R0, 0x81, !P4 ;  /* 0x000000810000780c */ /* 0x000fda0006721670 */
[----:B----4-:R-:W-:Y:S05]  /*10140*/  @P1 BRA `(.L_x_447) ;  /* 0x00000000000c1947 */ /* 0x010fea0003800000 */
[----:B------:R-:W3:Y:S02]  /*10150*/  LDG.E.U8 R16, desc[UR50][R8.64+0x80] ;  /* 0x0000803208107981 */ /* 0x000ee4000c1e1100 */
[----:B---3--:R-:W-:-:S05]  /*10160*/  PRMT R5, R16, 0x8880, RZ ;  /* 0x0000888010057816 */ /* 0x008fca00000000ff */
[----:B------:R-:W-:-:S07]  /*10170*/  IMAD R4, R5, R18, RZ ;  /* 0x0000001205047224 */ /* 0x000fce00078e02ff */
.L_x_447:
[----:B------:R-:W-:Y:S05]  /*10180*/  BSYNC B1 ;  /* 0x0000000000017941 */ /* 0x000fea0003800000 */
.L_x_446:
[----:B---3--:R-:W-:Y:S01]  /*10190*/  @!P1 IMAD R5, R40, R17, R4 ;  /* 0x0000001128059224 */ /* 0x008fe200078e0204 */
        /* <DEDUP_REMOVED lines=9> */
.L_x_449:
[----:B------:R-:W-:Y:S05]  /*10230*/  BSYNC B1 ;  /* 0x0000000000017941 */ /* 0x000fea0003800000 */
.L_x_448:
        /* <DEDUP_REMOVED lines=9> */
[----:B----4-:R-:W-:Y:S07]  /*102d0*/  @P3 BRA `(.L_x_451) ;  /* 0x00000000000c3947 */ /* 0x010fee0003800000 */
[----:B-----5:R-:W3:Y:S02]  /*102e0*/  LDG.E.U8 R16, desc[UR50][R6.64+0x80] ;  /* 0x0000803206107981 */ /* 0x020ee4000c1e1100 */
[----:B---3--:R-:W-:-:S05]  /*102f0*/  PRMT R5, R16, 0x8880, RZ ;  /* 0x0000888010057816 */ /* 0x008fca00000000ff */
[----:B------:R-:W-:-:S07]  /*10300*/  IMAD R4, R5, R18, RZ ;  /* 0x0000001205047224 */ /* 0x000fce00078e02ff */
.L_x_451:
[----:B------:R-:W-:Y:S05]  /*10310*/  BSYNC B1 ;  /* 0x0000000000017941 */ /* 0x000fea0003800000 */
.L_x_450:
[----:B---3--:R-:W-:Y:S01]  /*10320*/  @!P3 IMAD R5, R42, R17, R4 ;  /* 0x000000112a05b224 */ /* 0x008fe200078e0204 */
[----:B------:R-:W-:Y:S01]  /*10330*/  LOP3.LUT P4, RZ, R19, 0x2, RZ, 0xc0, !PT ;  /* 0x0000000213ff7812 */ /* 0x000fe2000788c0ff */
[----:B------:R-:W-:Y:S03]  /*10340*/  BSSY B1, `(.L_x_452) ;  /* 0x0000009000017945 */ /* 0x000fe60003800000 */
[----:B------:R3:W-:Y:S01]  /*10350*/  @!P3 STG.E.U8 desc[UR50][R60.64+0x80], R5 ;  /* 0x000080053c00b986 */ /* 0x0007e2000c101132 */
[----:B------:R-:W-:-:S13]  /*10360*/  ISETP.LT.OR P4, PT, R0, 0x8a, !P4 ;  /* 0x0000008a0000780c */ /* 0x000fda0006781670 */
[----:B------:R-:W-:-:S04]  /*10370*/  @!P4 IADD3 R40, P5, P6, R23, UR39, R2 ;  /* 0x000000271728cc10 */ /* 0x000fc8000febe002 */
[----:B------:R-:W-:Y:S01]  /*10380*/  @!P4 IADD3.X R41, R57, UR38, R3, P5, P6 ;  /* 0x000000263929cc10 */ /* 0x000fe2000afec403 */
[----:B---3--:R-:W-:Y:S08]  /*10390*/  @P0 BRA `(.L_x_453) ;  /* 0x00000000000c0947 */ /* 0x008ff00003800000 */
[----:B-----5:R-:W3:Y:S02]  /*103a0*/  LDG.E.U8 R16, desc[UR50][R6.64+0x81] ;  /* 0x0000813206107981 */ /* 0x020ee4000c1e1100 */
[----:B---3--:R-:W-:-:S05]  /*103b0*/  PRMT R5, R16, 0x8880, RZ ;  /* 0x0000888010057816 */ /* 0x008fca00000000ff */
[----:B------:R-:W-:-:S07]  /*103c0*/  IMAD R4, R5, R18, RZ ;  /* 0x0000001205047224 */ /* 0x000fce00078e02ff */
.L_x_453:
[----:B------:R-:W-:Y:S05]  /*103d0*/  BSYNC B1 ;  /* 0x0000000000017941 */ /* 0x000fea0003800000 */
.L_x_452:
[----:B------:R-:W-:Y:S01]  /*103e0*/  @!P0 IMAD R43, R43, R17, R4 ;  /* 0x000000112b2b8224 */ /* 0x000fe200078e0204 */
[----:B------:R-:W-:Y:S01]  /*103f0*/  LOP3.LUT P3, RZ, R19, 0x4, RZ, 0xc0, !PT ;  /* 0x0000000413ff7812 */ /* 0x000fe2000786c0ff */
[----:B------:R-:W-:Y:S03]  /*10400*/  BSSY B1, `(.L_x_454) ;  /* 0x0000007000017945 */ /* 0x000fe60003800000 */
[----:B------:R3:W-:Y:S01]  /*10410*/  @!P0 STG.E.U8 desc[UR50][R62.64+0x81], R43 ;  /* 0x0000812b3e008986 */ /* 0x0007e2000c101132 */
[----:B------:R-:W-:-:S13]  /*10420*/  ISETP.LT.OR P0, PT, R0, 0x89, !P3 ;  /* 0x000000890000780c */ /* 0x000fda0005f01670 */
[----:B---3--:R-:W-:Y:S05]  /*10430*/  @P0 BRA `(.L_x_455) ;  /* 0x00000000000c0947 */ /* 0x008fea0003800000 */
[----:B------:R-:W3:Y:S02]  /*10440*/  LDG.E.U8 R16, desc[UR50][R8.64+0x88] ;  /* 0x0000883208107981 */ /* 0x000ee4000c1e1100 */
[----:B---3--:R-:W-:-:S05]  /*10450*/  PRMT R5, R16, 0x8880, RZ ;  /* 0x0000888010057816 */ /* 0x008fca00000000ff */
[----:B------:R-:W-:-:S07]  /*10460*/  IMAD R4, R5, R18, RZ ;  /* 0x0000001205047224 */ /* 0x000fce00078e02ff */
.L_x_455:
[----:B------:R-:W-:Y:S05]  /*10470*/  BSYNC B1 ;  /* 0x0000000000017941 */ /* 0x000fea0003800000 */
.L_x_454:
        /* <DEDUP_REMOVED lines=10> */
.L_x_457:
[----:B------:R-:W-:Y:S05]  /*10520*/  BSYNC B1 ;  /* 0x0000000000017941 */ /* 0x000fea0003800000 */
.L_x_456:
        /* <DEDUP_REMOVED lines=13> */
.L_x_459:
[----:B------:R-:W-:Y:S05]  /*10600*/  BSYNC B1 ;  /* 0x0000000000017941 */ /* 0x000fea0003800000 */
.L_x_458:
        /* <DEDUP_REMOVED lines=11> */
.L_x_461:
[----:B------:R-:W-:Y:S05]  /*106c0*/  BSYNC B1 ;  /* 0x0000000000017941 */ /* 0x000fea0003800000 */
.L_x_460:
        /* <DEDUP_REMOVED lines=9> */
.L_x_463:
[----:B------:R-:W-:Y:S05]  /*10760*/  BSYNC B1 ;  /* 0x0000000000017941 */ /* 0x000fea0003800000 */
.L_x_462:
[----:B------:R-:W-:Y:S01]  /*10770*/  @!P1 IMAD R5, R48, R17, R4 ;  /* 0x0000001130059224 */ /* 0x000fe200078e0204 */
[----:B------:R-:W-:Y:S04]  /*10780*/  BSSY B1, `(.L_x_464) ;  /* 0x0000007000017945 */ /* 0x000fe80003800000 */
[----:B------:R3:W-:Y:S01]  /*10790*/  @!P1 STG.E.U8 desc[UR50][R12.64+0x90], R5 ;  /* 0x000090050c009986 */ /* 0x0007e2000c101132 */
[----:B------:R-:W-:-:S13]  /*107a0*/  ISETP.LT.OR P1, PT, R0, 0x92, !P5 ;  /* 0x000000920000780c */ /* 0x000fda0006f21670 */
[----:B---3--:R-:W-:Y:S05]  /*107b0*/  @P1 BRA `(.L_x_465) ;  /* 0x00000000000c1947 */ /* 0x008fea0003800000 */
[----:B------:R-:W3:Y:S02]  /*107c0*/  LDG.E.U8 R16, desc[UR50][R8.64+0x91] ;  /* 0x0000913208107981 */ /* 0x000ee4000c1e1100 */
[----:B---3--:R-:W-:-:S05]  /*107d0*/  PRMT R5, R16, 0x8880, RZ ;  /* 0x0000888010057816 */ /* 0x008fca00000000ff */
[----:B------:R-:W-:-:S07]  /*107e0*/  IMAD R4, R5, R18, RZ ;  /* 0x0000001205047224 */ /* 0x000fce00078e02ff */
.L_x_465:
[----:B------:R-:W-:Y:S05]  /*107f0*/  BSYNC B1 ;  /* 0x0000000000017941 */ /* 0x000fea0003800000 */
.L_x_464:
[----:B------:R-:W-:Y:S01]  /*10800*/  @!P1 IMAD R49, R49, R17, R4 ;  /* 0x0000001131319224 */ /* 0x000fe200078e0204 */
[----:B------:R-:W-:Y:S04]  /*10810*/  BSSY B1, `(.L_x_466) ;  /* 0x0000006000017945 */ /* 0x000fe80003800000 */
[----:B------:R3:W-:Y:S01]  /*10820*/  @!P1 STG.E.U8 desc[UR50][R12.64+0x91], R49 ;  /* 0x000091310c009986 */ /* 0x0007e2000c101132 */
[----:B------:R-:W-:Y:S05]  /*10830*/  @P0 BRA `(.L_x_467) ;  /* 0x00000000000c0947 */ /* 0x000fea0003800000 */
[----:B-----5:R-:W4:Y:S02]  /*10840*/  LDG.E.U8 R16, desc[UR50][R6.64+0x90] ;  /* 0x0000903206107981 */ /* 0x020f24000c1e1100 */
[----:B----4-:R-:W-:-:S05]  /*10850*/  PRMT R5, R16, 0x8880, RZ ;  /* 0x0000888010057816 */ /* 0x010fca00000000ff */
[----:B------:R-:W-:-:S07]  /*10860*/  IMAD R4, R5, R18, RZ ;  /* 0x0000001205047224 */ /* 0x000fce00078e02ff */
.L_x_467:
[----:B------:R-:W-:Y:S05]  /*10870*/  BSYNC B1 ;  /* 0x0000000000017941 */ /* 0x000fea0003800000 */
.L_x_466:
[----:B------:R-:W-:Y:S01]  /*10880*/  @!P0 IMAD R5, R50, R17, R4 ;  /* 0x0000001132058224 */ /* 0x000fe200078e0204 */
[----:B------:R-:W-:Y:S01]  /*10890*/  LOP3.LUT P4, RZ, R19, 0x2, RZ, 0xc0, !PT ;  /* 0x0000000213ff7812 */ /* 0x000fe2000788c0ff */
[----:B------:R-:W-:Y:S01]  /*108a0*/  BSSY B1, `(.L_x_468) ;  /* 0x0000009000017945 */ /* 0x000fe20003800000 */
[C---:B------:R-:W-:Y:S02]  /*108b0*/  ISETP.LT.OR P1, PT, R0.reuse, 0x99, !P5 ;  /* 0x000000990000780c */ /* 0x040fe40006f21670 */
[----:B------:R4:W-:Y:S01]  /*108c0*/  @!P0 STG.E.U8 desc[UR50][R42.64+0x90], R5 ;  /* 0x000090052a008986 */ /* 0x0009e2000c101132 */
[C---:B------:R-:W-:Y:S02]  /*108d0*/  ISETP.LT.OR P0, PT, R0.reuse, 0x99, !P4 ;  /* 0x000000990000780c */ /* 0x040fe40006701670 */
[----:B------:R-:W-:Y:S01]  /*108e0*/  ISETP.LT.OR P4, PT, R0, 0x9a, !P4 ;  /* 0x0000009a0000780c */ /* 0x000fe20006781670 */
[----:B------:R-:W-:-:S12]  /*108f0*/  @P3 BRA `(.L_x_469) ;  /* 0x00000000000c3947 */ /* 0x000fd80003800000 */
[----:B-----5:R-:W4:Y:S02]  /*10900*/  LDG.E.U8 R16, desc[UR50][R6.64+0x91] ;  /* 0x0000913206107981 */ /* 0x020f24000c1e1100 */
[----:B----4-:R-:W-:-:S05]  /*10910*/  PRMT R5, R16, 0x8880, RZ ;  /* 0x0000888010057816 */ /* 0x010fca00000000ff */
[----:B------:R-:W-:-:S07]  /*10920*/  IMAD R4, R5, R18, RZ ;  /* 0x0000001205047224 */ /* 0x000fce00078e02ff */
.L_x_469:
[----:B------:R-:W-:Y:S05]  /*10930*/  BSYNC B1 ;  /* 0x0000000000017941 */ /* 0x000fea0003800000 */
.L_x_468:
[----:B------:R-:W-:Y:S01]  /*10940*/  @!P3 IMAD R51, R51, R17, R4 ;  /* 0x000000113333b224 */ /* 0x000fe200078e0204 */
[----:B------:R-:W-:Y:S04]  /*10950*/  BSSY B1, `(.L_x_470) ;  /* 0x0000006000017945 */ /* 0x000fe80003800000 */
[----:B------:R0:W-:Y:S01]  /*10960*/  @!P3 STG.E.U8 desc[UR50][R44.64+0x91], R51 ;  /* 0x000091332c00b986 */ /* 0x0001e2000c101132 */
[----:B------:R-:W-:Y:S05]  /*10970*/  @P1 BRA `(.L_x_471) ;  /* 0x00000000000c1947 */ /* 0x000fea0003800000 */
[----:B------:R-:W4:Y:S02]  /*10980*/  LDG.E.U8 R16, desc[UR50][R8.64+0x98] ;  /* 0x0000983208107981 */ /* 0x000f24000c1e1100 */
[----:B----4-:R-:W-:-:S05]  /*10990*/  PRMT R5, R16, 0x8880, RZ ;  /* 0x0000888010057816 */ /* 0x010fca00000000ff */
[----:B------:R-:W-:-:S07]  /*109a0*/  IMAD R4, R5, R18, RZ ;  /* 0x0000001205047224 */ /* 0x000fce00078e02ff */
.L_x_471:
[----:B------:R-:W-:Y:S05]  /*109b0*/  BSYNC B1 ;  /* 0x0000000000017941 */ /* 0x000fea0003800000 */
.L_x_470:
[----:B------:R-:W-:Y:S01]  /*109c0*/  ISETP.LT.OR P5, PT, R0, 0x9a, !P5 ;  /* 0x0000009a0000780c */ /* 0x000fe20006fa1670 */
[----:B----4-:R-:W-:Y:S01]  /*109d0*/  @!P1 IMAD R5, R52, R17, R4 ;  /* 0x0000001134059224 */ /* 0x010fe200078e0204 */
[----:B------:R-:W-:Y:S01]  /*109e0*/  BSSY B1, `(.L_x_472) ;  /* 0x000000c000017945 */ /* 0x000fe20003800000 */
[----:B------:R-:W-:Y:S02]  /*109f0*/  IMAD.U32 R11, RZ, RZ, UR41 ;  /* 0x00000029ff0b7e24 */ /* 0x000fe4000f8e00ff */
[----:B------:R-:W-:Y:S01]  /*10a00*/  IMAD.U32 R23, RZ, RZ, UR40 ;  /* 0x00000028ff177e24 */ /* 0x000fe2000f8e00ff */
[----:B------:R4:W-:Y:S01]  /*10a10*/  @!P1 STG.E.U8 desc[UR50][R12.64+0x98], R5 ;  /* 0x000098050c009986 */ /* 0x0009e2000c101132 */
[----:B------:R-:W-:Y:S01]  /*10a20*/  IMAD.U32 R41, RZ, RZ, UR41 ;  /* 0x00000029ff297e24 */ /* 0x000fe2000f8e00ff */
[----:B------:R-:W-:-:S04]  /*10a30*/  @!P0 IADD3 R10, P1, P3, R11, UR39, R2 ;  /* 0x000000270b0a8c10 */ /* 0x000fc8000fb3e002 */
[----:B------:R-:W-:Y:S02]  /*10a40*/  @!P0 IADD3.X R11, R23, UR38, R3, P1, P3 ;  /* 0x00000026170b8c10 */ /* 0x000fe40008fe6403 */
[----:B------:R-:W-:Y:S01]  /*10a50*/  @!P4 IADD3 R40, P3, P1, R41, UR39, R2 ;  /* 0x000000272928cc10 */ /* 0x000fe2000f97e002 */
[----:B------:R-:W-:-:S12]  /*10a60*/  @P5 BRA `(.L_x_473) ;  /* 0x00000000000c5947 */ /* 0x000fd80003800000 */
[----:B------:R-:W4:Y:S02]  /*10a70*/  LDG.E.U8 R16, desc[UR50][R8.64+0x99] ;  /* 0x0000993208107981 */ /* 0x000f24000c1e1100 */
[----:B----4-:R-:W-:-:S05]  /*10a80*/  PRMT R5, R16, 0x8880, RZ ;  /* 0x0000888010057816 */ /* 0x010fca00000000ff */
[----:B------:R-:W-:-:S07]  /*10a90*/  IMAD R4, R5, R18, RZ ;  /* 0x0000001205047224 */ /* 0x000fce00078e02ff */
.L_x_473:
[----:B------:R-:W-:Y:S05]  /*10aa0*/  BSYNC B1 ;  /* 0x0000000000017941 */ /* 0x000fea0003800000 */
.L_x_472:
[----:B------:R-:W-:Y:S01]  /*10ab0*/  @!P5 IMAD R53, R53, R17, R4 ;  /* 0x000000113535d224 */ /* 0x000fe200078e0204 */
[----:B------:R-:W-:Y:S04]  /*10ac0*/  BSSY B1, `(.L_x_474) ;  /* 0x0000006000017945 */ /* 0x000fe80003800000 */
[----:B------:R0:W-:Y:S01]  /*10ad0*/  @!P5 STG.E.U8 desc[UR50][R12.64+0x99], R53 ;  /* 0x000099350c00d986 */ /* 0x0001e2000c101132 */
[----:B------:R-:W-:Y:S05]  /*10ae0*/  @P0 BRA `(.L_x_475) ;  /* 0x00000000000c0947 */ /* 0x000fea0003800000 */
[----:B-----5:R-:W4:Y:S02]  /*10af0*/  LDG.E.U8 R16, desc[UR50][R6.64+0x98] ;  /* 0x0000983206107981 */ /* 0x020f24000c1e1100 */
[----:B----4-:R-:W-:-:S05]  /*10b00*/  PRMT R5, R16, 0x8880, RZ ;  /* 0x0000888010057816 */ /* 0x010fca00000000ff */
[----:B------:R-:W-:-:S07]  /*10b10*/  IMAD R4, R5, R18, RZ ;  /* 0x0000001205047224 */ /* 0x000fce00078e02ff */
.L_x_475:
[----:B------:R-:W-:Y:S05]  /*10b20*/  BSYNC B1 ;  /* 0x0000000000017941 */ /* 0x000fea0003800000 */
.L_x_474:
[----:B----4-:R-:W-:Y:S01]  /*10b30*/  @!P0 IMAD R5, R54, R17, R4 ;  /* 0x0000001136058224 */ /* 0x010fe200078e0204 */
[----:B------:R-:W-:Y:S01]  /*10b40*/  BSSY B1, `(.L_x_476) ;  /* 0x0000007000017945 */ /* 0x000fe20003800000 */
[----:B------:R-:W-:-:S03]  /*10b50*/  IMAD.U32 R9, RZ, RZ, UR40 ;  /* 0x00000028ff097e24 */ /* 0x000fc6000f8e00ff */
[----:B------:R4:W-:Y:S01]  /*10b60*/  @!P0 STG.E.U8 desc[UR50][R10.64+0x98], R5 ;  /* 0x000098050a008986 */ /* 0x0009e2000c101132 */
[----:B------:R-:W-:Y:S05]  /*10b70*/  @P4 BRA `(.L_x_477) ;  /* 0x00000000000c4947 */ /* 0x000fea0003800000 */
[----:B-----5:R-:W4:Y:S02]  /*10b80*/  LDG.E.U8 R16, desc[UR50][R6.64+0x99] ;  /* 0x0000993206107981 */ /* 0x020f24000c1e1100 */
[----:B----4-:R-:W-:-:S05]  /*10b90*/  PRMT R5, R16, 0x8880, RZ ;  /* 0x0000888010057816 */ /* 0x010fca00000000ff */
[----:B------:R-:W-:-:S07]  /*10ba0*/  IMAD R4, R5, R18, RZ ;  /* 0x0000001205047224 */ /* 0x000fce00078e02ff */
.L_x_477:
[----:B------:R-:W-:Y:S05]  /*10bb0*/  BSYNC B1 ;  /* 0x0000000000017941 */ /* 0x000fea0003800000 */
.L_x_476:
[----:B------:R-:W-:Y:S01]  /*10bc0*/  @!P4 IADD3.X R41, R9, UR38, R3, P3, P1 ;  /* 0x000000260929cc10 */ /* 0x000fe20009fe2403 */
[----:B------:R-:W-:Y:S01]  /*10bd0*/  @!P4 IMAD R55, R55, R17, R4 ;  /* 0x000000113737c224 */ /* 0x000fe200078e0204 */
[----:B------:R-:W-:Y:S01]  /*10be0*/  LOP3.LUT P6, RZ, R19, 0x1, RZ, 0xc0, !PT ;  /* 0x0000000113ff7812 */ /* 0x000fe200078cc0ff */
[----:B------:R-:W-:Y:S01]  /*10bf0*/  BSSY B1, `(.L_x_478) ;  /* 0x0000008000017945 */ /* 0x000fe20003800000 */
[C---:B------:R-:W-:Y:S02]  /*10c00*/  ISETP.LT.OR P0, PT, R0.reuse, 0x81, !P2 ;  /* 0x000000810000780c */ /* 0x040fe40005701670 */
[----:B------:R0:W-:Y:S01]  /*10c10*/  @!P4 STG.E.U8 desc[UR50][R40.64+0x99], R55 ;  /* 0x000099372800c986 */ /* 0x0001e2000c101132 */
[----:B------:R-:W-:-:S13]  /*10c20*/  ISETP.LT.OR P5, PT, R0, 0x81, !P6 ;  /* 0x000000810000780c */ /* 0x000fda00077a1670 */
[----:B0-----:R-:W-:Y:S05]  /*10c30*/  @P5 BRA `(.L_x_479) ;  /* 0x00000000000c5947 */ /* 0x001fea0003800000 */
[----:B------:R-:W4:Y:S02]  /*10c40*/  LDG.E.U8 R16, desc[UR50][R20.64+0x80] ;  /* 0x0000803214107981 */ /* 0x000f24000c1e1100 */
[----:B----4-:R-:W-:-:S05]  /*10c50*/  PRMT R5, R16, 0x8880, RZ ;  /* 0x0000888010057816 */ /* 0x010fca00000000ff */
[----:B------:R-:W-:-:S07]  /*10c60*/  IMAD R4, R5, R18, RZ ;  /* 0x0000001205047224 */ /* 0x000fce00078e02ff */
.L_x_479:
[----:B------:R-:W-:Y:S05]  /*10c70*/  BSYNC B1 ;  /* 0x0000000000017941 */ /* 0x000fea0003800000 */
.L_x_478:
[----:B------:R-:W-:Y:S01]  /*10c80*/  ISETP.LT.OR P3, PT, R0, 0x82, !P6 ;  /* 0x000000820000780c */ /* 0x000fe20007761670 */
[----:B----4-:R-:W-:Y:S01]  /*10c90*/  @!P5 IMAD R5, R24, R17, R4 ;  /* 0x000000111805d224 */ /* 0x010fe200078e0204 */
[----:B------:R-:W-:Y:S01]  /*10ca0*/  BSSY B1, `(.L_x_480) ;  /* 0x000000a000017945 */ /* 0x000fe20003800000 */
[----:B-----5:R-:W-:Y:S01]  /*10cb0*/  IMAD.U32 R7, RZ, RZ, UR41 ;  /* 0x00000029ff077e24 */ /* 0x020fe2000f8e00ff */
[----:B------:R-:W-:Y:S01]  /*10cc0*/  ISETP.LT.OR P1, PT, R0, 0x82, !P2 ;  /* 0x000000820000780c */ /* 0x000fe20005721670 */
[----:B------:R-:W-:Y:S01]  /*10cd0*/  IMAD.U32 R9, RZ, RZ, UR40 ;  /* 0x00000028ff097e24 */ /* 0x000fe2000f8e00ff */
[----:B------:R0:W-:Y:S02]  /*10ce0*/  @!P5 STG.E.U8 desc[UR50][R216.64+0x80], R5 ;  /* 0x00008005d800d986 */ /* 0x0001e4000c101132 */
[----:B------:R-:W-:-:S05]  /*10cf0*/  @!P0 IADD3 R6, P4, P5, R7, UR43, R2 ;  /* 0x0000002b07068c10 */ /* 0x000fca000fd9e002 */
[----:B------:R-:W-:Y:S08]  /*10d00*/  @P3 BRA `(.L_x_481) ;  /* 0x00000000000c3947 */ /* 0x000ff00003800000 */
[----:B------:R-:W0:Y:S02]  /*10d10*/  LDG.E.U8 R16, desc[UR50][R20.64+0x81] ;  /* 0x0000813214107981 */ /* 0x000e24000c1e1100 */
[----:B0-----:R-:W-:-:S05]  /*10d20*/  PRMT R5, R16, 0x8880, RZ ;  /* 0x0000888010057816 */ /* 0x001fca00000000ff */
[----:B------:R-:W-:-:S07]  /*10d30*/  IMAD R4, R5, R18, RZ ;  /* 0x0000001205047224 */ /* 0x000fce00078e02ff */
.L_x_481:
[----:B------:R-:W-:Y:S05]  /*10d40*/  BSYNC B1 ;  /* 0x0000000000017941 */ /* 0x000fea0003800000 */
.L_x_480:
[----:B------:R-:W-:Y:S01]  /*10d50*/  @!P3 IMAD R25, R25, R17, R4 ;  /* 0x000000111919b224 */ /* 0x000fe200078e0204 */
[----:B------:R-:W-:Y:S01]  /*10d60*/  BSSY B1, `(.L_x_482) ;  /* 0x0000008000017945 */ /* 0x000fe20003800000 */
[----:B------:R-:W-:Y:S01]  /*10d70*/  IMAD.U32 R11, RZ, RZ, UR41 ;  /* 0x00000029ff0b7e24 */ /* 0x000fe2000f8e00ff */
[----:B------:R-:W-:Y:S02]  /*10d80*/  @!P0 IADD3.X R7, R9, UR42, R3, P4, P5 ;  /* 0x0000002a09078c10 */ /* 0x000fe4000a7ea403 */
[----:B------:R4:W-:Y:S01]  /*10d90*/  @!P3 STG.E.U8 desc[UR50][R216.64+0x81], R25 ;  /* 0x00008119d800b986 */ /* 0x0009e2000c101132 */
[----:B------:R-:W-:Y:S05]  /*10da0*/  @P0 BRA `(.L_x_483) ;  /* 0x00000000000c0947 */ /* 0x000fea0003800000 */
[----:B------:R-:W0:Y:S02]  /*10db0*/  LDG.E.U8 R16, desc[UR50][R14.64+0x80] ;  /* 0x000080320e107981 */ /* 0x000e24000c1e1100 */
[----:B0-----:R-:W-:-:S05]  /*10dc0*/  PRMT R5, R16, 0x8880, RZ ;  /* 0x0000888010057816 */ /* 0x001fca00000000ff */
[----:B------:R-:W-:-:S07]  /*10dd0*/  IMAD R4, R5, R18, RZ ;  /* 0x0000001205047224 */ /* 0x000fce00078e02ff */
.L_x_483:
[----:B------:R-:W-:Y:S05]  /*10de0*/  BSYNC B1 ;  /* 0x0000000000017941 */ /* 0x000fea0003800000 */
.L_x_482:
[----:B0-----:R-:W-:Y:S01]  /*10df0*/  @!P0 IMAD R5, R26, R17, R4 ;  /* 0x000000111a058224 */ /* 0x001fe200078e0204 */
[----:B------:R-:W-:Y:S01]  /*10e00*/  @!P1 IADD3 R8, P3, P4, R11, UR43, R2 ;  /* 0x0000002b0b089c10 */ /* 0x000fe2000fc7e002 */
[----:B------:R-:W-:Y:S01]  /*10e10*/  IMAD.U32 R9, RZ, RZ, UR40 ;  /* 0x00000028ff097e24 */ /* 0x000fe2000f8e00ff */
[----:B------:R-:W-:Y:S01]  /*10e20*/  BSSY B1, `(.L_x_484) ;  /* 0x000000b000017945 */ /* 0x000fe20003800000 */
[C---:B------:R-:W-:Y:S01]  /*10e30*/  ISETP.LT.OR P5, PT, R0.reuse, 0x89, !P6 ;  /* 0x000000890000780c */ /* 0x040fe200077a1670 */
[----:B------:R0:W-:Y:S01]  /*10e40*/  @!P0 STG.E.U8 desc[UR50][R6.64+0x80], R5 ;  /* 0x0000800506008986 */ /* 0x0001e2000c101132 */
[C---:B------:R-:W-:Y:S02]  /*10e50*/  ISETP.LT.OR P0, PT, R0.reuse, 0x8a, !P6 ;  /* 0x0000008a0000780c */ /* 0x040fe40007701670 */
[----:B------:R-:W-:Y:S02]  /*10e60*/  @!P1 IADD3.X R9, R9, UR42, R3, P3, P4 ;  /* 0x0000002a09099c10 */ /* 0x000fe40009fe8403 */
[----:B------:R-:W-:-:S02]  /*10e70*/  ISETP.LT.OR P3, PT, R0, 0x89, !P2 ;  /* 0x000000890000780c */ /* 0x000fc40005761670 */
[----:B------:R-:W-:Y:S01]  /*10e80*/  ISETP.LT.OR P4, PT, R0, 0x8a, !P2 ;  /* 0x0000008a0000780c */ /* 0x000fe20005781670 */
[----:B------:R-:W-:-:S12]  /*10e90*/  @P1 BRA `(.L_x_485) ;  /* 0x00000000000c1947 */ /* 0x000fd80003800000 */
[----:B------:R-:W0:Y:S02]  /*10ea0*/  LDG.E.U8 R16, desc[UR50][R14.64+0x81] ;  /* 0x000081320e107981 */ /* 0x000e24000c1e1100 */
[----:B0-----:R-:W-:-:S05]  /*10eb0*/  PRMT R5, R16, 0x8880, RZ ;  /* 0x0000888010057816 */ /* 0x001fca00000000ff */
[----:B------:R-:W-:-:S07]  /*10ec0*/  IMAD R4, R5, R18, RZ ;  /* 0x0000001205047224 */ /* 0x000fce00078e02ff */
.L_x_485:
[----:B------:R-:W-:Y:S05]  /*10ed0*/  BSYNC B1 ;  /* 0x0000000000017941 */ /* 0x000fea0003800000 */
.L_x_484:
[----:B------:R-:W-:Y:S01]  /*10ee0*/  @!P1 IMAD R27, R27, R17, R4 ;  /* 0x000000111b1b9224 */ /* 0x000fe200078e0204 */
[----:B------:R-:W-:Y:S04]  /*10ef0*/  BSSY B1, `(.L_x_486) ;  /* 0x0000006000017945 */ /* 0x000fe80003800000 */
[----:B------:R0:W-:Y:S01]  /*10f00*/  @!P1 STG.E.U8 desc[UR50][R8.64+0x81], R27 ;  /* 0x0000811b08009986 */ /* 0x0001e2000c101132 */
[----:B------:R-:W-:Y:S05]  /*10f10*/  @P5 BRA `(.L_x_487) ;  /* 0x00000000000c5947 */ /* 0x000fea0003800000 */
[----:B------:R-:W0:Y:S02]  /*10f20*/  LDG.E.U8 R16, desc[UR50][R20.64+0x88] ;  /* 0x0000883214107981 */ /* 0x000e24000c1e1100 */
[----:B0-----:R-:W-:-:S05]  /*10f30*/  PRMT R5, R16, 0x8880, RZ ;  /* 0x0000888010057816 */ /* 0x001fca00000000ff */
[----:B------:R-:W-:-:S07]  /*10f40*/  IMAD R4, R5, R18, RZ ;  /* 0x0000001205047224 */ /* 0x000fce00078e02ff */
.L_x_487:
[----:B------:R-:W-:Y:S05]  /*10f50*/  BSYNC B1 ;  /* 0x0000000000017941 */ /* 0x000fea0003800000 */
.L_x_486:
[----:B0-----:R-:W-:Y:S01]  /*10f60*/  @!P5 IMAD R5, R28, R17, R4 ;  /* 0x000000111c05d224 */ /* 0x001fe200078e0204 */
[----:B------:R-:W-:Y:S01]  /*10f70*/  BSSY B1, `(.L_x_488) ;  /* 0x0000007000017945 */ /* 0x000fe20003800000 */
[----:B------:R-:W-:-:S03]  /*10f80*/  IMAD.U32 R7, RZ, RZ, UR41 ;  /* 0x00000029ff077e24 */ /* 0x000fc6000f8e00ff */
[----:B------:R0:W-:Y:S01]  /*10f90*/  @!P5 STG.E.U8 desc[UR50][R216.64+0x88], R5 ;  /* 0x00008805d800d986 */ /* 0x0001e2000c101132 */
[----:B------:R-:W-:Y:S05]  /*10fa0*/  @P0 BRA `(.L_x_489) ;  /* 0x00000000000c0947 */ /* 0x000fea0003800000 */
[----:B------:R-:W0:Y:S02]  /*10fb0*/  LDG.E.U8 R16, desc[UR50][R20.64+0x89] ;  /* 0x0000893214107981 */ /* 0x000e24000c1e1100 */
[----:B0-----:R-:W-:-:S05]  /*10fc0*/  PRMT R5, R16, 0x8880, RZ ;  /* 0x0000888010057816 */ /* 0x001fca00000000ff */
[----:B------:R-:W-:-:S07]  /*10fd0*/  IMAD R4, R5, R18, RZ ;  /* 0x0000001205047224 */ /* 0x000fce00078e02ff */
.L_x_489:
[----:B------:R-:W-:Y:S05]  /*10fe0*/  BSYNC B1 ;  /* 0x0000000000017941 */ /* 0x000fea0003800000 */
.L_x_488:
[----:B------:R-:W-:Y:S01]  /*10ff0*/  @!P0 IMAD R29, R29, R17, R4 ;  /* 0x000000111d1d8224 */ /* 0x000fe200078e0204 */
[--C-:B------:R-:W-:Y:S01]  /*11000*/  @!P3 IADD3 R6, P1, P5, R7, UR43, R2.reuse ;  /* 0x0000002b0706bc10 */ /* 0x100fe2000fd3e002 */
[----:B0-----:R-:W-:Y:S01]  /*11010*/  IMAD.U32 R5, RZ, RZ, UR40 ;  /* 0x00000028ff057e24 */ /* 0x001fe2000f8e00ff */
[----:B------:R-:W-:Y:S01]  /*11020*/  BSSY B1, `(.L_x_490) ;  /* 0x000000b000017945 */ /* 0x000fe20003800000 */
[----:B------:R-:W-:Y:S01]  /*11030*/  IMAD.U32 R9, RZ, RZ, UR41 ;  /* 0x00000029ff097e24 */ /* 0x000fe2000f8e00ff */
[----:B------:R0:W-:Y:S01]  /*11040*/  @!P0 STG.E.U8 desc[UR50][R216.64+0x89], R29 ;  /* 0x0000891dd8008986 */ /* 0x0001e2000c101132 */
[----:B------:R-:W-:Y:S01]  /*11050*/  ISETP.LT.OR P0, PT, R0, 0x91, !P2 ;  /* 0x000000910000780c */ /* 0x000fe20005701670 */
[----:B------:R-:W-:Y:S01]  /*11060*/  IMAD.U32 R11, RZ, RZ, UR40 ;  /* 0x00000028ff0b7e24 */ /* 0x000fe2000f8e00ff */
[----:B------:R-:W-:Y:S02]  /*11070*/  @!P3 IADD3.X R7, R5, UR42, R3, P1, P5 ;  /* 0x0000002a0507bc10 */ /* 0x000fe40008fea403 */
[----:B------:R-:W-:Y:S01]  /*11080*/  @!P4 IADD3 R8, P1, P5, R9, UR43, R2 ;  /* 0x0000002b0908cc10 */ /* 0x000fe2000fd3e002 */
[----:B------:R-:W-:-:S12]  /*11090*/  @P3 BRA `(.L_x_491) ;  /* 0x00000000000c3947 */ /* 0x000fd80003800000 */
[----:B------:R-:W5:Y:S02]  /*110a0*/  LDG.E.U8 R16, desc[UR50][R14.64+0x88] ;  /* 0x000088320e107981 */ /* 0x000f64000c1e1100 */
[----:B-----5:R-:W-:-:S05]  /*110b0*/  PRMT R5, R16, 0x8880, RZ ;  /* 0x0000888010057816 */ /* 0x020fca00000000ff */
[----:B------:R-:W-:-:S07]  /*110c0*/  IMAD R4, R5, R18, RZ ;  /* 0x0000001205047224 */ /* 0x000fce00078e02ff */
.L_x_491:
[----:B------:R-:W-:Y:S05]  /*110d0*/  BSYNC B1 ;  /* 0x0000000000017941 */ /* 0x000fea0003800000 */
.L_x_490:
[----:B------:R-:W-:Y:S01]  /*110e0*/  @!P3 IMAD R5, R30, R17, R4 ;  /* 0x000000111e05b224 */ /* 0x000fe200078e0204 */
[----:B------:R-:W-:Y:S01]  /*110f0*/  BSSY B1, `(.L_x_492) ;  /* 0x0000008000017945 */ /* 0x000fe20003800000 */
[----:B---3--:R-:W-:Y:S01]  /*11100*/  IMAD.U32 R13, RZ, RZ, UR41 ;  /* 0x00000029ff0d7e24 */ /* 0x008fe2000f8e00ff */
[----:B------:R-:W-:Y:S02]  /*11110*/  @!P4 IADD3.X R9, R11, UR42, R3, P1, P5 ;  /* 0x0000002a0b09cc10 */ /* 0x000fe40008fea403 */
[----:B------:R3:W-:Y:S01]  /*11120*/  @!P3 STG.E.U8 desc[UR50][R6.64+0x88], R5 ;  /* 0x000088050600b986 */ /* 0x0007e2000c101132 */
[----:B------:R-:W-:Y:S05]  /*11130*/  @P4 BRA `(.L_x_493) ;  /* 0x00000000000c4947 */ /* 0x000fea0003800000 */
[----:B------:R-:W3:Y:S02]  /*11140*/  LDG.E.U8 R16, desc[UR50][R14.64+0x89] ;  /* 0x000089320e107981 */ /* 0x000ee4000c1e1100 */
[----:B---3--:R-:W-:-:S05]  /*11150*/  PRMT R5, R16, 0x8880, RZ ;  /* 0x0000888010057816 */ /* 0x008fca00000000ff */
[----:B------:R-:W-:-:S07]  /*11160*/  IMAD R4, R5, R18, RZ ;  /* 0x0000001205047224 */ /* 0x000fce00078e02ff */
.L_x_493:
[----:B------:R-:W-:Y:S05]  /*11170*/  BSYNC B1 ;  /* 0x0000000000017941 */ /* 0x000fea0003800000 */
.L_x_492:
[C---:B------:R-:W-:Y:S01]  /*11180*/  ISETP.LT.OR P5, PT, R0.reuse, 0x91, !P6 ;  /* 0x000000910000780c */ /* 0x040fe200077a1670 */
[----:B------:R-:W-:Y:S01]  /*11190*/  @!P4 IMAD R31, R31, R17, R4 ;  /* 0x000000111f1fc224 */ /* 0x000fe200078e0204 */
[----:B---3--:R-:W-:Y:S01]  /*111a0*/  @!P0 IADD3 R6, P1, P3, R13, UR43, R2 ;  /* 0x0000002b0d068c10 */ /* 0x008fe2000fb3e002 */
[----:B------:R-:W-:Y:S01]  /*111b0*/  IMAD.U32 R5, RZ, RZ, UR40 ;  /* 0x00000028ff057e24 */ /* 0x000fe2000f8e00ff */
[----:B------:R-:W-:Y:S02]  /*111c0*/  BSSY B1, `(.L_x_494) ;  /* 0x000000a000017945 */ /* 0x000fe40003800000 */
[----:B------:R3:W-:Y:S01]  /*111d0*/  @!P4 STG.E.U8 desc[UR50][R8.64+0x89], R31 ;  /* 0x0000891f0800c986 */ /* 0x0007e2000c101132 */
[C---:B------:R-:W-:Y:S02]  /*111e0*/  ISETP.LT.OR P4, PT, R0.reuse, 0x92, !P6 ;  /* 0x000000920000780c */ /* 0x040fe40007781670 */
[----:B------:R-:W-:Y:S02]  /*111f0*/  @!P0 IADD3.X R7, R5, UR42, R3, P1, P3 ;  /* 0x0000002a05078c10 */ /* 0x000fe40008fe6403 */
[----:B------:R-:W-:-:S02]  /*11200*/  ISETP.LT.OR P3, PT, R0, 0x92, !P2 ;  /* 0x000000920000780c */ /* 0x000fc40005761670 */
[----:B------:R-:W-:Y:S01]  /*11210*/  ISETP.LT.OR P1, PT, R0, 0x99, !P2 ;  /* 0x000000990000780c */ /* 0x000fe20005721670 */
[----:B------:R-:W-:-:S12]  /*11220*/  @P5 BRA `(.L_x_495) ;  /* 0x00000000000c5947 */ /* 0x000fd80003800000 */
[----:B------:R-:W5:Y:S02]  /*11230*/  LDG.E.U8 R16, desc[UR50][R20.64+0x90] ;  /* 0x0000903214107981 */ /* 0x000f64000c1e1100 */
[----:B-----5:R-:W-:-:S05]  /*11240*/  PRMT R5, R16, 0x8880, RZ ;  /* 0x0000888010057816 */ /* 0x020fca00000000ff */
[----:B------:R-:W-:-:S07]  /*11250*/  IMAD R4, R5, R18, RZ ;  /* 0x0000001205047224 */ /* 0x000fce00078e02ff */
.L_x_495:
[----:B------:R-:W-:Y:S05]  /*11260*/  BSYNC B1 ;  /* 0x0000000000017941 */ /* 0x000fea0003800000 */
.L_x_494:
[----:B------:R-:W-:Y:S01]  /*11270*/  @!P5 IMAD R5, R32, R17, R4 ;  /* 0x000000112005d224 */ /* 0x000fe200078e0204 */
[----:B------:R-:W-:Y:S04]  /*11280*/  BSSY B1, `(.L_x_496) ;  /* 0x0000006000017945 */ /* 0x000fe80003800000 */
[----:B------:R0:W-:Y:S01]  /*11290*/  @!P5 STG.E.U8 desc[UR50][R216.64+0x90], R5 ;  /* 0x00009005d800d986 */ /* 0x0001e2000c101132 */
[----:B------:R-:W-:Y:S05]  /*112a0*/  @P4 BRA `(.L_x_497) ;  /* 0x00000000000c4947 */ /* 0x000fea0003800000 */
[----:B------:R-:W0:Y:S02]  /*112b0*/  LDG.E.U8 R16, desc[UR50][R20.64+0x91] ;  /* 0x0000913214107981 */ /* 0x000e24000c1e1100 */
[----:B0-----:R-:W-:-:S05]  /*112c0*/  PRMT R5, R16, 0x8880, RZ ;  /* 0x0000888010057816 */ /* 0x001fca00000000ff */
[----:B------:R-:W-:-:S07]  /*112d0*/  IMAD R4, R5, R18, RZ ;  /* 0x0000001205047224 */ /* 0x000fce00078e02ff */
.L_x_497:
[----:B------:R-:W-:Y:S05]  /*112e0*/  BSYNC B1 ;  /* 0x0000000000017941 */ /* 0x000fea0003800000 */
.L_x_496:
[----:B------:R-:W-:Y:S01]  /*112f0*/  @!P4 IMAD R33, R33, R17, R4 ;  /* 0x000000112121c224 */ /* 0x000fe200078e0204 */
[----:B------:R-:W-:Y:S04]  /*11300*/  BSSY B1, `(.L_x_498) ;  /* 0x0000006000017945 */ /* 0x000fe80003800000 */
[----:B------:R0:W-:Y:S01]  /*11310*/  @!P4 STG.E.U8 desc[UR50][R216.64+0x91], R33 ;  /* 0x00009121d800c986 */ /* 0x0001e2000c101132 */
[----:B------:R-:W-:Y:S05]  /*11320*/  @P0 BRA `(.L_x_499) ;  /* 0x00000000000c0947 */ /* 0x000fea0003800000 */
[----:B------:R-:W0:Y:S02]  /*11330*/  LDG.E.U8 R16, desc[UR50][R14.64+0x90] ;  /* 0x000090320e107981 */ /* 0x000e24000c1e1100 */
[----:B0-----:R-:W-:-:S05]  /*11340*/  PRMT R5, R16, 0x8880, RZ ;  /* 0x0000888010057816 */ /* 0x001fca00000000ff */
[----:B------:R-:W-:-:S07]  /*11350*/  IMAD R4, R5, R18, RZ ;  /* 0x0000001205047224 */ /* 0x000fce00078e02ff */
.L_x_499:
[----:B------:R-:W-:Y:S05]  /*11360*/  BSYNC B1 ;  /* 0x0000000000017941 */ /* 0x000fea0003800000 */
.L_x_498:
[----:B---3--:R-:W-:Y:S01]  /*11370*/  IMAD.U32 R9, RZ, RZ, UR41 ;  /* 0x00000029ff097e24 */ /* 0x008fe2000f8e00ff */
[----:B------:R-:W-:Y:S01]  /*11380*/  BSSY B1, `(.L_x_500) ;  /* 0x000000e000017945 */ /* 0x000fe20003800000 */
[----:B0-----:R-:W-:Y:S02]  /*11390*/  @!P0 IMAD R5, R34, R17, R4 ;  /* 0x0000001122058224 */ /* 0x001fe400078e0204 */
[----:B------:R-:W-:Y:S01]  /*113a0*/  IMAD.U32 R11, RZ, RZ, UR40 ;  /* 0x00000028ff0b7e24 */ /* 0x000fe2000f8e00ff */
[----:B------:R-:W-:Y:S01]  /*113b0*/  @!P3 IADD3 R8, P4, P5, R9, UR43, R2 ;  /* 0x0000002b0908bc10 */ /* 0x000fe2000fd9e002 */
[----:B------:R-:W-:Y:S01]  /*113c0*/  IMAD.U32 R13, RZ, RZ, UR41 ;  /* 0x00000029ff0d7e24 */ /* 0x000fe2000f8e00ff */
[----:B------:R0:W-:Y:S01]  /*113d0*/  @!P0 STG.E.U8 desc[UR50][R6.64+0x90], R5 ;  /* 0x0000900506008986 */ /* 0x0001e2000c101132 */
[----:B------:R-:W-:Y:S02]  /*113e0*/  ISETP.LT.OR P0, PT, R0, 0x99, !P6 ;  /* 0x000000990000780c */ /* 0x000fe40007701670 */
[----:B------:R-:W-:-:S02]  /*113f0*/  @!P3 IADD3.X R9, R11, UR42, R3, P4, P5 ;  /* 0x0000002a0b09bc10 */ /* 0x000fc4000a7ea403 */
[----:B------:R-:W-:Y:S02]  /*11400*/  ISETP.LT.OR P6, PT, R0, 0x9a, !P6 ;  /* 0x0000009a0000780c */ /* 0x000fe400077c1670 */
[----:B------:R-:W-:Y:S01]  /*11410*/  @!P1 IADD3 R10, P4, P5, R13, UR43, R2 ;  /* 0x0000002b0d0a9c10 */ /* 0x000fe2000fd9e002 */
[----:B------:R-:W-:-:S12]  /*11420*/  @P3 BRA `(.L_x_501) ;  /* 0x00000000000c3947 */ /* 0x000fd80003800000 */
[----:B------:R-:W0:Y:S02]  /*11430*/  LDG.E.U8 R16, desc[UR50][R14.64+0x91] ;  /* 0x000091320e107981 */ /* 0x000e24000c1e1100 */
[----:B0-----:R-:W-:-:S05]  /*11440*/  PRMT R5, R16, 0x8880, RZ ;  /* 0x0000888010057816 */ /* 0x001fca00000000ff */
[----:B------:R-:W-:-:S07]  /*11450*/  IMAD R4, R5, R18, RZ ;  /* 0x0000001205047224 */ /* 0x000fce00078e02ff */
.L_x_501:
[----:B------:R-:W-:Y:S05]  /*11460*/  BSYNC B1 ;  /* 0x0000000000017941 */ /* 0x000fea0003800000 */
.L_x_500:
[----:B------:R-:W-:Y:S01]  /*11470*/  @!P3 IMAD R35, R35, R17, R4 ;  /* 0x000000112323b224 */ /* 0x000fe200078e0204 */
[----:B------:R-:W-:Y:S04]  /*11480*/  BSSY B1, `(.L_x_502) ;  /* 0x0000006000017945 */ /* 0x000fe80003800000 */
[----:B------:R3:W-:Y:S01]  /*11490*/  @!P3 STG.E.U8 desc[UR50][R8.64+0x91], R35 ;  /* 0x000091230800b986 */ /* 0x0007e2000c101132 */
[----:B------:R-:W-:Y:S05]  /*114a0*/  @P0 BRA `(.L_x_503) ;  /* 0x00000000000c0947 */ /* 0x000fea0003800000 */
[----:B------:R-:W0:Y:S02]  /*114b0*/  LDG.E.U8 R16, desc[UR50][R20.64+0x98] ;  /* 0x0000983214107981 */ /* 0x000e24000c1e1100 */
[----:B0-----:R-:W-:-:S05]  /*114c0*/  PRMT R5, R16, 0x8880, RZ ;  /* 0x0000888010057816 */ /* 0x001fca00000000ff */
[----:B------:R-:W-:-:S07]  /*114d0*/  IMAD R4, R5, R18, RZ ;  /* 0x0000001205047224 */ /* 0x000fce00078e02ff */
.L_x_503:
[----:B------:R-:W-:Y:S05]  /*114e0*/  BSYNC B1 ;  /* 0x0000000000017941 */ /* 0x000fea0003800000 */
.L_x_502:
        /* <DEDUP_REMOVED lines=8> */
.L_x_505:
[----:B------:R-:W-:Y:S05]  /*11570*/  BSYNC B1 ;  /* 0x0000000000017941 */ /* 0x000fea0003800000 */
.L_x_504:
[----:B------:R-:W-:Y:S01]  /*11580*/  @!P6 IMAD R37, R37, R17, R4 ;  /* 0x000000112525e224 */ /* 0x000fe200078e0204 */
[----:B------:R-:W-:Y:S01]  /*11590*/  BSSY B1, `(.L_x_506) ;  /* 0x0000007000017945 */ /* 0x000fe20003800000 */
[----:B------:R-:W-:-:S03]  /*115a0*/  @!P1 IADD3.X R11, R7, UR42, R3, P4, P5 ;  /* 0x0000002a070b9c10 */ /* 0x000fc6000a7ea403 */
[----:B------:R0:W-:Y:S01]  /*115b0*/  @!P6 STG.E.U8 desc[UR50][R216.64+0x99], R37 ;  /* 0x00009925d800e986 */ /* 0x0001e2000c101132 */
[----:B------:R-:W-:Y:S05]  /*115c0*/  @P1 BRA `(.L_x_507) ;  /* 0x00000000000c1947 */ /* 0x000fea0003800000 */
[----:B------:R-:W0:Y:S02]  /*115d0*/  LDG.E.U8 R16, desc[UR50][R14.64+0x98] ;  /* 0x000098320e107981 */ /* 0x000e24000c1e1100 */
[----:B0-----:R-:W-:-:S05]  /*115e0*/  PRMT R5, R16, 0x8880, RZ ;  /* 0x0000888010057816 */ /* 0x001fca00000000ff */
[----:B------:R-:W-:-:S07]  /*115f0*/  IMAD R4, R5, R18, RZ ;  /* 0x0000001205047224 */ /* 0x000fce00078e02ff */
.L_x_507:
[----:B------:R-:W-:Y:S05]  /*11600*/  BSYNC B1 ;  /* 0x0000000000017941 */ /* 0x000fea0003800000 */
.L_x_506:
[----:B0-----:R-:W-:Y:S01]  /*11610*/  @!P1 IMAD R5, R38, R17, R4 ;  /* 0x0000001126059224 */ /* 0x001fe200078e0204 */
[----:B------:R-:W-:Y:S01]  /*11620*/  ISETP.LT.OR P2, PT, R0, 0x9a, !P2 ;  /* 0x0000009a0000780c */ /* 0x000fe20005741670 */
[----:B------:R-:W-:Y:S03]  /*11630*/  BSSY B1, `(.L_x_508) ;  /* 0x0000006000017945 */ /* 0x000fe60003800000 */
[----:B------:R0:W-:Y:S09]  /*11640*/  @!P1 STG.E.U8 desc[UR50][R10.64+0x98], R5 ;  /* 0x000098050a009986 */ /* 0x0001f2000c101132 */
[----:B------:R-:W-:Y:S05]  /*11650*/  @P2 BRA `(.L_x_509) ;  /* 0x00000000000c2947 */ /* 0x000fea0003800000 */
[----:B------:R-:W0:Y:S02]  /*11660*/  LDG.E.U8 R16, desc[UR50][R14.64+0x99] ;  /* 0x000099320e107981 */ /* 0x000e24000c1e1100 */
[----:B0-----:R-:W-:-:S05]  /*11670*/  PRMT R5, R16, 0x8880, RZ ;  /* 0x0000888010057816 */ /* 0x001fca00000000ff */
[----:B------:R-:W-:-:S07]  /*11680*/  IMAD R4, R5, R18, RZ ;  /* 0x0000001205047224 */ /* 0x000fce00078e02ff */
.L_x_509:
[----:B------:R-:W-:Y:S05]  /*11690*/  BSYNC B1 ;  /* 0x0000000000017941 */ /* 0x000fea0003800000 */
.L_x_508:
[----:B------:R-:W-:Y:S01]  /*116a0*/  IMAD R39, R39, R17, R4 ;  /* 0x0000001127277224 */ /* 0x000fe200078e0204 */
[----:B------:R-:W-:Y:S06]  /*116b0*/  @P2 BRA `(.L_x_510) ;  /* 0x0000005400502947 */ /* 0x000fec0003800000 */
[----:B0-----:R-:W-:Y:S02]  /*116c0*/  IMAD.U32 R5, RZ, RZ, UR41 ;  /* 0x00000029ff057e24 */ /* 0x001fe4000f8e00ff */
[----:B------:R-:W-:-:S03]  /*116d0*/  IMAD.U32 R7, RZ, RZ, UR40 ;  /* 0x00000028ff077e24 */ /* 0x000fc6000f8e00ff */
[----:B------:R-:W-:-:S04]  /*116e0*/  IADD3 R2, P0, P1, R5, UR43, R2 ;  /* 0x0000002b05027c10 */ /* 0x000fc8000f91e002 */
[----:B------:R-:W-:-:S05]  /*116f0*/  IADD3.X R3, R7, UR42, R3, P0, P1 ;  /* 0x0000002a07037c10 */ /* 0x000fca00087e2403 */
[----:B------:R0:W-:Y:S01]  /*11700*/  STG.E.U8 desc[UR50][R2.64+0x99], R39 ;  /* 0x0000992702007986 */ /* 0x0001e2000c101132 */
[----:B------:R-:W-:Y:S05]  /*11710*/  BRA `(.L_x_510) ;  /* 0x0000005400387947 */ /* 0x000fea0003800000 */
.L_x_29:
[----:B------:R-:W2:Y:S01]  /*11720*/  LDL.LU R4, [R1+0x40] ;  /* 0x0000400001047983 */ /* 0x000ea20000300800 */
[----:B------:R-:W-:-:S03]  /*11730*/  ULDC.64 UR4, c[0x0][0x5c0] ;  /* 0x0001700000047ab9 */ /* 0x000fc60000000a00 */
[----:B------:R-:W3:Y:S04]  /*11740*/  LDL.LU R5, [R1+0x44] ;  /* 0x0000440001057983 */ /* 0x000ee80000300800 */
[----:B------:R-:W4:Y:S04]  /*11750*/  LDL.LU R6, [R1+0x48] ;  /* 0x0000480001067983 */ /* 0x000f280000300800 */
[----:B------:R-:W5:Y:S04]  /*11760*/  LDL.LU R11, [R1+0x50] ;  /* 0x00005000010b7983 */ /* 0x000f680000300800 */
        /* <DEDUP_REMOVED lines=10> */
[----:B------:R-:W5:Y:S04]  /*11810*/  LDL.LU R14, [R1] ;  /* 0x00000000010e7983 */ /* 0x000f680000300800 */
[----:B------:R-:W5:Y:S04]  /*11820*/  LDL.LU R7, [R1+0x4] ;  /* 0x0000040001077983 */ /* 0x000f680000300800 */
[----:B------:R-:W5:Y:S04]  /*11830*/  LDL.LU R12, [R1+0x8] ;  /* 0x00000800010c7983 */ /* 0x000f680000300800 */
[----:B------:R0:W-:Y:S04]  /*11840*/  STL.64 [R1+0xf8], R42 ;  /* 0x0000f82a01007387 */ /* 0x0001e80000100a00 */
[----:B0-----:R-:W5:Y:S04]  /*11850*/  LDL.LU R42, [R1+0x4c] ;  /* 0x00004c00012a7983 */ /* 0x001f680000300800 */
[----:B------:R-:W5:Y:S01]  /*11860*/  LDL.LU R43, [R1+0x5c] ;  /* 0x00005c00012b7983 */ /* 0x000f620000300800 */
[----:B------:R-:W-:-:S02]  /*11870*/  ISETP.GE.AND P6, PT, R23, 0x1, PT ;  /* 0x000000011700780c */ /* 0x000fc40003fc6270 */
[----:B------:R-:W-:Y:S01]  /*11880*/  IADD3 R2, P1, R2, UR4, RZ ;  /* 0x0000000402027c10 */ /* 0x000fe2000ff3e0ff */
[----:B------:R-:W-:Y:S01]  /*11890*/  STL.64 [R1+0xf0], R44 ;  /* 0x0000f02c01007387 */ /* 0x000fe20000100a00 */
[----:B------:R-:W-:Y:S02]  /*118a0*/  ISETP.LT.OR P0, PT, R0, 0x1, !P6 ;  /* 0x000000010000780c */ /* 0x000fe40007701670 */
[----:B------:R-:W-:Y:S01]  /*118b0*/  IADD3.X R3, R8, UR5, RZ, P1, !PT ;  /* 0x0000000508037c10 */ /* 0x000fe20008ffe4ff */
[----:B------:R-:W-:Y:S01]  /*118c0*/  IMAD.U32 R8, RZ, RZ, UR41 ;  /* 0x00000029ff087e24 */ /* 0x000fe2000f8e00ff */
[C---:B------:R-:W-:Y:S01]  /*118d0*/  ISETP.GE.AND P1, PT, R23.reuse, 0x9, PT ;  /* 0x000000091700780c */ /* 0x040fe20003f26270 */
[----:B------:R-:W-:Y:S01]  /*118e0*/  STL.64 [R1+0xe8], R46 ;  /* 0x0000e82e01007387 */ /* 0x000fe20000100a00 */
[----:B------:R-:W-:Y:S02]  /*118f0*/  ISETP.GE.AND P4, PT, R23, 0x89, PT ;  /* 0x000000891700780c */ /* 0x000fe40003f86270 */
[----:B------:R-:W-:Y:S01]  /*11900*/  LOP3.LUT R22, R22, 0xdfffffff, RZ, 0xc0, !PT ;  /* 0xdfffffff16167812 */ /* 0x000fe200078ec0ff */
[----:B------:R-:W-:Y:S01]  /*11910*/  STL.64 [R1+0xe0], R48 ;  /* 0x0000e03001007387 */ /* 0x000fe20000100a00 */
[----:B------:R-:W-:-:S03]  /*11920*/  ISETP.LT.OR P5, PT, R0, 0x9, !P4 ;  /* 0x000000090000780c */ /* 0x000fc600067a1670 */
[----:B------:R-:W-:Y:S04]  /*11930*/  STL.64 [R1+0xd8], R50 ;  /* 0x0000d83201007387 */ /* 0x000fe80000100a00 */
[----:B------:R-:W-:Y:S04]  /*11940*/  STL.64 [R1+0xd0], R52 ;  /* 0x0000d03401007387 */ /* 0x000fe80000100a00 */
[----:B------:R-:W-:Y:S02]  /*11950*/  STL.64 [R1+0xc8], R54 ;  /* 0x0000c83601007387 */ /* 0x000fe40000100a00 */
[----:B------:R-:W-:-:S02]  /*11960*/  @P5 LOP3.LUT R22, R22, 0x20000000, RZ, 0xfc, !PT ;  /* 0x2000000016165812 */ /* 0x000fc400078efcff */
[----:B------:R-:W-:Y:S02]  /*11970*/  STL.64 [R1+0xc0], R24 ;  /* 0x0000c01801007387 */ /* 0x000fe40000100a00 */
[----:B------:R-:W-:Y:S02]  /*11980*/  LOP3.LUT R22, R22, 0xf7ffffff, RZ, 0xc0, !PT ;  /* 0xf7ffffff16167812 */ /* 0x000fe400078ec0ff */
[----:B------:R-:W-:Y:S02]  /*11990*/  STL.64 [R1+0xb8], R26 ;  /* 0x0000b81a01007387 */ /* 0x000fe40000100a00 */
[----:B------:R-:W-:Y:S02]  /*119a0*/  @P1 LOP3.LUT R22, R22, 0x8000000, RZ, 0xfc, !PT ;  /* 0x0800000016161812 */ /* 0x000fe400078efcff */
[----:B------:R-:W-:Y:S04]  /*119b0*/  STL.64 [R1+0xb0], R28 ;  /* 0x0000b01c01007387 */ /* 0x000fe80000100a00 */
[----:B------:R-:W-:Y:S04]  /*119c0*/  STL.64 [R1+0xa8], R30 ;  /* 0x0000a81e01007387 */ /* 0x000fe80000100a00 */
[----:B------:R-:W-:Y:S04]  /*119d0*/  STL.64 [R1+0xa0], R32 ;  /* 0x0000a02001007387 */ /* 0x000fe80000100a00 */
[----:B------:R-:W-:Y:S04]  /*119e0*/  STL.64 [R1+0x98], R34 ;  /* 0x0000982201007387 */ /* 0x000fe80000100a00 */
[----:B------:R-:W-:Y:S04]  /*119f0*/  STL.64 [R1+0x90], R36 ;  /* 0x0000902401007387 */ /* 0x000fe80000100a00 */
[----:B------:R-:W-:Y:S01]  /*11a00*/  STL.64 [R1+0x88], R38 ;  /* 0x0000882601007387 */ /* 0x000fe20000100a00 */
[----:B--2---:R-:W-:-:S05]  /*11a10*/  @!P0 IMAD R4, R4, R17, RZ ;  /* 0x0000001104048224 */ /* 0x004fca00078e02ff */
[----:B------:R3:W-:Y:S01]  /*11a20*/  @!P0 STG.E.U8 desc[UR50][R2.64], R4 ;  /* 0x0000000402008986 */ /* 0x0007e2000c101132 */
[----:B------:R-:W-:-:S13]  /*11a30*/  ISETP.LT.OR P0, PT, R0, 0x2, !P6 ;  /* 0x000000020000780c */ /* 0x000fda0007701670 */
[----:B---3--:R-:W-:-:S05]  /*11a40*/  @!P0 IMAD R4, R5, R17, RZ ;  /* 0x0000001105048224 */ /* 0x008fca00078e02ff */
[----:B------:R0:W-:Y:S01]  /*11a50*/  @!P0 STG.E.U8 desc[UR50][R2.64+0x1], R4 ;  /* 0x0000010402008986 */ /* 0x0001e2000c101132 */
[----:B------:R-:W-:-:S13]  /*11a60*/  ISETP.LT.OR P0, PT, R0, 0x1, !P1 ;  /* 0x000000010000780c */ /* 0x000fda0004f01670 */
[----:B0-----:R-:W-:Y:S01]  /*11a70*/  @!P0 IADD3 R4, P2, R2, UR41, RZ ;  /* 0x0000002902048c10 */ /* 0x001fe2000ff5e0ff */
[----:B----4-:R-:W-:-:S03]  /*11a80*/  @!P0 IMAD R6, R6, R17, RZ ;  /* 0x0000001106068224 */ /* 0x010fc600078e02ff */
[----:B------:R-:W-:Y:S02]  /*11a90*/  @!P0 IADD3.X R5, R3, UR40, RZ, P2, !PT ;  /* 0x0000002803058c10 */ /* 0x000fe400097fe4ff */
[----:B------:R-:W-:-:S03]  /*11aa0*/  ISETP.LT.OR P2, PT, R0, 0x9, !P6 ;  /* 0x000000090000780c */ /* 0x000fc60007741670 */
[----:B------:R0:W-:Y:S01]  /*11ab0*/  @!P0 STG.E.U8 desc[UR50][R4.64], R6 ;  /* 0x0000000604008986 */ /* 0x0001e2000c101132 */
[----:B------:R-:W-:-:S13]  /*11ac0*/  ISETP.LT.OR P0, PT, R0, 0x2, !P1 ;  /* 0x000000020000780c */ /* 0x000fda0004f01670 */
[----:B0-----:R-:W-:-:S04]  /*11ad0*/  @!P0 IADD3 R4, P3, R2, UR41, RZ ;  /* 0x0000002902048c10 */ /* 0x001fc8000ff7e0ff */
[----:B------:R-:W-:Y:S01]  /*11ae0*/  @!P0 IADD3.X R5, R3, UR40, RZ, P3, !PT ;  /* 0x0000002803058c10 */ /* 0x000fe20009ffe4ff */
[----:B-----5:R-:W-:-:S05]  /*11af0*/  @!P0 IMAD R6, R42, R17, RZ ;  /* 0x000000112a068224 */ /* 0x020fca00078e02ff */
[----:B------:R0:W-:Y:S01]  /*11b00*/  @!P0 STG.E.U8 desc[UR50][R4.64+0x1], R6 ;  /* 0x0000010604008986 */ /* 0x0001e2000c101132 */
[----:B------:R-:W-:Y:S01]  /*11b10*/  ISETP.LT.OR P0, PT, R0, 0xa, !P6 ;  /* 0x0000000a0000780c */ /* 0x000fe20007701670 */
[----:B0-----:R-:W-:-:S05]  /*11b20*/  @!P2 IMAD R4, R11, R17, RZ ;  /* 0x000000110b04a224 */ /* 0x001fca00078e02ff */
[----:B------:R0:W-:Y:S01]  /*11b30*/  @!P2 STG.E.U8 desc[UR50][R2.64+0x8], R4 ;  /* 0x000008040200a986 */ /* 0x0001e2000c101132 */
[----:B------:R-:W-:-:S06]  /*11b40*/  ISETP.LT.OR P2, PT, R0, 0x9, !P1 ;  /* 0x000000090000780c */ /* 0x000fcc0004f41670 */
[----:B0-----:R-:W-:-:S07]  /*11b50*/  @!P0 IMAD R4, R10, R17, RZ ;  /* 0x000000110a048224 */ /* 0x001fce00078e02ff */
[----:B------:R-:W-:Y:S02]  /*11b60*/  @!P2 IMAD R6, R9, R17, RZ ;  /* 0x000000110906a224 */ /* 0x000fe400078e02ff */
[----:B------:R-:W-:Y:S01]  /*11b70*/  IMAD.U32 R10, RZ, RZ, UR41 ;  /* 0x00000029ff0a7e24 */ /* 0x000fe2000f8e00ff */
[----:B------:R0:W-:Y:S02]  /*11b80*/  @!P0 STG.E.U8 desc[UR50][R2.64+0x9], R4 ;  /* 0x0000090402008986 */ /* 0x0001e4000c101132 */
[----:B0-----:R-:W-:-:S04]  /*11b90*/  @!P2 IADD3 R4, P0, R2, UR41, RZ ;  /* 0x000000290204ac10 */ /* 0x001fc8000ff1e0ff */
[----:B------:R-:W-:Y:S02]  /*11ba0*/  @!P2 IADD3.X R5, R3, UR40, RZ, P0, !PT ;  /* 0x000000280305ac10 */ /* 0x000fe400087fe4ff */
[----:B------:R-:W-:-:S03]  /*11bb0*/  @!P5 IADD3 R8, P0, P3, R8, UR39, R2 ;  /* 0x000000270808dc10 */ /* 0x000fc6000fb1e002 */
[----:B------:R0:W-:Y:S01]  /*11bc0*/  @!P2 STG.E.U8 desc[UR50][R4.64+0x8], R6 ;  /* 0x000008060400a986 */ /* 0x0001e2000c101132 */
[----:B------:R-:W-:Y:S01]  /*11bd0*/  ISETP.LT.OR P2, PT, R0, 0xa, !P4 ;  /* 0x0000000a0000780c */ /* 0x000fe20006741670 */
[----:B0-----:R-:W-:-:S05]  /*11be0*/  IMAD.U32 R4, RZ, RZ, UR40 ;  /* 0x00000028ff047e24 */ /* 0x001fca000f8e00ff */
[----:B------:R-:W-:-:S07]  /*11bf0*/  @!P5 IADD3.X R9, R4, UR38, R3, P0, P3 ;  /* 0x000000260409dc10 */ /* 0x000fce00087e6403 */
[----:B------:R-:W-:Y:S02]  /*11c00*/  @!P2 IADD3 R10, P0, P3, R10, UR39, R2 ;  /* 0x000000270a0aac10 */ /* 0x000fe4000fb1e002 */
[----:B------:R-:W-:Y:S02]  /*11c10*/  ISETP.LT.OR P5, PT, R0, 0x11, !P4 ;  /* 0x000000110000780c */ /* 0x000fe400067a1670 */
[----:B------:R-:W-:Y:S02]  /*11c20*/  @!P2 IADD3.X R11, R4, UR38, R3, P0, P3 ;  /* 0x00000026040bac10 */ /* 0x000fe400087e6403 */
[----:B------:R-:W-:-:S13]  /*11c30*/  ISETP.LT.OR P3, PT, R0, 0xa, !P1 ;  /* 0x0000000a0000780c */ /* 0x000fda0004f61670 */
[----:B------:R-:W-:Y:S01]  /*11c40*/  @!P3 IADD3 R4, P0, R2, UR41, RZ ;  /* 0x000000290204bc10 */ /* 0x000fe2000ff1e0ff */
[----:B------:R-:W-:-:S03]  /*11c50*/  @!P3 IMAD R6, R43, R17, RZ ;  /* 0x000000112b06b224 */ /* 0x000fc600078e02ff */
[----:B------:R-:W-:Y:S02]  /*11c60*/  @!P3 IADD3.X R5, R3, UR40, RZ, P0, !PT ;  /* 0x000000280305bc10 */ /* 0x000fe400087fe4ff */
[----:B------:R-:W-:-:S03]  /*11c70*/  ISETP.LT.OR P0, PT, R0, 0x11, !P6 ;  /* 0x000000110000780c */ /* 0x000fc60007701670 */
[----:B------:R0:W-:Y:S10]  /*11c80*/  @!P3 STG.E.U8 desc[UR50][R4.64+0x9], R6 ;  /* 0x000009060400b986 */ /* 0x0001f4000c101132 */
[----:B0-----:R-:W-:-:S02]  /*11c90*/  @!P0 IMAD R4, R235, R17, RZ ;  /* 0x00000011eb048224 */ /* 0x001fc400078e02ff */
[----:B------:R-:W-:Y:S01]  /*11ca0*/  IMAD.U32 R5, RZ, RZ, UR40 ;  /* 0x00000028ff057e24 */ /* 0x000fe2000f8e00ff */
[----:B------:R-:W2:Y:S04]  /*11cb0*/  LDL.LU R235, [R1+0xc] ;  /* 0x00000c0001eb7983 */ /* 0x000ea80000300800 */
[----:B------:R0:W-:Y:S02]  /*11cc0*/  @!P0 STG.E.U8 desc[UR50][R2.64+0x10], R4 ;  /* 0x0000100402008986 */ /* 0x0001e4000c101132 */
[----:B0-----:R-:W-:-:S05]  /*11cd0*/  IMAD.U32 R4, RZ, RZ, UR41 ;  /* 0x00000029ff047e24 */ /* 0x001fca000f8e00ff */
[----:B------:R-:W-:-:S04]  /*11ce0*/  @!P5 IADD3 R46, P0, P3, R4, UR39, R2 ;  /* 0x00000027042edc10 */ /* 0x000fc8000fb1e002 */
[----:B------:R-:W-:Y:S02]  /*11cf0*/  @!P5 IADD3.X R47, R5, UR38, R3, P0, P3 ;  /* 0x00000026052fdc10 */ /* 0x000fe400087e6403 */
[C---:B------:R-:W-:Y:S02]  /*11d00*/  ISETP.LT.OR P0, PT, R0.reuse, 0x12, !P6 ;  /* 0x000000120000780c */ /* 0x040fe40007701670 */
[----:B------:R-:W-:-:S11]  /*11d10*/  ISETP.LT.OR P5, PT, R0, 0x12, !P4 ;  /* 0x000000120000780c */ /* 0x000fd600067a1670 */
[----:B------:R-:W-:Y:S02]  /*11d20*/  @!P0 IMAD R4, R234, R17, RZ ;  /* 0x00000011ea048224 */ /* 0x000fe400078e02ff */
[----:B------:R-:W3:Y:S04]  /*11d30*/  LDL.LU R234, [R1+0x10] ;  /* 0x0000100001ea7983 */ /* 0x000ee80000300800 */
[----:B------:R0:W-:Y:S01]  /*11d40*/  @!P0 STG.E.U8 desc[UR50][R2.64+0x11], R4 ;  /* 0x0000110402008986 */ /* 0x0001e2000c101132 */
[----:B------:R-:W-:-:S13]  /*11d50*/  ISETP.LT.OR P0, PT, R0, 0x11, !P1 ;  /* 0x000000110000780c */ /* 0x000fda0004f01670 */
[----:B0-----:R-:W-:Y:S01]  /*11d60*/  @!P0 IADD3 R4, P3, R2, UR41, RZ ;  /* 0x0000002902048c10 */ /* 0x001fe2000ff7e0ff */
[----:B------:R-:W-:Y:S02]  /*11d70*/  @!P0 IMAD R6, R233, R17, RZ ;  /* 0x00000011e9068224 */ /* 0x000fe400078e02ff */
[----:B------:R-:W4:Y:S01]  /*11d80*/  LDL.LU R233, [R1+0x14] ;  /* 0x0000140001e97983 */ /* 0x000f220000300800 */
[----:B------:R-:W-:-:S05]  /*11d90*/  @!P0 IADD3.X R5, R3, UR40, RZ, P3, !PT ;  /* 0x0000002803058c10 */ /* 0x000fca0009ffe4ff */
[----:B------:R0:W-:Y:S02]  /*11da0*/  @!P0 STG.E.U8 desc[UR50][R4.64+0x10], R6 ;  /* 0x0000100604008986 */ /* 0x0001e4000c101132 */
[----:B0-----:R-:W-:Y:S02]  /*11db0*/  IMAD.U32 R4, RZ, RZ, UR41 ;  /* 0x00000029ff047e24 */ /* 0x001fe4000f8e00ff */
[----:B------:R-:W-:-:S03]  /*11dc0*/  IMAD.U32 R5, RZ, RZ, UR40 ;  /* 0x00000028ff057e24 */ /* 0x000fc6000f8e00ff */
[----:B------:R-:W-:-:S04]  /*11dd0*/  @!P5 IADD3 R42, P0, P3, R4, UR39, R2 ;  /* 0x00000027042adc10 */ /* 0x000fc8000fb1e002 */
[----:B------:R-:W-:Y:S02]  /*11de0*/  @!P5 IADD3.X R43, R5, UR38, R3, P0, P3 ;  /* 0x00000026052bdc10 */ /* 0x000fe400087e6403 */
[C---:B------:R-:W-:Y:S02]  /*11df0*/  ISETP.LT.OR P0, PT, R0.reuse, 0x12, !P1 ;  /* 0x000000120000780c */ /* 0x040fe40004f01670 */
[----:B------:R-:W-:-:S11]  /*11e00*/  ISETP.LT.OR P5, PT, R0, 0x19, !P4 ;  /* 0x000000190000780c */ /* 0x000fd600067a1670 */
[----:B------:R-:W-:Y:S01]  /*11e10*/  @!P0 IADD3 R4, P3, R2, UR41, RZ ;  /* 0x0000002902048c10 */ /* 0x000fe2000ff7e0ff */
[----:B------:R-:W-:-:S03]  /*11e20*/  @!P0 IMAD R6, R21, R17, RZ ;  /* 0x0000001115068224 */ /* 0x000fc600078e02ff */
[----:B------:R-:W-:-:S05]  /*11e30*/  @!P0 IADD3.X R5, R3, UR40, RZ, P3, !PT ;  /* 0x0000002803058c10 */ /* 0x000fca0009ffe4ff */
[----:B------:R0:W-:Y:S01]  /*11e40*/  @!P0 STG.E.U8 desc[UR50][R4.64+0x11], R6 ;  /* 0x0000110604008986 */ /* 0x0001e2000c101132 */
[----:B------:R-:W-:-:S13]  /*11e50*/  ISETP.LT.OR P0, PT, R0, 0x19, !P6 ;  /* 0x000000190000780c */ /* 0x000fda0007701670 */
[----:B0-----:R-:W-:Y:S02]  /*11e60*/  @!P0 IMAD R4, R20, R17, RZ ;  /* 0x0000001114048224 */ /* 0x001fe400078e02ff */
[----:B------:R-:W-:-:S03]  /*11e70*/  IMAD.U32 R20, RZ, RZ, UR41 ;  /* 0x00000029ff147e24 */ /* 0x000fc6000f8e00ff */
[----:B------:R0:W-:Y:S02]  /*11e80*/  @!P0 STG.E.U8 desc[UR50][R2.64+0x18], R4 ;  /* 0x0000180402008986 */ /* 0x0001e4000c101132 */
[----:B------:R-:W-:Y:S01]  /*11e90*/  @!P5 IADD3 R20, P0, P3, R20, UR39, R2 ;  /* 0x000000271414dc10 */ /* 0x000fe2000fb1e002 */
[----:B0-----:R-:W-:-:S05]  /*11ea0*/  IMAD.U32 R4, RZ, RZ, UR40 ;  /* 0x00000028ff047e24 */ /* 0x001fca000f8e00ff */
[----:B------:R-:W-:Y:S02]  /*11eb0*/  @!P5 IADD3.X R21, R4, UR38, R3, P0, P3 ;  /* 0x000000260415dc10 */ /* 0x000fe400087e6403 */
[----:B------:R-:W-:-:S13]  /*11ec0*/  ISETP.LT.OR P0, PT, R0, 0x1a, !P6 ;  /* 0x0000001a0000780c */ /* 0x000fda0007701670 */
[----:B------:R-:W-:Y:S02]  /*11ed0*/  @!P0 IMAD R4, R232, R17, RZ ;  /* 0x00000011e8048224 */ /* 0x000fe400078e02ff */
[----:B------:R-:W5:Y:S04]  /*11ee0*/  LDL.LU R232, [R1+0x18] ;  /* 0x0000180001e87983 */ /* 0x000f680000300800 */
[----:B------:R0:W-:Y:S01]  /*11ef0*/  @!P0 STG.E.U8 desc[UR50][R2.64+0x19], R4 ;  /* 0x0000190402008986 */ /* 0x0001e2000c101132 */
[----:B------:R-:W-:-:S13]  /*11f00*/  ISETP.LT.OR P0, PT, R0, 0x19, !P1 ;  /* 0x000000190000780c */ /* 0x000fda0004f01670 */
[----:B0-----:R-:W-:Y:S01]  /*11f10*/  @!P0 IADD3 R4, P3, R2, UR41, RZ ;  /* 0x0000002902048c10 */ /* 0x001fe2000ff7e0ff */
[----:B------:R-:W-:-:S03]  /*11f20*/  @!P0 IMAD R6, R15, R17, RZ ;  /* 0x000000110f068224 */ /* 0x000fc600078e02ff */
[----:B------:R-:W-:-:S05]  /*11f30*/  @!P0 IADD3.X R5, R3, UR40, RZ, P3, !PT ;  /* 0x0000002803058c10 */ /* 0x000fca0009ffe4ff */
[----:B------:R0:W-:Y:S01]  /*11f40*/  @!P0 STG.E.U8 desc[UR50][R4.64+0x18], R6 ;  /* 0x0000180604008986 */ /* 0x0001e2000c101132 */
[----:B------:R-:W-:-:S13]  /*11f50*/  ISETP.LT.OR P0, PT, R0, 0x1a, !P1 ;  /* 0x0000001a0000780c */ /* 0x000fda0004f01670 */
[----:B0-----:R-:W-:Y:S01]  /*11f60*/  @!P0 IMAD R6, R13, R17, RZ ;  /* 0x000000110d068224 */ /* 0x001fe200078e02ff */
[----:B------:R-:W-:Y:S01]  /*11f70*/  @!P0 IADD3 R4, P3, R2, UR41, RZ ;  /* 0x0000002902048c10 */ /* 0x000fe2000ff7e0ff */
[----:B------:R-:W5:Y:S03]  /*11f80*/  LDL.LU R13, [R1+0x1c] ;  /* 0x00001c00010d7983 */ /* 0x000f660000300800 */
[----:B------:R-:W-:Y:S01]  /*11f90*/  @!P0 IADD3.X R5, R3, UR40, RZ, P3, !PT ;  /* 0x0000002803058c10 */ /* 0x000fe20009ffe4ff */
[----:B------:R-:W5:Y:S04]  /*11fa0*/  LDL.LU R51, [R1+0x20] ;  /* 0x0000200001337983 */ /* 0x000f680000300800 */
[----:B------:R-:W5:Y:S04]  /*11fb0*/  LDL.LU R48, [R1+0x24] ;  /* 0x0000240001307983 */ /* 0x000f680000300800 */
[----:B------:R-:W5:Y:S01]  /*11fc0*/  LDL.LU R49, [R1+0x28] ;  /* 0x0000280001317983 */ /* 0x000f620000300800 */
[----:B------:R-:W-:-:S03]  /*11fd0*/  ISETP.GE.AND P3, PT, R23, 0x81, PT ;  /* 0x000000811700780c */ /* 0x000fc60003f66270 */
[----:B------:R0:W-:Y:S01]  /*11fe0*/  @!P0 STG.E.U8 desc[UR50][R4.64+0x19], R6 ;  /* 0x0000190604008986 */ /* 0x0001e2000c101132 */
[----:B------:R-:W-:Y:S01]  /*11ff0*/  ISETP.LT.OR P5, PT, R0, 0x1a, !P4 ;  /* 0x0000001a0000780c */ /* 0x000fe200067a1670 */
[----:B------:R-:W-:Y:S01]  /*12000*/  IMAD.U32 R236, RZ, RZ, UR41 ;  /* 0x00000029ffec7e24 */ /* 0x000fe2000f8e00ff */
[----:B------:R-:W-:Y:S01]  /*12010*/  LOP3.LUT R22, R22, 0xefffffff, RZ, 0xc0, !PT ;  /* 0xefffffff16167812 */ /* 0x000fe200078ec0ff */
[----:B------:R-:W5:Y:S04]  /*12020*/  LDL.LU R44, [R1+0x2c] ;  /* 0x00002c00012c7983 */ /* 0x000f680000300800 */
[----:B------:R-:W5:Y:S01]  /*12030*/  LDL.LU R45, [R1+0x30] ;  /* 0x00003000012d7983 */ /* 0x000f620000300800 */
[----:B0-----:R-:W-:-:S04]  /*12040*/  IADD3 R4, P0, R2, UR39, RZ ;  /* 0x0000002702047c10 */ /* 0x001fc8000ff1e0ff */
[----:B------:R-:W-:Y:S02]  /*12050*/  IADD3.X R5, R3, UR38, RZ, P0, !PT ;  /* 0x0000002603057c10 */ /* 0x000fe400087fe4ff */
[----:B------:R-:W-:-:S13]  /*12060*/  ISETP.LT.OR P0, PT, R0, 0x1, !P3 ;  /* 0x000000010000780c */ /* 0x000fda0005f01670 */
[----:B------:R-:W-:-:S05]  /*12070*/  @!P0 IMAD R6, R14, R17, RZ ;  /* 0x000000110e068224 */ /* 0x000fca00078e02ff */
[----:B------:R0:W-:Y:S01]  /*12080*/  @!P0 STG.E.U8 desc[UR50][R4.64], R6 ;  /* 0x0000000604008986 */ /* 0x0001e2000c101132 */
[----:B------:R-:W-:-:S13]  /*12090*/  ISETP.LT.OR P0, PT, R0, 0x2, !P3 ;  /* 0x000000020000780c */ /* 0x000fda0005f01670 */
[----:B0-----:R-:W-:-:S05]  /*120a0*/  @!P0 IMAD R6, R7, R17, RZ ;  /* 0x0000001107068224 */ /* 0x001fca00078e02ff */
[----:B------:R0:W-:Y:S01]  /*120b0*/  @!P0 STG.E.U8 desc[UR50][R4.64+0x1], R6 ;  /* 0x0000010604008986 */ /* 0x0001e2000c101132 */
[----:B------:R-:W-:Y:S01]  /*120c0*/  ISETP.LT.OR P0, PT, R0, 0x1, !P4 ;  /* 0x000000010000780c */ /* 0x000fe20006701670 */
[----:B------:R-:W-:-:S12]  /*120d0*/  IMAD.U32 R14, RZ, RZ, UR41 ;  /* 0x00000029ff0e7e24 */ /* 0x000fd8000f8e00ff */
[----:B0-----:R-:W-:Y:S01]  /*120e0*/  @!P0 IADD3 R6, P6, R4, UR41, RZ ;  /* 0x0000002904068c10 */ /* 0x001fe2000ffde0ff */
[----:B------:R-:W-:-:S03]  /*120f0*/  @!P0 IMAD R12, R12, R17, RZ ;  /* 0x000000110c0c8224 */ /* 0x000fc600078e02ff */
[----:B------:R-:W-:-:S05]  /*12100*/  @!P0 IADD3.X R7, R5, UR40, RZ, P6, !PT ;  /* 0x0000002805078c10 */ /* 0x000fca000b7fe4ff */
[----:B------:R0:W-:Y:S01]  /*12110*/  @!P0 STG.E.U8 desc[UR50][R6.64], R12 ;  /* 0x0000000c06008986 */ /* 0x0001e2000c101132 */
[----:B------:R-:W-:Y:S01]  /*12120*/  @!P5 IADD3 R14, P0, P6, R14, UR39, R2 ;  /* 0x000000270e0edc10 */ /* 0x000fe2000fe1e002 */
[----:B0-----:R-:W-:-:S05]  /*12130*/  IMAD.U32 R6, RZ, RZ, UR40 ;  /* 0x00000028ff067e24 */ /* 0x001fca000f8e00ff */
[----:B------:R-:W-:Y:S02]  /*12140*/  @!P5 IADD3.X R15, R6, UR38, R3, P0, P6 ;  /* 0x00000026060fdc10 */ /* 0x000fe400087ec403 */
[----:B------:R-:W-:-:S04]  /*12150*/  ISETP.GE.AND P0, PT, R23, 0x109, PT ;  /* 0x000001091700780c */ /* 0x000fc80003f06270 */
[----:B------:R-:W-:Y:S01]  /*12160*/  ISETP.LT.OR P5, PT, R0, 0xa, !P0 ;  /* 0x0000000a0000780c */ /* 0x000fe200047a1670 */
[----:B------:R-:W-:Y:S02]  /*12170*/  IMAD.U32 R6, RZ, RZ, UR41 ;  /* 0x00000029ff067e24 */ /* 0x000fe4000f8e00ff */
[----:B------:R-:W-:-:S10]  /*12180*/  IMAD.U32 R7, RZ, RZ, UR40 ;  /* 0x00000028ff077e24 */ /* 0x000fd4000f8e00ff */
[----:B------:R-:W-:-:S04]  /*12190*/  @!P5 IADD3 R24, P1, P6, R6, UR43, R2 ;  /* 0x0000002b0618dc10 */ /* 0x000fc8000fe3e002 */
[----:B------:R-:W-:Y:S02]  /*121a0*/  @!P5 IADD3.X R25, R7, UR42, R3, P1, P6 ;  /* 0x0000002a0719dc10 */ /* 0x000fe40008fec403 */
[----:B------:R-:W-:-:S13]  /*121b0*/  ISETP.LT.OR P6, PT, R0, 0x2, !P4 ;  /* 0x000000020000780c */ /* 0x000fda00067c1670 */
[----:B------:R-:W-:Y:S01]  /*121c0*/  @!P6 IADD3 R6, P1, R4, UR41, RZ ;  /* 0x000000290406ec10 */ /* 0x000fe2000ff3e0ff */
[----:B--2---:R-:W-:-:S03]  /*121d0*/  @!P6 IMAD R12, R235, R17, RZ ;  /* 0x00000011eb0ce224 */ /* 0x004fc600078e02ff */
[----:B------:R-:W-:Y:S02]  /*121e0*/  @!P6 IADD3.X R7, R5, UR40, RZ, P1, !PT ;  /* 0x000000280507ec10 */ /* 0x000fe40008ffe4ff */
[----:B------:R-:W-:-:S03]  /*121f0*/  ISETP.LT.OR P1, PT, R0, 0x11, !P0 ;  /* 0x000000110000780c */ /* 0x000fc60004721670 */
[----:B------:R0:W-:Y:S02]  /*12200*/  @!P6 STG.E.U8 desc[UR50][R6.64+0x1], R12 ;  /* 0x0000010c0600e986 */ /* 0x0001e4000c101132 */
[----:B0-----:R-:W-:Y:S02]  /*12210*/  IMAD.U32 R6, RZ, RZ, UR41 ;  /* 0x00000029ff067e24 */ /* 0x001fe4000f8e00ff */
[----:B------:R-:W-:-:S06]  /*12220*/  IMAD.U32 R7, RZ, RZ, UR40 ;  /* 0x00000028ff077e24 */ /* 0x000fcc000f8e00ff */
[----:B------:R-:W-:-:S04]  /*12230*/  @!P1 IADD3 R26, P5, P6, R6, UR43, R2 ;  /* 0x0000002b061a9c10 */ /* 0x000fc8000febe002 */
[----:B------:R-:W-:Y:S02]  /*12240*/  @!P1 IADD3.X R27, R7, UR42, R3, P5, P6 ;  /* 0x0000002a071b9c10 */ /* 0x000fe4000afec403 */
[C---:B------:R-:W-:Y:S02]  /*12250*/  ISETP.LT.OR P6, PT, R0.reuse, 0x9, !P3 ;  /* 0x000000090000780c */ /* 0x040fe40005fc1670 */
[----:B------:R-:W-:Y:S02]  /*12260*/  ISETP.LT.OR P5, PT, R0, 0x12, !P0 ;  /* 0x000000120000780c */ /* 0x000fe400047a1670 */
[----:B------:R-:W-:-:S09]  /*12270*/  @P1 LOP3.LUT R22, R22, 0x10000000, RZ, 0xfc, !PT ;  /* 0x1000000016161812 */ /* 0x000fd200078efcff */
[----:B---3--:R-:W-:-:S05]  /*12280*/  @!P6 IMAD R6, R234, R17, RZ ;  /* 0x00000011ea06e224 */ /* 0x008fca00078e02ff */
[----:B------:R0:W-:Y:S01]  /*12290*/  @!P6 STG.E.U8 desc[UR50][R4.64+0x8], R6 ;  /* 0x000008060400e986 */ /* 0x0001e2000c101132 */
[----:B------:R-:W-:Y:S01]  /*122a0*/  @!P5 IADD3 R236, P1, P6, R236, UR43, R2 ;  /* 0x0000002bececdc10 */ /* 0x000fe2000fe3e002 */
[----:B0-----:R-:W-:-:S05]  /*122b0*/  IMAD.U32 R6, RZ, RZ, UR40 ;  /* 0x00000028ff067e24 */ /* 0x001fca000f8e00ff */
[----:B------:R-:W-:Y:S02]  /*122c0*/  @!P5 IADD3.X R237, R6, UR42, R3, P1, P6 ;  /* 0x0000002a06eddc10 */ /* 0x000fe40008fec403 */
[----:B------:R-:W-:Y:S02]  /*122d0*/  ISETP.LT.OR P6, PT, R0, 0xa, !P3 ;  /* 0x0000000a0000780c */ /* 0x000fe40005fc1670 */
[----:B------:R-:W-:Y:S02]  /*122e0*/  LOP3.LUT P5, RZ, R22, 0x20000000, RZ, 0xc0, !PT ;  /* 0x2000000016ff7812 */ /* 0x000fe400078ac0ff */
[----:B------:R-:W-:Y:S01]  /*122f0*/  ISETP.LT.OR P1, PT, R0, 0x19, !P0 ;  /* 0x000000190000780c */ /* 0x000fe20004721670 */
[----:B------:R-:W-:-:S08]  /*12300*/  IMAD.U32 R234, RZ, RZ, UR41 ;  /* 0x00000029ffea7e24 */ /* 0x000fd0000f8e00ff */
[----:B----4-:R-:W-:-:S05]  /*12310*/  @!P6 IMAD R6, R233, R17, RZ ;  /* 0x00000011e906e224 */ /* 0x010fca00078e02ff */
[----:B------:R5:W-:Y:S02]  /*12320*/  @!P6 STG.E.U8 desc[UR50][R4.64+0x9], R6 ;  /* 0x000009060400e986 */ /* 0x000be4000c101132 */
[----:B-----5:R-:W-:-:S05]  /*12330*/  @!P5 IMAD R6, R232, R17, RZ ;  /* 0x00000011e806d224 */ /* 0x020fca00078e02ff */
[----:B------:R0:W-:Y:S01]  /*12340*/  @!P5 STG.E.U8 desc[UR50][R8.64+0x8], R6 ;  /* 0x000008060800d986 */ /* 0x0001e2000c101132 */
[----:B------:R-:W-:Y:S01]  /*12350*/  @!P1 IADD3 R234, P5, P6, R234, UR43, R2 ;  /* 0x0000002beaea9c10 */ /* 0x000fe2000febe002 */
[----:B0-----:R-:W-:-:S05]  /*12360*/  IMAD.U32 R6, RZ, RZ, UR40 ;  /* 0x00000028ff067e24 */ /* 0x001fca000f8e00ff */
[----:B------:R-:W-:Y:S02]  /*12370*/  @!P1 IADD3.X R235, R6, UR42, R3, P5, P6 ;  /* 0x0000002a06eb9c10 */ /* 0x000fe4000afec403 */
[----:B------:R-:W-:Y:S01]  /*12380*/  ISETP.LT.OR P1, PT, R0, 0x1a, !P0 ;  /* 0x0000001a0000780c */ /* 0x000fe20004721670 */
[----:B------:R-:W-:-:S12]  /*12390*/  IMAD.U32 R232, RZ, RZ, UR41 ;  /* 0x00000029ffe87e24 */ /* 0x000fd8000f8e00ff */
[----:B------:R-:W-:-:S04]  /*123a0*/  @!P1 IADD3 R232, P5, P6, R232, UR43, R2 ;  /* 0x0000002be8e89c10 */ /* 0x000fc8000febe002 */
[----:B------:R-:W-:Y:S02]  /*123b0*/  @!P1 IADD3.X R233, R6, UR42, R3, P5, P6 ;  /* 0x0000002a06e99c10 */ /* 0x000fe4000afec403 */
[----:B------:R-:W-:Y:S01]  /*123c0*/  ISETP.LT.OR P1, PT, R0, 0x21, !P4 ;  /* 0x000000210000780c */ /* 0x000fe20006721670 */
[----:B------:R-:W-:Y:S02]  /*123d0*/  @!P2 IMAD R6, R13, R17, RZ ;  /* 0x000000110d06a224 */ /* 0x000fe400078e02ff */
[----:B------:R-:W-:-:S03]  /*123e0*/  IMAD.U32 R12, RZ, RZ, UR41 ;  /* 0x00000029ff0c7e24 */ /* 0x000fc6000f8e00ff */
[----:B------:R0:W-:Y:S07]  /*123f0*/  @!P2 STG.E.U8 desc[UR50][R10.64+0x9], R6 ;  /* 0x000009060a00a986 */ /* 0x0001ee000c101132 */
[----:B------:R-:W-:Y:S01]  /*12400*/  @!P1 IADD3 R12, P2, P5, R12, UR39, R2 ;  /* 0x000000270c0c9c10 */ /* 0x000fe2000fd5e002 */
[----:B0-----:R-:W-:-:S05]  /*12410*/  IMAD.U32 R6, RZ, RZ, UR40 ;  /* 0x00000028ff067e24 */ /* 0x001fca000f8e00ff */
[----:B------:R-:W-:Y:S02]  /*12420*/  @!P1 IADD3.X R13, R6, UR38, R3, P2, P5 ;  /* 0x00000026060d9c10 */ /* 0x000fe400097ea403 */
[C---:B------:R-:W-:Y:S02]  /*12430*/  ISETP.LT.OR P2, PT, R0.reuse, 0x11, !P3 ;  /* 0x000000110000780c */ /* 0x040fe40005f41670 */
[----:B------:R-:W-:Y:S01]  /*12440*/  ISETP.LT.OR P1, PT, R0, 0x22, !P4 ;  /* 0x000000220000780c */ /* 0x000fe20006721670 */
[----:B------:R-:W-:-:S10]  /*12450*/  IMAD.U32 R10, RZ, RZ, UR41 ;  /* 0x00000029ff0a7e24 */ /* 0x000fd4000f8e00ff */
[----:B------:R-:W-:-:S05]  /*12460*/  @!P2 IMAD R6, R51, R17, RZ ;  /* 0x000000113306a224 */ /* 0x000fca00078e02ff */
[----:B------:R0:W-:Y:S01]  /*12470*/  @!P2 STG.E.U8 desc[UR50][R4.64+0x10], R6 ;  /* 0x000010060400a986 */ /* 0x0001e2000c101132 */
[----:B------:R-:W-:Y:S01]  /*12480*/  @!P1 IADD3 R10, P2, P5, R10, UR39, R2 ;  /* 0x000000270a0a9c10 */ /* 0x000fe2000fd5e002 */
[----:B0-----:R-:W-:-:S05]  /*12490*/  IMAD.U32 R6, RZ, RZ, UR40 ;  /* 0x00000028ff067e24 */ /* 0x001fca000f8e00ff */
[----:B------:R-:W-:Y:S02]  /*124a0*/  @!P1 IADD3.X R11, R6, UR38, R3, P2, P5 ;  /* 0x00000026060b9c10 */ /* 0x000fe400097ea403 */
[C---:B------:R-:W-:Y:S02]  /*124b0*/  ISETP.LT.OR P2, PT, R0.reuse, 0x12, !P3 ;  /* 0x000000120000780c */ /* 0x040fe40005f41670 */
[----:B------:R-:W-:-:S11]  /*124c0*/  ISETP.LT.OR P1, PT, R0, 0x11, !P4 ;  /* 0x000000110000780c */ /* 0x000fd60006721670 */
[----:B------:R-:W-:-:S05]  /*124d0*/  @!P2 IMAD R6, R48, R17, RZ ;  /* 0x000000113006a224 */ /* 0x000fca00078e02ff */
[----:B------:R0:W-:Y:S02]  /*124e0*/  @!P2 STG.E.U8 desc[UR50][R4.64+0x11], R6 ;  /* 0x000011060400a986 */ /* 0x0001e4000c101132 */
[----:B0-----:R-:W-:-:S05]  /*124f0*/  @!P1 IMAD R6, R49, R17, RZ ;  /* 0x0000001131069224 */ /* 0x001fca00078e02ff */
[----:B------:R0:W-:Y:S04]  /*12500*/  @!P1 STG.E.U8 desc[UR50][R46.64+0x10], R6 ;  /* 0x000010062e009986 */ /* 0x0001e8000c101132 */
[----:B0-----:R-:W2:Y:S04]  /*12510*/  LDL.LU R46, [R1+0x34] ;  /* 0x00003400012e7983 */ /* 0x001ea80000300800 */
[----:B------:R-:W3:Y:S04]  /*12520*/  LDL.LU R47, [R1+0x38] ;  /* 0x00003800012f7983 */ /* 0x000ee80000300800 */
[----:B------:R-:W4:Y:S01]  /*12530*/  LDL.LU R51, [R1+0x3c] ;  /* 0x00003c0001337983 */ /* 0x000f220000300800 */
[----:B------:R-:W-:Y:S01]  /*12540*/  ISETP.LT.OR P1, PT, R0, 0x29, !P4 ;  /* 0x000000290000780c */ /* 0x000fe20006721670 */
[----:B------:R-:W-:-:S12]  /*12550*/  IMAD.U32 R6, RZ, RZ, UR41 ;  /* 0x00000029ff067e24 */ /* 0x000fd8000f8e00ff */
[----:B------:R-:W-:-:S04]  /*12560*/  @!P1 IADD3 R6, P2, P5, R6, UR39, R2 ;  /* 0x0000002706069c10 */ /* 0x000fc8000fd5e002 */
[----:B------:R-:W-:Y:S02]  /*12570*/  @!P1 IADD3.X R7, R7, UR38, R3, P2, P5 ;  /* 0x0000002607079c10 */ /* 0x000fe400097ea403 */
[C---:B------:R-:W-:Y:S02]  /*12580*/  ISETP.LT.OR P1, PT, R0.reuse, 0x12, !P4 ;  /* 0x000000120000780c */ /* 0x040fe40006721670 */
[----:B------:R-:W-:Y:S01]  /*12590*/  ISETP.LT.OR P6, PT, R0, 0x2a, !P4 ;  /* 0x0000002a0000780c */ /* 0x000fe200067c1670 */
[----:B------:R-:W-:-:S10]  /*125a0*/  IMAD.U32 R8, RZ, RZ, UR41 ;  /* 0x00000029ff087e24 */ /* 0x000fd4000f8e00ff */
[----:B------:R-:W-:-:S05]  /*125b0*/  @!P1 IMAD R28, R44, R17, RZ ;  /* 0x000000112c1c9224 */ /* 0x000fca00078e02ff */
[----:B------:R0:W-:Y:S01]  /*125c0*/  @!P1 STG.E.U8 desc[UR50][R42.64+0x11], R28 ;  /* 0x0000111c2a009986 */ /* 0x0001e2000c101132 */
[----:B------:R-:W-:Y:S01]  /*125d0*/  ISETP.LT.OR P1, PT, R0, 0x31, !P4 ;  /* 0x000000310000780c */ /* 0x000fe20006721670 */
[----:B------:R-:W-:Y:S01]  /*125e0*/  IMAD.U32 R9, RZ, RZ, UR40 ;  /* 0x00000028ff097e24 */ /* 0x000fe2000f8e00ff */
[----:B------:R-:W-:Y:S01]  /*125f0*/  @!P6 IADD3 R8, P2, P5, R8, UR39, R2 ;  /* 0x000000270808ec10 */ /* 0x000fe2000fd5e002 */
[----:B------:R-:W-:-:S03]  /*12600*/  IMAD.U32 R29, RZ, RZ, UR41 ;  /* 0x00000029ff1d7e24 */ /* 0x000fc6000f8e00ff */
[----:B------:R-:W-:Y:S01]  /*12610*/  @!P6 IADD3.X R9, R9, UR38, R3, P2, P5 ;  /* 0x000000260909ec10 */ /* 0x000fe200097ea403 */
[----:B0-----:R-:W-:-:S06]  /*12620*/  IMAD.U32 R28, RZ, RZ, UR40 ;  /* 0x00000028ff1c7e24 */ /* 0x001fcc000f8e00ff */
[----:B------:R-:W-:-:S04]  /*12630*/  @!P1 IADD3 R42, P2, P5, R29, UR39, R2 ;  /* 0x000000271d2a9c10 */ /* 0x000fc8000fd5e002 */
[----:B------:R-:W-:Y:S02]  /*12640*/  @!P1 IADD3.X R43, R28, UR38, R3, P2, P5 ;  /* 0x000000261c2b9c10 */ /* 0x000fe400097ea403 */
[C---:B------:R-:W-:Y:S02]  /*12650*/  ISETP.LT.OR P2, PT, R0.reuse, 0x19, !P3 ;  /* 0x000000190000780c */ /* 0x040fe40005f41670 */
[----:B------:R-:W-:-:S11]  /*12660*/  ISETP.LT.OR P1, PT, R0, 0x32, !P4 ;  /* 0x000000320000780c */ /* 0x000fd60006721670 */
[----:B------:R-:W-:-:S05]  /*12670*/  @!P2 IMAD R28, R45, R17, RZ ;  /* 0x000000112d1ca224 */ /* 0x000fca00078e02ff */
[----:B------:R0:W-:Y:S01]  /*12680*/  @!P2 STG.E.U8 desc[UR50][R4.64+0x18], R28 ;  /* 0x0000181c0400a986 */ /* 0x0001e2000c101132 */
[----:B------:R-:W-:Y:S01]  /*12690*/  @!P1 IADD3 R44, P2, P5, R29, UR39, R2 ;  /* 0x000000271d2c9c10 */ /* 0x000fe2000fd5e002 */
[----:B0-----:R-:W-:-:S05]  /*126a0*/  IMAD.U32 R28, RZ, RZ, UR40 ;  /* 0x00000028ff1c7e24 */ /* 0x001fca000f8e00ff */
[----:B------:R-:W-:Y:S02]  /*126b0*/  @!P1 IADD3.X R45, R28, UR38, R3, P2, P5 ;  /* 0x000000261c2d9c10 */ /* 0x000fe400097ea403 */
[C---:B------:R-:W-:Y:S02]  /*126c0*/  ISETP.LT.OR P2, PT, R0.reuse, 0x1a, !P3 ;  /* 0x0000001a0000780c */ /* 0x040fe40005f41670 */
[----:B------:R-:W-:Y:S02]  /*126d0*/  ISETP.LT.OR P1, PT, R0, 0x19, !P4 ;  /* 0x000000190000780c */ /* 0x000fe40006721670 */
[----:B------:R-:W-:-:S04]  /*126e0*/  LOP3.LUT R22, R22, 0xfbffffff, RZ, 0xc0, !PT ;  /* 0xfbffffff16167812 */ /* 0x000fc800078ec0ff */
[----:B------:R-:W-:Y:S02]  /*126f0*/  @P3 LOP3.LUT R22, R22, 0x4000000, RZ, 0xfc, !PT ;  /* 0x0400000016163812 */ /* 0x000fe400078efcff */
[----:B------:R-:W-:-:S03]  /*12700*/  ISETP.LT.OR P3, PT, R0, 0x3a, !P4 ;  /* 0x0000003a0000780c */ /* 0x000fc60006761670 */
[----:B--2---:R-:W-:-:S05]  /*12710*/  @!P2 IMAD R28, R46, R17, RZ ;  /* 0x000000112e1ca224 */ /* 0x004fca00078e02ff */
[----:B------:R3:W-:Y:S02]  /*12720*/  @!P2 STG.E.U8 desc[UR50][R4.64+0x19], R28 ;  /* 0x0000191c0400a986 */ /* 0x0007e4000c101132 */
[----:B---3--:R-:W-:-:S05]  /*12730*/  @!P1 IMAD R28, R47, R17, RZ ;  /* 0x000000112f1c9224 */ /* 0x008fca00078e02ff */
[----:B------:R0:W-:Y:S01]  /*12740*/  @!P1 STG.E.U8 desc[UR50][R20.64+0x18], R28 ;  /* 0x0000181c14009986 */ /* 0x0001e2000c101132 */
[----:B------:R-:W-:Y:S01]  /*12750*/  ISETP.LT.OR P1, PT, R0, 0x39, !P4 ;  /* 0x000000390000780c */ /* 0x000fe20006721670 */
[----:B0-----:R-:W-:Y:S02]  /*12760*/  IMAD.U32 R20, RZ, RZ, UR41 ;  /* 0x00000029ff147e24 */ /* 0x001fe4000f8e00ff */
[----:B------:R-:W-:-:S10]  /*12770*/  IMAD.U32 R21, RZ, RZ, UR40 ;  /* 0x00000028ff157e24 */ /* 0x000fd4000f8e00ff */
[----:B------:R-:W-:-:S04]  /*12780*/  @!P1 IADD3 R46, P2, P5, R20, UR39, R2 ;  /* 0x00000027142e9c10 */ /* 0x000fc8000fd5e002 */
[----:B------:R-:W-:Y:S02]  /*12790*/  @!P1 IADD3.X R47, R21, UR38, R3, P2, P5 ;  /* 0x00000026152f9c10 */ /* 0x000fe400097ea403 */
[----:B------:R-:W-:Y:S02]  /*127a0*/  ISETP.LT.OR P1, PT, R0, 0x1a, !P4 ;  /* 0x0000001a0000780c */ /* 0x000fe40006721670 */
[----:B------:R-:W-:-:S04]  /*127b0*/  @!P3 IADD3 R48, P2, P5, R20, UR39, R2 ;  /* 0x000000271430bc10 */ /* 0x000fc8000fd5e002 */
[----:B------:R-:W-:-:S07]  /*127c0*/  @!P3 IADD3.X R49, R21, UR38, R3, P2, P5 ;  /* 0x000000261531bc10 */ /* 0x000fce00097ea403 */
[----:B----4-:R-:W-:-:S05]  /*127d0*/  @!P1 IMAD R20, R51, R17, RZ ;  /* 0x0000001133149224 */ /* 0x010fca00078e02ff */
[----:B------:R0:W-:Y:S02]  /*127e0*/  @!P1 STG.E.U8 desc[UR50][R14.64+0x19], R20 ;  /* 0x000019140e009986 */ /* 0x0001e4000c101132 */
[----:B0-----:R-:W-:-:S04]  /*127f0*/  IADD3 R14, P2, R2, UR43, RZ ;  /* 0x0000002b020e7c10 */ /* 0x001fc8000ff5e0ff */
[----:B------:R-:W-:Y:S02]  /*12800*/  IADD3.X R15, R3, UR42, RZ, P2, !PT ;  /* 0x0000002a030f7c10 */ /* 0x000fe400097fe4ff */
[----:B------:R-:W-:-:S04]  /*12810*/  ISETP.GE.AND P2, PT, R23, 0x101, PT ;  /* 0x000001011700780c */ /* 0x000fc80003f46270 */
[----:B------:R-:W-:-:S13]  /*12820*/  ISETP.LT.OR P5, PT, R0, 0x1, !P2 ;  /* 0x000000010000780c */ /* 0x000fda00057a1670 */
[----:B------:R-:W-:-:S05]  /*12830*/  @!P5 IMAD R216, R216, R17, RZ ;  /* 0x00000011d8d8d224 */ /* 0x000fca00078e02ff */
[----:B------:R0:W-:Y:S01]  /*12840*/  @!P5 STG.E.U8 desc[UR50][R14.64], R216 ;  /* 0x000000d80e00d986 */ /* 0x0001e2000c101132 */
[----:B------:R-:W-:-:S13]  /*12850*/  ISETP.LT.OR P5, PT, R0, 0x2, !P2 ;  /* 0x000000020000780c */ /* 0x000fda00057a1670 */
[----:B------:R-:W-:-:S05]  /*12860*/  @!P5 IMAD R217, R217, R17, RZ ;  /* 0x00000011d9d9d224 */ /* 0x000fca00078e02ff */
[----:B------:R-:W-:Y:S01]  /*12870*/  @!P5 STG.E.U8 desc[UR50][R14.64+0x1], R217 ;  /* 0x000001d90e00d986 */ /* 0x000fe2000c101132 */
[----:B------:R-:W-:-:S13]  /*12880*/  ISETP.LT.OR P5, PT, R0, 0x1, !P0 ;  /* 0x000000010000780c */ /* 0x000fda00047a1670 */
[----:B------:R-:W-:Y:S01]  /*12890*/  @!P5 IADD3 R20, P6, R14, UR41, RZ ;  /* 0x000000290e14dc10 */ /* 0x000fe2000ffde0ff */
[----:B------:R-:W-:-:S03]  /*128a0*/  @!P5 IMAD R218, R218, R17, RZ ;  /* 0x00000011dadad224 */ /* 0x000fc600078e02ff */
[----:B------:R-:W-:-:S05]  /*128b0*/  @!P5 IADD3.X R21, R15, UR40, RZ, P6, !PT ;  /* 0x000000280f15dc10 */ /* 0x000fca000b7fe4ff */
[----:B------:R1:W-:Y:S01]  /*128c0*/  @!P5 STG.E.U8 desc[UR50][R20.64], R218 ;  /* 0x000000da1400d986 */ /* 0x0003e2000c101132 */
[C---:B------:R-:W-:Y:S02]  /*128d0*/  ISETP.LT.OR P5, PT, R0.reuse, 0x2, !P0 ;  /* 0x000000020000780c */ /* 0x040fe400047a1670 */
[----:B------:R-:W-:Y:S01]  /*128e0*/  ISETP.LT.OR P1, PT, R0, 0x21, !P0 ;  /* 0x000000210000780c */ /* 0x000fe20004721670 */
[----:B0-----:R-:W-:-:S10]  /*128f0*/  IMAD.U32 R216, RZ, RZ, UR41 ;  /* 0x00000029ffd87e24 */ /* 0x001fd4000f8e00ff */
[----:B-1----:R-:W-:Y:S01]  /*12900*/  @!P5 IADD3 R20, P6, R14, UR41, RZ ;  /* 0x000000290e14dc10 */ /* 0x002fe2000ffde0ff */
[----:B------:R-:W-:-:S03]  /*12910*/  @!P5 IMAD R219, R219, R17, RZ ;  /* 0x00000011dbdbd224 */ /* 0x000fc600078e02ff */
[----:B------:R-:W-:-:S05]  /*12920*/  @!P5 IADD3.X R21, R15, UR40, RZ, P6, !PT ;  /* 0x000000280f15dc10 */ /* 0x000fca000b7fe4ff */
        /* <DEDUP_REMOVED lines=8> */
[----:B------:R-:W-:-:S13]  /*129b0*/  ISETP.LT.OR P5, PT, R0, 0x9, !P2 ;  /* 0x000000090000780c */ /* 0x000fda00057a1670 */
[----:B------:R-:W-:-:S05]  /*129c0*/  @!P5 IMAD R220, R220, R17, RZ ;  /* 0x00000011dcdcd224 */ /* 0x000fca00078e02ff */
[----:B------:R0:W-:Y:S01]  /*129d0*/  @!P5 STG.E.U8 desc[UR50][R14.64+0x8], R220 ;  /* 0x000008dc0e00d986 */ /* 0x0001e2000c101132 */
[C---:B------:R-:W-:Y:S02]  /*129e0*/  ISETP.LT.OR P5, PT, R0.reuse, 0xa, !P2 ;  /* 0x0000000a0000780c */ /* 0x040fe400057a1670 */
[----:B------:R-:W-:Y:S01]  /*129f0*/  ISETP.LT.OR P1, PT, R0, 0x29, !P0 ;  /* 0x000000290000780c */ /* 0x000fe20004721670 */
[----:B------:R-:W-:Y:S02]  /*12a00*/  IMAD.U32 R20, RZ, RZ, UR41 ;  /* 0x00000029ff147e24 */ /* 0x000fe4000f8e00ff */
[----:B------:R-:W-:-:S08]  /*12a10*/  IMAD.U32 R21, RZ, RZ, UR40 ;  /* 0x00000028ff157e24 */ /* 0x000fd0000f8e00ff */
[----:B------:R-:W-:-:S05]  /*12a20*/  @!P5 IMAD R221, R221, R17, RZ ;  /* 0x00000011ddddd224 */ /* 0x000fca00078e02ff */
[----:B------:R-:W-:Y:S01]  /*12a30*/  @!P5 STG.E.U8 desc[UR50][R14.64+0x9], R221 ;  /* 0x000009dd0e00d986 */ /* 0x000fe2000c101132 */
[----:B------:R-:W-:-:S04]  /*12a40*/  @!P1 IADD3 R50, P5, P6, R20, UR43, R2 ;  /* 0x0000002b14329c10 */ /* 0x000fc8000febe002 */
[----:B------:R-:W-:Y:S02]  /*12a50*/  @!P1 IADD3.X R51, R21, UR42, R3, P5, P6 ;  /* 0x0000002a15339c10 */ /* 0x000fe4000afec403 */
[C---:B------:R-:W-:Y:S02]  /*12a60*/  ISETP.LT.OR P5, PT, R0.reuse, 0x9, !P0 ;  /* 0x000000090000780c */ /* 0x040fe400047a1670 */
[C---:B------:R-:W-:Y:S02]  /*12a70*/  ISETP.LT.OR P3, PT, R0.reuse, 0xa, !P0 ;  /* 0x0000000a0000780c */ /* 0x040fe40004761670 */
[----:B------:R-:W-:-:S09]  /*12a80*/  ISETP.LT.OR P1, PT, R0, 0x2a, !P0 ;  /* 0x0000002a0000780c */ /* 0x000fd20004721670 */
[----:B------:R-:W-:Y:S01]  /*12a90*/  @!P5 IADD3 R20, P6, R14, UR41, RZ ;  /* 0x000000290e14dc10 */ /* 0x000fe2000ffde0ff */
[-C--:B------:R-:W-:Y:S02]  /*12aa0*/  @!P5 IMAD R222, R222, R17.reuse, RZ ;  /* 0x00000011deded224 */ /* 0x080fe400078e02ff */
[----:B------:R-:W-:Y:S01]  /*12ab0*/  @!P3 IMAD R223, R223, R17, RZ ;  /* 0x00000011dfdfb224 */ /* 0x000fe200078e02ff */
[----:B------:R-:W-:Y:S01]  /*12ac0*/  @!P5 IADD3.X R21, R15, UR40, RZ, P6, !PT ;  /* 0x000000280f15dc10 */ /* 0x000fe2000b7fe4ff */
[----:B0-----:R-:W-:-:S04]  /*12ad0*/  IMAD.U32 R220, RZ, RZ, UR41 ;  /* 0x00000029ffdc7e24 */ /* 0x001fc8000f8e00ff */
[----:B------:R0:W-:Y:S04]  /*12ae0*/  @!P5 STG.E.U8 desc[UR50][R20.64+0x8], R222 ;  /* 0x000008de1400d986 */ /* 0x0001e8000c101132 */
[----:B------:R1:W-:Y:S01]  /*12af0*/  @!P3 STG.E.U8 desc[UR50][R24.64+0x9], R223 ;  /* 0x000009df1800b986 */ /* 0x0003e2000c101132 */
[----:B------:R-:W-:Y:S02]  /*12b00*/  ISETP.LT.OR P3, PT, R0, 0x31, !P0 ;  /* 0x000000310000780c */ /* 0x000fe40004761670 */
[----:B------:R-:W-:Y:S01]  /*12b10*/  @!P1 IADD3 R220, P5, P6, R220, UR43, R2 ;  /* 0x0000002bdcdc9c10 */ /* 0x000fe2000febe002 */
[----:B0-----:R-:W-:-:S05]  /*12b20*/  IMAD.U32 R20, RZ, RZ, UR40 ;  /* 0x00000028ff147e24 */ /* 0x001fca000f8e00ff */
[----:B------:R-:W-:Y:S01]  /*12b30*/  @!P1 IADD3.X R221, R20, UR42, R3, P5, P6 ;  /* 0x0000002a14dd9c10 */ /* 0x000fe2000afec403 */
[----:B------:R-:W-:Y:S02]  /*12b40*/  IMAD.U32 R20, RZ, RZ, UR41 ;  /* 0x00000029ff147e24 */ /* 0x000fe4000f8e00ff */
[----:B------:R-:W-:-:S03]  /*12b50*/  IMAD.U32 R21, RZ, RZ, UR40 ;  /* 0x00000028ff157e24 */ /* 0x000fc6000f8e00ff */
[----:B------:R-:W-:-:S04]  /*12b60*/  @!P3 IADD3 R52, P5, P6, R20, UR43, R2 ;  /* 0x0000002b1434bc10 */ /* 0x000fc8000febe002 */
[----:B------:R-:W-:Y:S02]  /*12b70*/  @!P3 IADD3.X R53, R21, UR42, R3, P5, P6 ;  /* 0x0000002a1535bc10 */ /* 0x000fe4000afec403 */
[----:B------:R-:W-:-:S13]  /*12b80*/  ISETP.LT.OR P3, PT, R0, 0x32, !P0 ;  /* 0x000000320000780c */ /* 0x000fda0004761670 */
[----:B------:R-:W-:-:S04]  /*12b90*/  @!P3 IADD3 R54, P5, P6, R20, UR43, R2 ;  /* 0x0000002b1436bc10 */ /* 0x000fc8000febe002 */
[----:B------:R-:W-:Y:S02]  /*12ba0*/  @!P3 IADD3.X R55, R21, UR42, R3, P5, P6 ;  /* 0x0000002a1537bc10 */ /* 0x000fe4000afec403 */
[----:B------:R-:W-:-:S13]  /*12bb0*/  ISETP.LT.OR P5, PT, R0, 0x11, !P2 ;  /* 0x000000110000780c */ /* 0x000fda00057a1670 */
[----:B------:R-:W-:-:S05]  /*12bc0*/  @!P5 IMAD R224, R224, R17, RZ ;  /* 0x00000011e0e0d224 */ /* 0x000fca00078e02ff */
[----:B------:R-:W-:Y:S01]  /*12bd0*/  @!P5 STG.E.U8 desc[UR50][R14.64+0x10], R224 ;  /* 0x000010e00e00d986 */ /* 0x000fe2000c101132 */
[C---:B------:R-:W-:Y:S02]  /*12be0*/  ISETP.LT.OR P5, PT, R0.reuse, 0x12, !P2 ;  /* 0x000000120000780c */ /* 0x040fe400057a1670 */
[----:B------:R-:W-:Y:S02]  /*12bf0*/  ISETP.LT.OR P3, PT, R0, 0x39, !P0 ;  /* 0x000000390000780c */ /* 0x000fe40004761670 */
[----:B------:R-:W-:-:S09]  /*12c00*/  LOP3.LUT P1, RZ, R22, 0x10000000, RZ, 0xc0, !PT ;  /* 0x1000000016ff7812 */ /* 0x000fd2000782c0ff */
[----:B------:R-:W-:-:S05]  /*12c10*/  @!P5 IMAD R225, R225, R17, RZ ;  /* 0x00000011e1e1d224 */ /* 0x000fca00078e02ff */
[----:B------:R-:W-:Y:S01]  /*12c20*/  @!P5 STG.E.U8 desc[UR50][R14.64+0x11], R225 ;  /* 0x000011e10e00d986 */ /* 0x000fe2000c101132 */
[----:B-1----:R-:W-:-:S04]  /*12c30*/  @!P3 IADD3 R24, P5, P6, R20, UR43, R2 ;  /* 0x0000002b1418bc10 */ /* 0x002fc8000febe002 */
[----:B------:R-:W-:Y:S02]  /*12c40*/  @!P3 IADD3.X R25, R21, UR42, R3, P5, P6 ;  /* 0x0000002a1519bc10 */ /* 0x000fe4000afec403 */
[----:B------:R-:W-:Y:S01]  /*12c50*/  ISETP.LT.OR P3, PT, R0, 0x12, !P0 ;  /* 0x000000120000780c */ /* 0x000fe20004761670 */
[----:B------:R-:W-:-:S05]  /*12c60*/  @!P1 IMAD R226, R226, R17, RZ ;  /* 0x00000011e2e29224 */ /* 0x000fca00078e02ff */
[----:B------:R0:W-:Y:S01]  /*12c70*/  @!P1 STG.E.U8 desc[UR50][R26.64+0x10], R226 ;  /* 0x000010e21a009986 */ /* 0x0001e2000c101132 */
[----:B------:R-:W-:-:S06]  /*12c80*/  ISETP.LT.OR P1, PT, R0, 0x3a, !P0 ;  /* 0x0000003a0000780c */ /* 0x000fcc0004721670 */
[----:B------:R-:W-:-:S05]  /*12c90*/  @!P3 IMAD R227, R227, R17, RZ ;  /* 0x00000011e3e3b224 */ /* 0x000fca00078e02ff */
[----:B------:R-:W-:Y:S01]  /*12ca0*/  @!P3 STG.E.U8 desc[UR50][R236.64+0x11], R227 ;  /* 0x000011e3ec00b986 */ /* 0x000fe2000c101132 */
[----:B------:R-:W-:Y:S02]  /*12cb0*/  ISETP.LT.OR P3, PT, R0, 0x41, !P4 ;  /* 0x000000410000780c */ /* 0x000fe40006761670 */
[----:B0-----:R-:W-:-:S04]  /*12cc0*/  @!P1 IADD3 R26, P5, P6, R20, UR43, R2 ;  /* 0x0000002b141a9c10 */ /* 0x001fc8000febe002 */
[----:B------:R-:W-:Y:S02]  /*12cd0*/  @!P1 IADD3.X R27, R21, UR42, R3, P5, P6 ;  /* 0x0000002a151b9c10 */ /* 0x000fe4000afec403 */
[C---:B------:R-:W-:Y:S02]  /*12ce0*/  LOP3.LUT P1, RZ, R22.reuse, 0x8000000, RZ, 0xc0, !PT ;  /* 0x0800000016ff7812 */ /* 0x040fe4000782c0ff */
[----:B------:R-:W-:-:S03]  /*12cf0*/  LOP3.LUT R22, R22, 0xfffbffff, RZ, 0xc0, !PT ;  /* 0xfffbffff16167812 */ /* 0x000fc600078ec0ff */
[----:B------:R-:W-:Y:S02]  /*12d00*/  @!P3 IADD3 R28, P5, P6, R20, UR39, R2 ;  /* 0x00000027141cbc10 */ /* 0x000fe4000febe002 */
[----:B------:R-:W-:Y:S02]  /*12d10*/  @P3 LOP3.LUT R22, R22, 0x40000, RZ, 0xfc, !PT ;  /* 0x0004000016163812 */ /* 0x000fe400078efcff */
[----:B------:R-:W-:Y:S02]  /*12d20*/  @!P3 IADD3.X R29, R21, UR38, R3, P5, P6 ;  /* 0x00000026151dbc10 */ /* 0x000fe4000afec403 */
[----:B------:R-:W-:-:S13]  /*12d30*/  ISETP.LT.OR P3, PT, R0, 0x42, !P4 ;  /* 0x000000420000780c */ /* 0x000fda0006761670 */
[----:B------:R-:W-:-:S04]  /*12d40*/  @!P3 IADD3 R30, P5, P6, R20, UR39, R2 ;  /* 0x00000027141ebc10 */ /* 0x000fc8000febe002 */
[----:B------:R-:W-:Y:S02]  /*12d50*/  @!P3 IADD3.X R31, R21, UR38, R3, P5, P6 ;  /* 0x00000026151fbc10 */ /* 0x000fe4000afec403 */
[----:B------:R-:W-:Y:S02]  /*12d60*/  ISETP.LT.OR P5, PT, R0, 0x19, !P2 ;  /* 0x000000190000780c */ /* 0x000fe400057a1670 */
[----:B------:R-:W-:-:S04]  /*12d70*/  LOP3.LUT R22, R22, 0xfffdffff, RZ, 0xc0, !PT ;  /* 0xfffdffff16167812 */ /* 0x000fc800078ec0ff */
[----:B------:R-:W-:-:S07]  /*12d80*/  @P3 LOP3.LUT R22, R22, 0x20000, RZ, 0xfc, !PT ;  /* 0x0002000016163812 */ /* 0x000fce00078efcff */
[----:B------:R-:W-:Y:S01]  /*12d90*/  @!P5 IMAD R228, R228, R17, RZ ;  /* 0x00000011e4e4d224 */ /* 0x000fe200078e02ff */
[----:B------:R-:W-:-:S04]  /*12da0*/  ISETP.LT.OR P3, PT, R0, 0x19, !P0 ;  /* 0x000000190000780c */ /* 0x000fc80004761670 */
[----:B------:R-:W-:Y:S01]  /*12db0*/  @!P5 STG.E.U8 desc[UR50][R14.64+0x18], R228 ;  /* 0x000018e40e00d986 */ /* 0x000fe2000c101132 */
[----:B------:R-:W-:Y:S02]  /*12dc0*/  ISETP.LT.OR P5, PT, R0, 0x1a, !P2 ;  /* 0x0000001a0000780c */ /* 0x000fe400057a1670 */
[----:B------:R-:W-:-:S04]  /*12dd0*/  LOP3.LUT R22, R22, 0xfdffffff, RZ, 0xc0, !PT ;  /* 0xfdffffff16167812 */ /* 0x000fc800078ec0ff */
[----:B------:R-:W-:Y:S02]  /*12de0*/  @P2 LOP3.LUT R22, R22, 0x2000000, RZ, 0xfc, !PT ;  /* 0x0200000016162812 */ /* 0x000fe400078efcff */
[----:B------:R-:W-:Y:S01]  /*12df0*/  @!P3 IMAD R230, R230, R17, RZ ;  /* 0x00000011e6e6b224 */ /* 0x000fe200078e02ff */
[----:B------:R-:W-:-:S04]  /*12e00*/  ISETP.LT.OR P2, PT, R0, 0x49, !P4 ;  /* 0x000000490000780c */ /* 0x000fc80006741670 */
[----:B------:R-:W-:-:S05]  /*12e10*/  @!P5 IMAD R229, R229, R17, RZ ;  /* 0x00000011e5e5d224 */ /* 0x000fca00078e02ff */
[----:B------:R-:W-:Y:S04]  /*12e20*/  @!P5 STG.E.U8 desc[UR50][R14.64+0x19], R229 ;  /* 0x000019e50e00d986 */ /* 0x000fe8000c101132 */
[----:B------:R-:W-:Y:S01]  /*12e30*/  @!P3 STG.E.U8 desc[UR50][R234.64+0x18], R230 ;  /* 0x000018e6ea00b986 */ /* 0x000fe2000c101132 */
[----:B------:R-:W-:Y:S02]  /*12e40*/  ISETP.LT.OR P3, PT, R0, 0x1a, !P0 ;  /* 0x0000001a0000780c */ /* 0x000fe40004761670 */
[----:B------:R-:W-:Y:S02]  /*12e50*/  LOP3.LUT R22, R22, 0xfffeffff, RZ, 0xc0, !PT ;  /* 0xfffeffff16167812 */ /* 0x000fe400078ec0ff */
[----:B------:R-:W-:Y:S02]  /*12e60*/  @!P2 IADD3 R32, P5, P6, R20, UR39, R2 ;  /* 0x000000271420ac10 */ /* 0x000fe4000febe002 */
[----:B------:R-:W-:-:S02]  /*12e70*/  @P2 LOP3.LUT R22, R22, 0x10000, RZ, 0xfc, !PT ;  /* 0x0001000016162812 */ /* 0x000fc400078efcff */
[----:B------:R-:W-:Y:S02]  /*12e80*/  @!P2 IADD3.X R33, R21, UR38, R3, P5, P6 ;  /* 0x000000261521ac10 */ /* 0x000fe4000afec403 */
[----:B------:R-:W-:-:S03]  /*12e90*/  ISETP.LT.OR P2, PT, R0, 0x4a, !P4 ;  /* 0x0000004a0000780c */ /* 0x000fc60006741670 */
[----:B------:R-:W-:-:S05]  /*12ea0*/  @!P3 IMAD R231, R231, R17, RZ ;  /* 0x00000011e7e7b224 */ /* 0x000fca00078e02ff */
[----:B------:R-:W-:Y:S01]  /*12eb0*/  @!P3 STG.E.U8 desc[UR50][R232.64+0x19], R231 ;  /* 0x000019e7e800b986 */ /* 0x000fe2000c101132 */
[----:B------:R-:W-:Y:S02]  /*12ec0*/  ISETP.LT.OR P3, PT, R0, 0x51, !P4 ;  /* 0x000000510000780c */ /* 0x000fe40006761670 */
[----:B------:R-:W-:Y:S02]  /*12ed0*/  LOP3.LUT R22, R22, 0xffff7fff, RZ, 0xc0, !PT ;  /* 0xffff7fff16167812 */ /* 0x000fe400078ec0ff */
[----:B------:R-:W-:Y:S02]  /*12ee0*/  @!P2 IADD3 R34, P5, P6, R20, UR39, R2 ;  /* 0x000000271422ac10 */ /* 0x000fe4000febe002 */
[----:B------:R-:W-:Y:S02]  /*12ef0*/  @P2 LOP3.LUT R22, R22, 0x8000, RZ, 0xfc, !PT ;  /* 0x0000800016162812 */ /* 0x000fe400078efcff */
[----:B------:R-:W-:Y:S02]  /*12f00*/  @!P2 IADD3.X R35, R21, UR38, R3, P5, P6 ;  /* 0x000000261523ac10 */ /* 0x000fe4000afec403 */
[----:B------:R-:W-:-:S03]  /*12f10*/  ISETP.GE.AND P2, PT, R23, 0x1, PT ;  /* 0x000000011700780c */ /* 0x000fc60003f46270 */
[----:B------:R-:W-:-:S04]  /*12f20*/  @!P3 IADD3 R36, P5, P6, R20, UR39, R2 ;  /* 0x000000271424bc10 */ /* 0x000fc8000febe002 */
[----:B------:R-:W-:Y:S02]  /*12f30*/  @!P3 IADD3.X R37, R21, UR38, R3, P5, P6 ;  /* 0x000000261525bc10 */ /* 0x000fe4000afec403 */
[----:B------:R-:W-:Y:S02]  /*12f40*/  ISETP.LT.OR P5, PT, R0, 0x21, !P2 ;  /* 0x000000210000780c */ /* 0x000fe400057a1670 */
[----:B------:R-:W-:-:S11]  /*12f50*/  LOP3.LUT R22, R22, 0xffffbfff, RZ, 0xc0, !PT ;  /* 0xffffbfff16167812 */ /* 0x000fd600078ec0ff */
[----:B------:R-:W-:-:S05]  /*12f60*/  @!P5 IMAD R200, R200, R17, RZ ;  /* 0x00000011c8c8d224 */ /* 0x000fca00078e02ff */
[----:B------:R-:W-:Y:S01]  /*12f70*/  @!P5 STG.E.U8 desc[UR50][R2.64+0x20], R200 ;  /* 0x000020c80200d986 */ /* 0x000fe2000c101132 */
[----:B------:R-:W-:Y:S02]  /*12f80*/  ISETP.LT.OR P5, PT, R0, 0x22, !P2 ;  /* 0x000000220000780c */ /* 0x000fe400057a1670 */
[----:B------:R-:W-:Y:S02]  /*12f90*/  @P3 LOP3.LUT R22, R22, 0x4000, RZ, 0xfc, !PT ;  /* 0x0000400016163812 */ /* 0x000fe400078efcff */
[----:B------:R-:W-:-:S09]  /*12fa0*/  ISETP.LT.OR P3, PT, R0, 0x52, !P4 ;  /* 0x000000520000780c */ /* 0x000fd20006761670 */
[----:B------:R-:W-:-:S05]  /*12fb0*/  @!P5 IMAD R201, R201, R17, RZ ;  /* 0x00000011c9c9d224 */ /* 0x000fca00078e02ff */
[----:B------:R-:W-:Y:S01]  /*12fc0*/  @!P5 STG.E.U8 desc[UR50][R2.64+0x21], R201 ;  /* 0x000021c90200d986 */ /* 0x000fe2000c101132 */
[----:B------:R-:W-:-:S04]  /*12fd0*/  @!P3 IADD3 R38, P5, P6, R20, UR39, R2 ;  /* 0x000000271426bc10 */ /* 0x000fc8000febe002 */
[----:B------:R-:W-:Y:S02]  /*12fe0*/  @!P3 IADD3.X R39, R21, UR38, R3, P5, P6 ;  /* 0x000000261527bc10 */ /* 0x000fe4000afec403 */
[----:B------:R-:W-:-:S13]  /*12ff0*/  ISETP.LT.OR P5, PT, R0, 0x21, !P1 ;  /* 0x000000210000780c */ /* 0x000fda0004fa1670 */
[----:B------:R-:W-:Y:S01]  /*13000*/  @!P5 IADD3 R20, P6, R2, UR41, RZ ;  /* 0x000000290214dc10 */ /* 0x000fe2000ffde0ff */
[----:B------:R-:W-:-:S03]  /*13010*/  @!P5 IMAD R202, R202, R17, RZ ;  /* 0x00000011cacad224 */ /* 0x000fc600078e02ff */
[----:B------:R-:W-:-:S05]  /*13020*/  @!P5 IADD3.X R21, R3, UR40, RZ, P6, !PT ;  /* 0x000000280315dc10 */ /* 0x000fca000b7fe4ff */
[----:B------:R0:W-:Y:S01]  /*13030*/  @!P5 STG.E.U8 desc[UR50][R20.64+0x20], R202 ;  /* 0x000020ca1400d986 */ /* 0x0001e2000c101132 */
[----:B------:R-:W-:Y:S02]  /*13040*/  ISETP.LT.OR P5, PT, R0, 0x22, !P1 ;  /* 0x000000220000780c */ /* 0x000fe40004fa1670 */
[----:B------:R-:W-:-:S04]  /*13050*/  LOP3.LUT R22, R22, 0xffffdfff, RZ, 0xc0, !PT ;  /* 0xffffdfff16167812 */ /* 0x000fc800078ec0ff */
[----:B------:R-:W-:Y:S02]  /*13060*/  @P3 LOP3.LUT R22, R22, 0x2000, RZ, 0xfc, !PT ;  /* 0x0000200016163812 */ /* 0x000fe400078efcff */
[----:B------:R-:W-:-:S05]  /*13070*/  ISETP.LT.OR P3, PT, R0, 0x59, !P4 ;  /* 0x000000590000780c */ /* 0x000fca0006761670 */
[----:B0-----:R-:W-:Y:S01]  /*13080*/  @!P5 IADD3 R20, P6, R2, UR41, RZ ;  /* 0x000000290214dc10 */ /* 0x001fe2000ffde0ff */
[----:B------:R-:W-:-:S03]  /*13090*/  @!P5 IMAD R203, R203, R17, RZ ;  /* 0x00000011cbcbd224 */ /* 0x000fc600078e02ff */
[----:B------:R-:W-:Y:S01]  /*130a0*/  @!P5 IADD3.X R21, R3, UR40, RZ, P6, !PT ;  /* 0x000000280315dc10 */ /* 0x000fe2000b7fe4ff */
[----:B------:R-:W-:-:S04]  /*130b0*/  IMAD.U32 R236, RZ, RZ, UR41 ;  /* 0x00000029ffec7e24 */ /* 0x000fc8000f8e00ff */
[----:B------:R0:W-:Y:S01]  /*130c0*/  @!P5 STG.E.U8 desc[UR50][R20.64+0x21], R203 ;  /* 0x000021cb1400d986 */ /* 0x0001e2000c101132 */
[----:B------:R-:W-:Y:S01]  /*130d0*/  @!P3 IADD3 R236, P5, P6, R236, UR39, R2 ;  /* 0x00000027ececbc10 */ /* 0x000fe2000febe002 */
[----:B0-----:R-:W-:-:S05]  /*130e0*/  IMAD.U32 R20, RZ, RZ, UR40 ;  /* 0x00000028ff147e24 */ /* 0x001fca000f8e00ff */
[----:B------:R-:W-:Y:S02]  /*130f0*/  @!P3 IADD3.X R237, R20, UR38, R3, P5, P6 ;  /* 0x0000002614edbc10 */ /* 0x000fe4000afec403 */
[----:B------:R-:W-:Y:S02]  /*13100*/  ISETP.LT.OR P5, PT, R0, 0x29, !P2 ;  /* 0x000000290000780c */ /* 0x000fe400057a1670 */
[----:B------:R-:W-:-:S11]  /*13110*/  LOP3.LUT R22, R22, 0xffffefff, RZ, 0xc0, !PT ;  /* 0xffffefff16167812 */ /* 0x000fd600078ec0ff */
[----:B------:R-:W-:-:S05]  /*13120*/  @!P5 IMAD R204, R204, R17, RZ ;  /* 0x00000011ccccd224 */ /* 0x000fca00078e02ff */
[----:B------:R-:W-:Y:S01]  /*13130*/  @!P5 STG.E.U8 desc[UR50][R2.64+0x28], R204 ;  /* 0x000028cc0200d986 */ /* 0x000fe2000c101132 */
[----:B------:R-:W-:Y:S02]  /*13140*/  ISETP.LT.OR P5, PT, R0, 0x2a, !P2 ;  /* 0x0000002a0000780c */ /* 0x000fe400057a1670 */
[----:B------:R-:W-:Y:S02]  /*13150*/  @P3 LOP3.LUT R22, R22, 0x1000, RZ, 0xfc, !PT ;  /* 0x0000100016163812 */ /* 0x000fe400078efcff */
[----:B------:R-:W-:Y:S01]  /*13160*/  ISETP.LT.OR P3, PT, R0, 0x5a, !P4 ;  /* 0x0000005a0000780c */ /* 0x000fe20006761670 */
[----:B------:R-:W-:-:S08]  /*13170*/  IMAD.U32 R234, RZ, RZ, UR41 ;  /* 0x00000029ffea7e24 */ /* 0x000fd0000f8e00ff */
        /* <DEDUP_REMOVED lines=44> */
[----:B------:R-:W-:-:S05]  /*13440*/  @!P5 IADD3.X R21, R3, UR40, RZ, P6, !PT ;  /* 0x000000280315dc10 */ /* 0x000fca000b7fe4ff */
[----:B------:R0:W-:Y:S02]  /*13450*/  @!P5 STG.E.U8 desc[UR50][R20.64+0x31], R211 ;  /* 0x000031d31400d986 */ /* 0x0001e4000c101132 */
[----:B0-----:R-:W-:Y:S02]  /*13460*/  IMAD.U32 R20, RZ, RZ, UR41 ;  /* 0x00000029ff147e24 */ /* 0x001fe4000f8e00ff */
[----:B------:R-:W-:-:S03]  /*13470*/  IMAD.U32 R21, RZ, RZ, UR40 ;  /* 0x00000028ff157e24 */ /* 0x000fc6000f8e00ff */
[----:B------:R-:W-:-:S04]  /*13480*/  @!P3 IADD3 R20, P5, P6, R20, UR43, R2 ;  /* 0x0000002b1414bc10 */ /* 0x000fc8000febe002 */
[----:B------:R-:W-:Y:S02]  /*13490*/  @!P3 IADD3.X R21, R21, UR42, R3, P5, P6 ;  /* 0x0000002a1515bc10 */ /* 0x000fe4000afec403 */
[----:B------:R-:W-:-:S13]  /*134a0*/  ISETP.LT.OR P5, PT, R0, 0x39, !P2 ;  /* 0x000000390000780c */ /* 0x000fda00057a1670 */
[----:B------:R-:W-:-:S05]  /*134b0*/  @!P5 IMAD R212, R212, R17, RZ ;  /* 0x00000011d4d4d224 */ /* 0x000fca00078e02ff */
[----:B------:R-:W-:Y:S01]  /*134c0*/  @!P5 STG.E.U8 desc[UR50][R2.64+0x38], R212 ;  /* 0x000038d40200d986 */ /* 0x000fe2000c101132 */
        /* <DEDUP_REMOVED lines=14> */
[----:B------:R-:W-:Y:S02]  /*135b0*/  LOP3.LUT R19, R19, 0xdfffffff, RZ, 0xc0, !PT ;  /* 0xdfffffff13137812 */ /* 0x000fe400078ec0ff */
[----:B------:R-:W-:Y:S02]  /*135c0*/  LOP3.LUT R22, R22, 0xffffffef, RZ, 0xc0, !PT ;  /* 0xffffffef16167812 */ /* 0x000fe400078ec0ff */
[----:B------:R-:W-:Y:S02]  /*135d0*/  @P2 LOP3.LUT R19, R19, 0x20000000, RZ, 0xfc, !PT ;  /* 0x2000000013132812 */ /* 0x000fe400078efcff */
[----:B------:R-:W-:Y:S02]  /*135e0*/  @P3 LOP3.LUT R22, R22, 0x10, RZ, 0xfc, !PT ;  /* 0x0000001016163812 */ /* 0x000fe400078efcff */
[----:B------:R-:W-:-:S03]  /*135f0*/  ISETP.LT.OR P2, PT, R0, 0x51, !P0 ;  /* 0x000000510000780c */ /* 0x000fc60004741670 */
[----:B0-----:R-:W-:Y:S02]  /*13600*/  @!P5 IADD3 R202, P6, R2, UR41, RZ ;  /* 0x0000002902cadc10 */ /* 0x001fe4000ffde0ff */
[C---:B------:R-:W-:Y:S01]  /*13610*/  LOP3.LUT P3, RZ, R22.reuse, 0x4000000, RZ, 0xc0, !PT ;  /* 0x0400000016ff7812 */ /* 0x040fe2000786c0ff */
[----:B------:R-:W-:Y:S01]  /*13620*/  @!P5 IMAD R215, R215, R17, RZ ;  /* 0x00000011d7d7d224 */ /* 0x000fe200078e02ff */
[----:B------:R-:W-:Y:S02]  /*13630*/  LOP3.LUT R22, R22, 0xff7fffff, RZ, 0xc0, !PT ;  /* 0xff7fffff16167812 */ /* 0x000fe400078ec0ff */
[----:B------:R-:W-:Y:S01]  /*13640*/  @!P5 IADD3.X R203, R3, UR40, RZ, P6, !PT ;  /* 0x0000002803cbdc10 */ /* 0x000fe2000b7fe4ff */
[----:B------:R-:W-:Y:S01]  /*13650*/  IMAD.U32 R204, RZ, RZ, UR41 ;  /* 0x00000029ffcc7e24 */ /* 0x000fe2000f8e00ff */
[----:B------:R-:W-:Y:S02]  /*13660*/  @P1 LOP3.LUT R22, R22, 0x800000, RZ, 0xfc, !PT ;  /* 0x0080000016161812 */ /* 0x000fe400078efcff */
[----:B------:R-:W-:Y:S01]  /*13670*/  ISETP.LT.OR P1, PT, R0, 0x52, !P0 ;  /* 0x000000520000780c */ /* 0x000fe20004721670 */
[----:B------:R0:W-:Y:S01]  /*13680*/  @!P5 STG.E.U8 desc[UR50][R202.64+0x39], R215 ;  /* 0x000039d7ca00d986 */ /* 0x0001e2000c101132 */
[----:B------:R-:W-:Y:S01]  /*13690*/  @!P2 IADD3 R204, P5, P6, R204, UR43, R2 ;  /* 0x0000002bccccac10 */ /* 0x000fe2000febe002 */
[----:B0-----:R-:W-:-:S05]  /*136a0*/  IMAD.U32 R202, RZ, RZ, UR40 ;  /* 0x00000028ffca7e24 */ /* 0x001fca000f8e00ff */
[----:B------:R-:W-:Y:S01]  /*136b0*/  @!P2 IADD3.X R205, R202, UR42, R3, P5, P6 ;  /* 0x0000002acacdac10 */ /* 0x000fe2000afec403 */
[----:B------:R-:W-:Y:S02]  /*136c0*/  IMAD.U32 R202, RZ, RZ, UR41 ;  /* 0x00000029ffca7e24 */ /* 0x000fe4000f8e00ff */
[----:B------:R-:W-:-:S03]  /*136d0*/  IMAD.U32 R203, RZ, RZ, UR40 ;  /* 0x00000028ffcb7e24 */ /* 0x000fc6000f8e00ff */
[----:B------:R-:W-:-:S04]  /*136e0*/  @!P1 IADD3 R202, P5, P6, R202, UR43, R2 ;  /* 0x0000002bcaca9c10 */ /* 0x000fc8000febe002 */
[----:B------:R-:W-:Y:S02]  /*136f0*/  @!P1 IADD3.X R203, R203, UR42, R3, P5, P6 ;  /* 0x0000002acbcb9c10 */ /* 0x000fe4000afec403 */
[----:B------:R-:W-:Y:S02]  /*13700*/  ISETP.LT.OR P5, PT, R0, 0x21, !P3 ;  /* 0x000000210000780c */ /* 0x000fe40005fa1670 */
[----:B------:R-:W-:-:S04]  /*13710*/  LOP3.LUT R19, R19, 0xfdffffff, RZ, 0xc0, !PT ;  /* 0xfdffffff13137812 */ /* 0x000fc800078ec0ff */
[----:B------:R-:W-:-:S07]  /*13720*/  @P2 LOP3.LUT R19, R19, 0x2000000, RZ, 0xfc, !PT ;  /* 0x0200000013132812 */ /* 0x000fce00078efcff */
[----:B------:R-:W-:Y:S01]  /*13730*/  @!P5 IMAD R184, R184, R17, RZ ;  /* 0x00000011b8b8d224 */ /* 0x000fe200078e02ff */
[----:B------:R-:W-:-:S04]  /*13740*/  LOP3.LUT R19, R19, 0xffbfffff, RZ, 0xc0, !PT ;  /* 0xffbfffff13137812 */ /* 0x000fc800078ec0ff */
[----:B------:R0:W-:Y:S01]  /*13750*/  @!P5 STG.E.U8 desc[UR50][R4.64+0x20], R184 ;  /* 0x000020b80400d986 */ /* 0x0001e2000c101132 */
[C---:B------:R-:W-:Y:S02]  /*13760*/  ISETP.LT.OR P5, PT, R0.reuse, 0x22, !P3 ;  /* 0x000000220000780c */ /* 0x040fe40005fa1670 */
[----:B------:R-:W-:Y:S02]  /*13770*/  @P1 LOP3.LUT R19, R19, 0x400000, RZ, 0xfc, !PT ;  /* 0x0040000013131812 */ /* 0x000fe400078efcff */
[C---:B------:R-:W-:Y:S02]  /*13780*/  ISETP.LT.OR P1, PT, R0.reuse, 0x59, !P0 ;  /* 0x000000590000780c */ /* 0x040fe40004721670 */
[----:B------:R-:W-:Y:S01]  /*13790*/  ISETP.LT.OR P2, PT, R0, 0x21, !P4 ;  /* 0x000000210000780c */ /* 0x000fe20006741670 */
[----:B0-----:R-:W-:-:S06]  /*137a0*/  IMAD.U32 R184, RZ, RZ, UR41 ;  /* 0x00000029ffb87e24 */ /* 0x001fcc000f8e00ff */
[----:B------:R-:W-:Y:S01]  /*137b0*/  @!P5 IMAD R185, R185, R17, RZ ;  /* 0x00000011b9b9d224 */ /* 0x000fe200078e02ff */
[----:B------:R-:W-:-:S04]  /*137c0*/  LOP3.LUT R19, R19, 0xfff7ffff, RZ, 0xc0, !PT ;  /* 0xfff7ffff13137812 */ /* 0x000fc800078ec0ff */
[----:B------:R0:W-:Y:S01]  /*137d0*/  @!P5 STG.E.U8 desc[UR50][R4.64+0x21], R185 ;  /* 0x000021b90400d986 */ /* 0x0001e2000c101132 */
[----:B------:R-:W-:Y:S02]  /*137e0*/  @!P1 IADD3 R184, P5, P6, R184, UR43, R2 ;  /* 0x0000002bb8b89c10 */ /* 0x000fe4000febe002 */
[----:B------:R-:W-:Y:S01]  /*137f0*/  @P1 LOP3.LUT R19, R19, 0x80000, RZ, 0xfc, !PT ;  /* 0x0008000013131812 */ /* 0x000fe200078efcff */
[----:B------:R-:W-:Y:S02]  /*13800*/  @!P2 IMAD R186, R186, R17, RZ ;  /* 0x00000011babaa224 */ /* 0x000fe400078e02ff */
[----:B0-----:R-:W-:-:S05]  /*13810*/  IMAD.U32 R185, RZ, RZ, UR40 ;  /* 0x00000028ffb97e24 */ /* 0x001fca000f8e00ff */
[----:B------:R-:W-:Y:S02]  /*13820*/  @!P1 IADD3.X R185, R185, UR42, R3, P5, P6 ;  /* 0x0000002ab9b99c10 */ /* 0x000fe4000afec403 */
[C---:B------:R-:W-:Y:S01]  /*13830*/  ISETP.LT.OR P1, PT, R0.reuse, 0x5a, !P0 ;  /* 0x0000005a0000780c */ /* 0x040fe20004721670 */
[----:B------:R0:W-:Y:S01]  /*13840*/  @!P2 STG.E.U8 desc[UR50][R12.64+0x20], R186 ;  /* 0x000020ba0c00a986 */ /* 0x0001e2000c101132 */
[----:B------:R-:W-:Y:S02]  /*13850*/  ISETP.LT.OR P2, PT, R0, 0x22, !P4 ;  /* 0x000000220000780c */ /* 0x000fe40006741670 */
[----:B------:R-:W-:Y:S01]  /*13860*/  LOP3.LUT R19, R19, 0xfffff7ff, RZ, 0xc0, !PT ;  /* 0xfffff7ff13137812 */ /* 0x000fe200078ec0ff */
[----:B0-----:R-:W-:Y:S02]  /*13870*/  IMAD.U32 R12, RZ, RZ, UR41 ;  /* 0x00000029ff0c7e24 */ /* 0x001fe4000f8e00ff */
[----:B------:R-:W-:-:S06]  /*13880*/  IMAD.U32 R13, RZ, RZ, UR40 ;  /* 0x00000028ff0d7e24 */ /* 0x000fcc000f8e00ff */
[----:B------:R-:W-:Y:S02]  /*13890*/  @!P1 IADD3 R12, P5, P6, R12, UR43, R2 ;  /* 0x0000002b0c0c9c10 */ /* 0x000fe4000febe002 */
[----:B------:R-:W-:Y:S02]  /*138a0*/  @P1 LOP3.LUT R19, R19, 0x800, RZ, 0xfc, !PT ;  /* 0x0000080013131812 */ /* 0x000fe400078efcff */
[----:B------:R-:W-:Y:S02]  /*138b0*/  @!P1 IADD3.X R13, R13, UR42, R3, P5, P6 ;  /* 0x0000002a0d0d9c10 */ /* 0x000fe4000afec403 */
[----:B------:R-:W-:Y:S01]  /*138c0*/  ISETP.LT.OR P1, PT, R0, 0x61, !P4 ;  /* 0x000000610000780c */ /* 0x000fe20006721670 */
[----:B------:R-:W-:Y:S02]  /*138d0*/  @!P2 IMAD R187, R187, R17, RZ ;  /* 0x00000011bbbba224 */ /* 0x000fe400078e02ff */
[----:B------:R-:W-:Y:S01]  /*138e0*/  IMAD.U32 R186, RZ, RZ, UR41 ;  /* 0x00000029ffba7e24 */ /* 0x000fe2000f8e00ff */
[----:B------:R-:W-:-:S02]  /*138f0*/  LOP3.LUT R22, R22, 0xfffffdff, RZ, 0xc0, !PT ;  /* 0xfffffdff16167812 */ /* 0x000fc400078ec0ff */
[----:B------:R0:W-:Y:S07]  /*13900*/  @!P2 STG.E.U8 desc[UR50][R10.64+0x21], R187 ;  /* 0x000021bb0a00a986 */ /* 0x0001ee000c101132 */
[----:B------:R-:W-:Y:S01]  /*13910*/  @!P1 IADD3 R186, P5, P6, R186, UR39, R2 ;  /* 0x00000027baba9c10 */ /* 0x000fe2000febe002 */
[----:B0-----:R-:W-:Y:S01]  /*13920*/  IMAD.U32 R10, RZ, RZ, UR40 ;  /* 0x00000028ff0a7e24 */ /* 0x001fe2000f8e00ff */
[----:B------:R-:W-:-:S04]  /*13930*/  @P1 LOP3.LUT R22, R22, 0x200, RZ, 0xfc, !PT ;  /* 0x0000020016161812 */ /* 0x000fc800078efcff */
[----:B------:R-:W-:Y:S02]  /*13940*/  @!P1 IADD3.X R187, R10, UR38, R3, P5, P6 ;  /* 0x000000260abb9c10 */ /* 0x000fe4000afec403 */
[----:B------:R-:W-:Y:S01]  /*13950*/  ISETP.LT.OR P1, PT, R0, 0x62, !P4 ;  /* 0x000000620000780c */ /* 0x000fe20006721670 */
[----:B------:R-:W-:Y:S02]  /*13960*/  IMAD.U32 R10, RZ, RZ, UR41 ;  /* 0x00000029ff0a7e24 */ /* 0x000fe4000f8e00ff */
[----:B------:R-:W-:-:S10]  /*13970*/  IMAD.U32 R11, RZ, RZ, UR40 ;  /* 0x00000028ff0b7e24 */ /* 0x000fd4000f8e00ff */
[----:B------:R-:W-:-:S04]  /*13980*/  @!P1 IADD3 R10, P5, P6, R10, UR39, R2 ;  /* 0x000000270a0a9c10 */ /* 0x000fc8000febe002 */
[----:B------:R-:W-:Y:S02]  /*13990*/  @!P1 IADD3.X R11, R11, UR38, R3, P5, P6 ;  /* 0x000000260b0b9c10 */ /* 0x000fe4000afec403 */
[----:B------:R-:W-:Y:S02]  /*139a0*/  ISETP.LT.OR P5, PT, R0, 0x29, !P3 ;  /* 0x000000290000780c */ /* 0x000fe40005fa1670 */
[----:B------:R-:W-:-:S11]  /*139b0*/  LOP3.LUT R22, R22, 0xfffffeff, RZ, 0xc0, !PT ;  /* 0xfffffeff16167812 */ /* 0x000fd600078ec0ff */
[----:B------:R-:W-:-:S05]  /*139c0*/  @!P5 IMAD R188, R188, R17, RZ ;  /* 0x00000011bcbcd224 */ /* 0x000fca00078e02ff */
[----:B------:R0:W-:Y:S01]  /*139d0*/  @!P5 STG.E.U8 desc[UR50][R4.64+0x28], R188 ;  /* 0x000028bc0400d986 */ /* 0x0001e2000c101132 */
[----:B------:R-:W-:Y:S02]  /*139e0*/  ISETP.LT.OR P5, PT, R0, 0x2a, !P3 ;  /* 0x0000002a0000780c */ /* 0x000fe40005fa1670 */
        /* <DEDUP_REMOVED lines=41> */
[C---:B------:R-:W-:Y:S01]  /*13c80*/  ISETP.LT.OR P1, PT, R0.reuse, 0x79, !P4 ;  /* 0x000000790000780c */ /* 0x040fe20006721670 */
[----:B------:R-:W-:Y:S01]  /*13c90*/  IMAD.U32 R206, RZ, RZ, UR41 ;  /* 0x00000029ffce7e24 */ /* 0x000fe2000f8e00ff */
[----:B------:R-:W-:-:S07]  /*13ca0*/  ISETP.LT.OR P2, PT, R0, 0x31, !P4 ;  /* 0x000000310000780c */ /* 0x000fce0006741670 */
[----:B------:R-:W-:Y:S01]  /*13cb0*/  @!P5 IMAD R193, R193, R17, RZ ;  /* 0x00000011c1c1d224 */ /* 0x000fe200078e02ff */
[----:B------:R-:W-:Y:S01]  /*13cc0*/  LOP3.LUT R19, R19, 0xefffffff, RZ, 0xc0, !PT ;  /* 0xefffffff13137812 */ /* 0x000fe200078ec0ff */
[----:B0-----:R-:W-:-:S03]  /*13cd0*/  IMAD.U32 R192, RZ, RZ, UR40 ;  /* 0x00000028ffc07e24 */ /* 0x001fc6000f8e00ff */
[----:B------:R0:W-:Y:S01]  /*13ce0*/  @!P5 STG.E.U8 desc[UR50][R4.64+0x31], R193 ;  /* 0x000031c10400d986 */ /* 0x0001e2000c101132 */
[----:B------:R-:W-:Y:S02]  /*13cf0*/  @!P1 IADD3 R206, P5, P6, R206, UR39, R2 ;  /* 0x00000027cece9c10 */ /* 0x000fe4000febe002 */
[----:B------:R-:W-:Y:S02]  /*13d00*/  @P1 LOP3.LUT R19, R19, 0x10000000, RZ, 0xfc, !PT ;  /* 0x1000000013131812 */ /* 0x000fe400078efcff */
[----:B------:R-:W-:Y:S02]  /*13d10*/  @!P1 IADD3.X R207, R192, UR38, R3, P5, P6 ;  /* 0x00000026c0cf9c10 */ /* 0x000fe4000afec403 */
[----:B------:R-:W-:Y:S01]  /*13d20*/  ISETP.LT.OR P1, PT, R0, 0x32, !P4 ;  /* 0x000000320000780c */ /* 0x000fe20006721670 */
[----:B------:R-:W-:-:S05]  /*13d30*/  @!P2 IMAD R194, R194, R17, RZ ;  /* 0x00000011c2c2a224 */ /* 0x000fca00078e02ff */
[----:B------:R1:W-:Y:S01]  /*13d40*/  @!P2 STG.E.U8 desc[UR50][R42.64+0x30], R194 ;  /* 0x000030c22a00a986 */ /* 0x0003e2000c101132 */
[----:B------:R-:W-:-:S06]  /*13d50*/  ISETP.LT.OR P2, PT, R0, 0x7a, !P4 ;  /* 0x0000007a0000780c */ /* 0x000fcc0006741670 */
[----:B------:R-:W-:-:S05]  /*13d60*/  @!P1 IMAD R195, R195, R17, RZ ;  /* 0x00000011c3c39224 */ /* 0x000fca00078e02ff */
[----:B------:R2:W-:Y:S01]  /*13d70*/  @!P1 STG.E.U8 desc[UR50][R44.64+0x31], R195 ;  /* 0x000031c32c009986 */ /* 0x0005e2000c101132 */
[----:B------:R-:W-:Y:S01]  /*13d80*/  ISETP.LT.OR P1, PT, R0, 0x61, !P0 ;  /* 0x000000610000780c */ /* 0x000fe20004721670 */
[----:B------:R-:W-:Y:S01]  /*13d90*/  IMAD.U32 R192, RZ, RZ, UR41 ;  /* 0x00000029ffc07e24 */ /* 0x000fe2000f8e00ff */
[----:B------:R-:W-:Y:S01]  /*13da0*/  LOP3.LUT R19, R19, 0xfbffffff, RZ, 0xc0, !PT ;  /* 0xfbffffff13137812 */ /* 0x000fe200078ec0ff */
[----:B0-----:R-:W-:Y:S01]  /*13db0*/  IMAD.U32 R193, RZ, RZ, UR40 ;  /* 0x00000028ffc17e24 */ /* 0x001fe2000f8e00ff */
[----:B-1----:R-:W3:Y:S01]  /*13dc0*/  LDL.LU.64 R42, [R1+0xf8] ;  /* 0x0000f800012a7983 */ /* 0x002ee20000300a00 */
[----:B------:R-:W-:Y:S01]  /*13dd0*/  IMAD.U32 R208, RZ, RZ, UR41 ;  /* 0x00000029ffd07e24 */ /* 0x000fe2000f8e00ff */
[--C-:B------:R-:W-:Y:S02]  /*13de0*/  @!P2 IADD3 R192, P5, P6, R192, UR39, R2.reuse ;  /* 0x00000027c0c0ac10 */ /* 0x100fe4000febe002 */
[----:B------:R-:W-:Y:S01]  /*13df0*/  @P2 LOP3.LUT R19, R19, 0x4000000, RZ, 0xfc, !PT ;  /* 0x0400000013132812 */ /* 0x000fe200078efcff */
[----:B------:R-:W-:Y:S01]  /*13e00*/  IMAD.U32 R194, RZ, RZ, UR40 ;  /* 0x00000028ffc27e24 */ /* 0x000fe2000f8e00ff */
[--C-:B------:R-:W-:Y:S01]  /*13e10*/  @!P2 IADD3.X R193, R193, UR38, R3.reuse, P5, P6 ;  /* 0x00000026c1c1ac10 */ /* 0x100fe2000afec403 */
[----:B--2---:R-:W-:Y:S01]  /*13e20*/  IMAD.U32 R195, RZ, RZ, UR40 ;  /* 0x00000028ffc37e24 */ /* 0x004fe2000f8e00ff */
[----:B------:R-:W-:Y:S01]  /*13e30*/  LOP3.LUT R19, R19, 0xfeffffff, RZ, 0xc0, !PT ;  /* 0xfeffffff13137812 */ /* 0x000fe200078ec0ff */
[----:B------:R-:W-:Y:S01]  /*13e40*/  IMAD.U32 R210, RZ, RZ, UR41 ;  /* 0x00000029ffd27e24 */ /* 0x000fe2000f8e00ff */
[--C-:B------:R-:W-:Y:S01]  /*13e50*/  @!P1 IADD3 R208, P5, P6, R208, UR43, R2.reuse ;  /* 0x0000002bd0d09c10 */ /* 0x100fe2000febe002 */
[----:B------:R-:W-:Y:S01]  /*13e60*/  IMAD.U32 R212, RZ, RZ, UR41 ;  /* 0x00000029ffd47e24 */ /* 0x000fe2000f8e00ff */
[----:B------:R-:W-:Y:S01]  /*13e70*/  @P1 LOP3.LUT R19, R19, 0x1000000, RZ, 0xfc, !PT ;  /* 0x0100000013131812 */ /* 0x000fe200078efcff */
[----:B------:R-:W-:Y:S01]  /*13e80*/  IMAD.U32 R214, RZ, RZ, UR41 ;  /* 0x00000029ffd67e24 */ /* 0x000fe2000f8e00ff */
[----:B------:R-:W-:Y:S01]  /*13e90*/  @!P1 IADD3.X R209, R194, UR42, R3, P5, P6 ;  /* 0x0000002ac2d19c10 */ /* 0x000fe2000afec403 */
[----:B------:R-:W-:Y:S01]  /*13ea0*/  IMAD.U32 R222, RZ, RZ, UR41 ;  /* 0x00000029ffde7e24 */ /* 0x000fe2000f8e00ff */
[----:B------:R-:W-:Y:S01]  /*13eb0*/  ISETP.LT.OR P1, PT, R0, 0x62, !P0 ;  /* 0x000000620000780c */ /* 0x000fe20004721670 */
[----:B------:R-:W-:Y:S01]  /*13ec0*/  IMAD.U32 R194, RZ, RZ, UR41 ;  /* 0x00000029ffc27e24 */ /* 0x000fe2000f8e00ff */
[----:B------:R-:W2:Y:S11]  /*13ed0*/  LDL.LU.64 R44, [R1+0xf0] ;  /* 0x0000f000012c7983 */ /* 0x000eb60000300a00 */
[----:B------:R-:W-:-:S04]  /*13ee0*/  @!P1 IADD3 R194, P5, P6, R194, UR43, R2 ;  /* 0x0000002bc2c29c10 */ /* 0x000fc8000febe002 */
[----:B------:R-:W-:Y:S02]  /*13ef0*/  @!P1 IADD3.X R195, R195, UR42, R3, P5, P6 ;  /* 0x0000002ac3c39c10 */ /* 0x000fe4000afec403 */
[----:B------:R-:W-:Y:S02]  /*13f00*/  ISETP.LT.OR P5, PT, R0, 0x39, !P3 ;  /* 0x000000390000780c */ /* 0x000fe40005fa1670 */
[----:B------:R-:W-:-:S04]  /*13f10*/  LOP3.LUT R19, R19, 0xffdfffff, RZ, 0xc0, !PT ;  /* 0xffdfffff13137812 */ /* 0x000fc800078ec0ff */
[----:B------:R-:W-:-:S07]  /*13f20*/  @P1 LOP3.LUT R19, R19, 0x200000, RZ, 0xfc, !PT ;  /* 0x0020000013131812 */ /* 0x000fce00078efcff */
[----:B------:R-:W-:Y:S01]  /*13f30*/  @!P5 IMAD R196, R196, R17, RZ ;  /* 0x00000011c4c4d224 */ /* 0x000fe200078e02ff */
[----:B------:R-:W-:-:S04]  /*13f40*/  ISETP.LT.OR P1, PT, R0, 0x39, !P4 ;  /* 0x000000390000780c */ /* 0x000fc80006721670 */
[----:B------:R0:W-:Y:S01]  /*13f50*/  @!P5 STG.E.U8 desc[UR50][R4.64+0x38], R196 ;  /* 0x000038c40400d986 */ /* 0x0001e2000c101132 */
[----:B------:R-:W-:Y:S02]  /*13f60*/  ISETP.LT.OR P5, PT, R0, 0x3a, !P3 ;  /* 0x0000003a0000780c */ /* 0x000fe40005fa1670 */
[C---:B------:R-:W-:Y:S02]  /*13f70*/  LOP3.LUT P2, RZ, R22.reuse, 0x2000000, RZ, 0xc0, !PT ;  /* 0x0200000016ff7812 */ /* 0x040fe4000784c0ff */
[----:B------:R-:W-:-:S04]  /*13f80*/  LOP3.LUT R22, R22, 0xfeffffff, RZ, 0xc0, !PT ;  /* 0xfeffffff16167812 */ /* 0x000fc800078ec0ff */
[----:B------:R-:W-:Y:S01]  /*13f90*/  @!P1 IMAD R198, R198, R17, RZ ;  /* 0x00000011c6c69224 */ /* 0x000fe200078e02ff */
[----:B------:R-:W-:-:S04]  /*13fa0*/  @P3 LOP3.LUT R22, R22, 0x1000000, RZ, 0xfc, !PT ;  /* 0x0100000016163812 */ /* 0x000fc800078efcff */
[----:B------:R-:W-:Y:S01]  /*13fb0*/  @!P5 IMAD R197, R197, R17, RZ ;  /* 0x00000011c5c5d224 */ /* 0x000fe200078e02ff */
[----:B------:R-:W-:-:S04]  /*13fc0*/  ISETP.LT.OR P3, PT, R0, 0x69, !P0 ;  /* 0x000000690000780c */ /* 0x000fc80004761670 */
[----:B------:R1:W-:Y:S04]  /*13fd0*/  @!P5 STG.E.U8 desc[UR50][R4.64+0x39], R197 ;  /* 0x000039c50400d986 */ /* 0x0003e8000c101132 */
[----:B------:R4:W-:Y:S01]  /*13fe0*/  @!P1 STG.E.U8 desc[UR50][R46.64+0x38], R198 ;  /* 0x000038c62e009986 */ /* 0x0009e2000c101132 */
[----:B------:R-:W-:Y:S01]  /*13ff0*/  ISETP.LT.OR P1, PT, R0, 0x3a, !P4 ;  /* 0x0000003a0000780c */ /* 0x000fe20006721670 */
[----:B0-----:R-:W-:Y:S01]  /*14000*/  IMAD.U32 R196, RZ, RZ, UR40 ;  /* 0x00000028ffc47e24 */ /* 0x001fe2000f8e00ff */
[----:B------:R-:W-:Y:S02]  /*14010*/  LOP3.LUT R19, R19, 0xfffbffff, RZ, 0xc0, !PT ;  /* 0xfffbffff13137812 */ /* 0x000fe400078ec0ff */
[----:B------:R-:W-:Y:S02]  /*14020*/  @!P3 IADD3 R210, P5, P6, R210, UR43, R2 ;  /* 0x0000002bd2d2bc10 */ /* 0x000fe4000febe002 */
[----:B------:R-:W-:-:S02]  /*14030*/  @P3 LOP3.LUT R19, R19, 0x40000, RZ, 0xfc, !PT ;  /* 0x0004000013133812 */ /* 0x000fc400078efcff */
[----:B------:R-:W-:Y:S02]  /*14040*/  @!P3 IADD3.X R211, R196, UR42, R3, P5, P6 ;  /* 0x0000002ac4d3bc10 */ /* 0x000fe4000afec403 */
[----:B------:R-:W-:Y:S01]  /*14050*/  ISETP.LT.OR P3, PT, R0, 0x6a, !P0 ;  /* 0x0000006a0000780c */ /* 0x000fe20004761670 */
[----:B-1----:R-:W-:Y:S01]  /*14060*/  IMAD.U32 R197, RZ, RZ, UR40 ;  /* 0x00000028ffc57e24 */ /* 0x002fe2000f8e00ff */
[----:B------:R-:W-:Y:S01]  /*14070*/  LOP3.LUT R22, R22, 0xfffffffb, RZ, 0xc0, !PT ;  /* 0xfffffffb16167812 */ /* 0x000fe200078ec0ff */
[----:B------:R-:W-:Y:S01]  /*14080*/  @!P1 IMAD R199, R199, R17, RZ ;  /* 0x00000011c7c79224 */ /* 0x000fe200078e02ff */
[----:B----4-:R-:W4:Y:S04]  /*14090*/  LDL.LU.64 R46, [R1+0xe8] ;  /* 0x0000e800012e7983 */ /* 0x010f280000300a00 */
[----:B------:R0:W-:Y:S01]  /*140a0*/  @!P1 STG.E.U8 desc[UR50][R48.64+0x39], R199 ;  /* 0x000039c730009986 */ /* 0x0001e2000c101132 */
[----:B------:R-:W-:Y:S01]  /*140b0*/  ISETP.LT.OR P1, PT, R0, 0x71, !P0 ;  /* 0x000000710000780c */ /* 0x000fe20004721670 */
[----:B------:R-:W-:Y:S01]  /*140c0*/  IMAD.U32 R196, RZ, RZ, UR41 ;  /* 0x00000029ffc47e24 */ /* 0x000fe2000f8e00ff */
[----:B------:R-:W-:-:S04]  /*140d0*/  LOP3.LUT R19, R19, 0xfffffbff, RZ, 0xc0, !PT ;  /* 0xfffffbff13137812 */ /* 0x000fc800078ec0ff */
[--C-:B------:R-:W-:Y:S02]  /*140e0*/  @!P3 IADD3 R196, P5, P6, R196, UR43, R2.reuse ;  /* 0x0000002bc4c4bc10 */ /* 0x100fe4000febe002 */
[----:B------:R-:W-:Y:S01]  /*140f0*/  @P3 LOP3.LUT R19, R19, 0x400, RZ, 0xfc, !PT ;  /* 0x0000040013133812 */ /* 0x000fe200078efcff */
[----:B------:R-:W-:Y:S01]  /*14100*/  IMAD.U32 R198, RZ, RZ, UR40 ;  /* 0x00000028ffc67e24 */ /* 0x000fe2000f8e00ff */
[--C-:B------:R-:W-:Y:S01]  /*14110*/  @!P3 IADD3.X R197, R197, UR42, R3.reuse, P5, P6 ;  /* 0x0000002ac5c5bc10 */ /* 0x100fe2000afec403 */
[----:B0-----:R-:W-:Y:S01]  /*14120*/  IMAD.U32 R199, RZ, RZ, UR40 ;  /* 0x00000028ffc77e24 */ /* 0x001fe2000f8e00ff */
[----:B------:R-:W-:Y:S01]  /*14130*/  LOP3.LUT R19, R19, 0xffffff7f, RZ, 0xc0, !PT ;  /* 0xffffff7f13137812 */ /* 0x000fe200078ec0ff */
[----:B------:R-:W-:Y:S01]  /*14140*/  IMAD.U32 R224, RZ, RZ, UR41 ;  /* 0x00000029ffe07e24 */ /* 0x000fe2000f8e00ff */
[----:B------:R-:W-:Y:S01]  /*14150*/  @!P1 IADD3 R212, P5, P6, R212, UR43, R2 ;  /* 0x0000002bd4d49c10 */ /* 0x000fe2000febe002 */
[----:B------:R-:W-:Y:S01]  /*14160*/  IMAD.U32 R226, RZ, RZ, UR41 ;  /* 0x00000029ffe27e24 */ /* 0x000fe2000f8e00ff */
[----:B------:R-:W-:Y:S01]  /*14170*/  @P1 LOP3.LUT R19, R19, 0x80, RZ, 0xfc, !PT ;  /* 0x0000008013131812 */ /* 0x000fe200078efcff */
[----:B------:R-:W5:Y:S01]  /*14180*/  LDL.LU.64 R48, [R1+0xe0] ;  /* 0x0000e00001307983 */ /* 0x000f620000300a00 */
[----:B------:R-:W-:-:S02]  /*14190*/  @!P1 IADD3.X R213, R198, UR42, R3, P5, P6 ;  /* 0x0000002ac6d59c10 */ /* 0x000fc4000afec403 */
[----:B------:R-:W-:Y:S01]  /*141a0*/  ISETP.LT.OR P1, PT, R0, 0x72, !P0 ;  /* 0x000000720000780c */ /* 0x000fe20004721670 */
[----:B------:R-:W-:-:S12]  /*141b0*/  IMAD.U32 R198, RZ, RZ, UR41 ;  /* 0x00000029ffc67e24 */ /* 0x000fd8000f8e00ff */
        /* <DEDUP_REMOVED lines=8> */
[C---:B------:R-:W-:Y:S02]  /*14240*/  ISETP.LT.OR P5, PT, R0.reuse, 0x22, !P2 ;  /* 0x000000220000780c */ /* 0x040fe400057a1670 */
[----:B------:R-:W-:-:S06]  /*14250*/  ISETP.LT.OR P3, PT, R0, 0x79, !P0 ;  /* 0x000000790000780c */ /* 0x000fcc0004761670 */
[----:B------:R-:W-:-:S05]  /*14260*/  @!P1 IMAD R170, R170, R17, RZ ;  /* 0x00000011aaaa9224 */ /* 0x000fca00078e02ff */
[----:B------:R-:W-:-:S05]  /*14270*/  @!P5 IMAD R169, R169, R17, RZ ;  /* 0x00000011a9a9d224 */ /* 0x000fca00078e02ff */
        /* <DEDUP_REMOVED lines=8> */
[----:B------:R-:W-:-:S03]  /*14300*/  ISETP.LT.OR P3, PT, R0, 0x7a, !P0 ;  /* 0x0000007a0000780c */ /* 0x000fc60004761670 */
[----:B------:R-:W-:-:S05]  /*14310*/  @!P1 IMAD R171, R171, R17, RZ ;  /* 0x00000011abab9224 */ /* 0x000fca00078e02ff */
[----:B------:R0:W-:Y:S01]  /*14320*/  @!P1 STG.E.U8 desc[UR50][R218.64+0x21], R171 ;  /* 0x000021abda009986 */ /* 0x0001e2000c101132 */
[----:B------:R-:W-:Y:S01]  /*14330*/  ISETP.LT.OR P1, PT, R0, 0x81, !P4 ;  /* 0x000000810000780c */ /* 0x000fe20006721670 */
[----:B------:R-:W-:Y:S02]  /*14340*/  IMAD.U32 R168, RZ, RZ, UR41 ;  /* 0x00000029ffa87e24 */ /* 0x000fe4000f8e00ff */
[----:B-1----:R-:W-:Y:S02]  /*14350*/  IMAD.U32 R169, RZ, RZ, UR40 ;  /* 0x00000028ffa97e24 */ /* 0x002fe4000f8e00ff */
[----:B------:R-:W-:Y:S01]  /*14360*/  IMAD.U32 R216, RZ, RZ, UR41 ;  /* 0x00000029ffd87e24 */ /* 0x000fe2000f8e00ff */
[----:B------:R-:W-:Y:S01]  /*14370*/  @!P3 IADD3 R168, P5, P6, R168, UR43, R2 ;  /* 0x0000002ba8a8bc10 */ /* 0x000fe2000febe002 */
[----:B------:R-:W-:-:S03]  /*14380*/  IMAD.U32 R170, RZ, RZ, UR40 ;  /* 0x00000028ffaa7e24 */ /* 0x000fc6000f8e00ff */
[----:B------:R-:W-:-:S03]  /*14390*/  @!P3 IADD3.X R169, R169, UR42, R3, P5, P6 ;  /* 0x0000002aa9a9bc10 */ /* 0x000fc6000afec403 */
[----:B------:R-:W-:Y:S02]  /*143a0*/  @!P1 IADD3 R216, P5, P6, R216, UR39, R2 ;  /* 0x00000027d8d89c10 */ /* 0x000fe4000febe002 */
[----:B------:R-:W-:Y:S02]  /*143b0*/  @P1 LOP3.LUT R22, R22, 0x4, RZ, 0xfc, !PT ;  /* 0x0000000416161812 */ /* 0x000fe400078efcff */
[----:B------:R-:W-:Y:S02]  /*143c0*/  @!P1 IADD3.X R217, R170, UR38, R3, P5, P6 ;  /* 0x00000026aad99c10 */ /* 0x000fe4000afec403 */
[----:B------:R-:W-:Y:S01]  /*143d0*/  ISETP.LT.OR P1, PT, R0, 0x82, !P4 ;  /* 0x000000820000780c */ /* 0x000fe20006721670 */
[----:B------:R-:W-:Y:S02]  /*143e0*/  IMAD.U32 R170, RZ, RZ, UR41 ;  /* 0x00000029ffaa7e24 */ /* 0x000fe4000f8e00ff */
[----:B0-----:R-:W-:-:S10]  /*143f0*/  IMAD.U32 R171, RZ, RZ, UR40 ;  /* 0x00000028ffab7e24 */ /* 0x001fd4000f8e00ff */
        /* <DEDUP_REMOVED lines=9> */
[----:B------:R-:W-:-:S04]  /*14490*/  LOP3.LUT R19, R19, 0xfffffff7, RZ, 0xc0, !PT ;  /* 0xfffffff713137812 */ /* 0x000fc800078ec0ff */
[----:B------:R-:W-:Y:S02]  /*144a0*/  @P3 LOP3.LUT R19, R19, 0x8, RZ, 0xfc, !PT ;  /* 0x0000000813133812 */ /* 0x000fe400078efcff */
[----:B------:R-:W-:Y:S01]  /*144b0*/  @!P1 IMAD R174, R174, R17, RZ ;  /* 0x00000011aeae9224 */ /* 0x000fe200078e02ff */
[----:B------:R-:W-:-:S04]  /*144c0*/  ISETP.LT.OR P3, PT, R0, 0x89, !P4 ;  /* 0x000000890000780c */ /* 0x000fc80006761670 */
[----:B------:R-:W-:-:S05]  /*144d0*/  @!P5 IMAD R173, R173, R17, RZ ;  /* 0x00000011adadd224 */ /* 0x000fca00078e02ff */
[----:B------:R1:W-:Y:S04]  /*144e0*/  @!P5 STG.E.U8 desc[UR50][R14.64+0x29], R173 ;  /* 0x000029ad0e00d986 */ /* 0x0003e8000c101132 */
[----:B------:R1:W-:Y:S01]  /*144f0*/  @!P1 STG.E.U8 desc[UR50][R50.64+0x28], R174 ;  /* 0x000028ae32009986 */ /* 0x0003e2000c101132 */
[----:B------:R-:W-:Y:S01]  /*14500*/  ISETP.LT.OR P1, PT, R0, 0x2a, !P0 ;  /* 0x0000002a0000780c */ /* 0x000fe20004721670 */
[----:B------:R-:W-:Y:S01]  /*14510*/  IMAD.U32 R218, RZ, RZ, UR41 ;  /* 0x00000029ffda7e24 */ /* 0x000fe2000f8e00ff */
[----:B------:R-:W-:Y:S01]  /*14520*/  LOP3.LUT R19, R19, 0xf7ffffff, RZ, 0xc0, !PT ;  /* 0xf7ffffff13137812 */ /* 0x000fe200078ec0ff */
[----:B0-----:R-:W-:-:S03]  /*14530*/  IMAD.U32 R172, RZ, RZ, UR40 ;  /* 0x00000028ffac7e24 */ /* 0x001fc6000f8e00ff */
[----:B------:R-:W-:Y:S02]  /*14540*/  @!P3 IADD3 R218, P5, P6, R218, UR39, R2 ;  /* 0x00000027dadabc10 */ /* 0x000fe4000febe002 */
[----:B------:R-:W-:Y:S02]  /*14550*/  @P3 LOP3.LUT R19, R19, 0x8000000, RZ, 0xfc, !PT ;  /* 0x0800000013133812 */ /* 0x000fe400078efcff */
[----:B------:R-:W-:Y:S01]  /*14560*/  @!P3 IADD3.X R219, R172, UR38, R3, P5, P6 ;  /* 0x00000026acdbbc10 */ /* 0x000fe2000afec403 */
[----:B-1----:R-:W-:Y:S01]  /*14570*/  IMAD.U32 R173, RZ, RZ, UR40 ;  /* 0x00000028ffad7e24 */ /* 0x002fe2000f8e00ff */
[C---:B------:R-:W-:Y:S01]  /*14580*/  ISETP.LT.OR P3, PT, R0.reuse, 0x8a, !P4 ;  /* 0x0000008a0000780c */ /* 0x040fe20006761670 */
[----:B------:R-:W-:Y:S01]  /*14590*/  @!P1 IMAD R175, R175, R17, RZ ;  /* 0x00000011afaf9224 */ /* 0x000fe200078e02ff */
[----:B------:R-:W5:Y:S04]  /*145a0*/  LDL.LU.64 R50, [R1+0xd8] ;  /* 0x0000d80001327983 */ /* 0x000f680000300a00 */
[----:B------:R0:W-:Y:S01]  /*145b0*/  @!P1 STG.E.U8 desc[UR50][R220.64+0x29], R175 ;  /* 0x000029afdc009986 */ /* 0x0001e2000c101132 */
[----:B------:R-:W-:Y:S01]  /*145c0*/  ISETP.LT.OR P1, PT, R0, 0x91, !P4 ;  /* 0x000000910000780c */ /* 0x000fe20006721670 */
[----:B------:R-:W-:Y:S01]  /*145d0*/  IMAD.U32 R172, RZ, RZ, UR41 ;  /* 0x00000029ffac7e24 */ /* 0x000fe2000f8e00ff */
[----:B------:R-:W-:-:S04]  /*145e0*/  LOP3.LUT R19, R19, 0xfffdffff, RZ, 0xc0, !PT ;  /* 0xfffdffff13137812 */ /* 0x000fc800078ec0ff */
[--C-:B------:R-:W-:Y:S02]  /*145f0*/  @!P3 IADD3 R172, P5, P6, R172, UR39, R2.reuse ;  /* 0x00000027acacbc10 */ /* 0x100fe4000febe002 */
[----:B------:R-:W-:Y:S01]  /*14600*/  @P3 LOP3.LUT R19, R19, 0x20000, RZ, 0xfc, !PT ;  /* 0x0002000013133812 */ /* 0x000fe200078efcff */
[----:B0-----:R-:W-:Y:S01]  /*14610*/  IMAD.U32 R220, RZ, RZ, UR41 ;  /* 0x00000029ffdc7e24 */ /* 0x001fe2000f8e00ff */
[----:B------:R-:W-:Y:S01]  /*14620*/  @!P3 IADD3.X R173, R173, UR38, R3, P5, P6 ;  /* 0x00000026adadbc10 */ /* 0x000fe2000afec403 */
[----:B------:R-:W-:Y:S01]  /*14630*/  IMAD.U32 R174, RZ, RZ, UR40 ;  /* 0x00000028ffae7e24 */ /* 0x000fe2000f8e00ff */
[----:B------:R-:W-:Y:S02]  /*14640*/  LOP3.LUT R19, R19, 0xfffeffff, RZ, 0xc0, !PT ;  /* 0xfffeffff13137812 */ /* 0x000fe400078ec0ff */
[----:B------:R-:W-:Y:S02]  /*14650*/  @!P1 IADD3 R220, P5, P6, R220, UR39, R2 ;  /* 0x00000027dcdc9c10 */ /* 0x000fe4000febe002 */
[----:B------:R-:W-:-:S02]  /*14660*/  @P1 LOP3.LUT R19, R19, 0x10000, RZ, 0xfc, !PT ;  /* 0x0001000013131812 */ /* 0x000fc400078efcff */
[----:B------:R-:W-:Y:S02]  /*14670*/  @!P1 IADD3.X R221, R174, UR38, R3, P5, P6 ;  /* 0x00000026aedd9c10 */ /* 0x000fe4000afec403 */
[----:B------:R-:W-:Y:S01]  /*14680*/  ISETP.LT.OR P1, PT, R0, 0x92, !P4 ;  /* 0x000000920000780c */ /* 0x000fe20006721670 */
[----:B------:R-:W-:Y:S02]  /*14690*/  IMAD.U32 R174, RZ, RZ, UR41 ;  /* 0x00000029ffae7e24 */ /* 0x000fe4000f8e00ff */
[----:B------:R-:W-:-:S10]  /*146a0*/  IMAD.U32 R175, RZ, RZ, UR40 ;  /* 0x00000028ffaf7e24 */ /* 0x000fd4000f8e00ff */
        /* <DEDUP_REMOVED lines=16> */
[----:B------:R-:W-:-:S04]  /*147b0*/  @!P3 IADD3 R222, P5, P6, R222, UR39, R2 ;  /* 0x00000027dedebc10 */ /* 0x000fc8000febe002 */
[----:B------:R-:W-:Y:S02]  /*147c0*/  @!P3 IADD3.X R223, R176, UR38, R3, P5, P6 ;  /* 0x00000026b0dfbc10 */ /* 0x000fe4000afec403 */
[----:B------:R-:W-:Y:S02]  /*147d0*/  ISETP.LT.OR P6, PT, R0, 0x9a, !P4 ;  /* 0x0000009a0000780c */ /* 0x000fe400067c1670 */
[----:B------:R-:W-:Y:S01]  /*147e0*/  LOP3.LUT R19, R19, 0xffffbfff, RZ, 0xc0, !PT ;  /* 0xffffbfff13137812 */ /* 0x000fe200078ec0ff */
[----:B-1----:R-:W-:Y:S01]  /*147f0*/  IMAD.U32 R177, RZ, RZ, UR40 ;  /* 0x00000028ffb17e24 */ /* 0x002fe2000f8e00ff */
[----:B---3--:R-:W3:Y:S01]  /*14800*/  LDL.LU.64 R52, [R1+0xd0] ;  /* 0x0000d00001347983 */ /* 0x008ee20000300a00 */
[----:B------:R-:W-:Y:S01]  /*14810*/  @!P1 IMAD R179, R179, R17, RZ ;  /* 0x00000011b3b39224 */ /* 0x000fe200078e02ff */
[----:B------:R-:W-:-:S04]  /*14820*/  @P3 LOP3.LUT R19, R19, 0x4000, RZ, 0xfc, !PT ;  /* 0x0000400013133812 */ /* 0x000fc800078efcff */
[----:B------:R0:W-:Y:S01]  /*14830*/  @!P1 STG.E.U8 desc[UR50][R54.64+0x31], R179 ;  /* 0x000031b336009986 */ /* 0x0001e2000c101132 */
[----:B------:R-:W-:Y:S01]  /*14840*/  ISETP.LT.OR P1, PT, R0, 0x81, !P0 ;  /* 0x000000810000780c */ /* 0x000fe20004721670 */
[----:B------:R-:W-:Y:S01]  /*14850*/  IMAD.U32 R176, RZ, RZ, UR41 ;  /* 0x00000029ffb07e24 */ /* 0x000fe2000f8e00ff */
[----:B------:R-:W-:-:S04]  /*14860*/  LOP3.LUT R19, R19, 0xffffdfff, RZ, 0xc0, !PT ;  /* 0xffffdfff13137812 */ /* 0x000fc800078ec0ff */
[--C-:B------:R-:W-:Y:S02]  /*14870*/  @!P6 IADD3 R176, P4, P5, R176, UR39, R2.reuse ;  /* 0x00000027b0b0ec10 */ /* 0x100fe4000fd9e002 */
[----:B------:R-:W-:Y:S01]  /*14880*/  @P6 LOP3.LUT R19, R19, 0x2000, RZ, 0xfc, !PT ;  /* 0x0000200013136812 */ /* 0x000fe200078efcff */
[----:B------:R-:W-:Y:S01]  /*14890*/  IMAD.U32 R178, RZ, RZ, UR40 ;  /* 0x00000028ffb27e24 */ /* 0x000fe2000f8e00ff */
[----:B------:R-:W-:Y:S01]  /*148a0*/  @!P6 IADD3.X R177, R177, UR38, R3, P4, P5 ;  /* 0x00000026b1b1ec10 */ /* 0x000fe2000a7ea403 */
[----:B0-----:R-:W-:Y:S01]  /*148b0*/  IMAD.U32 R179, RZ, RZ, UR40 ;  /* 0x00000028ffb37e24 */ /* 0x001fe2000f8e00ff */
[----:B------:R-:W-:Y:S01]  /*148c0*/  LOP3.LUT R19, R19, 0xffffefff, RZ, 0xc0, !PT ;  /* 0xffffefff13137812 */ /* 0x000fe200078ec0ff */
[----:B------:R-:W3:Y:S01]  /*148d0*/  LDL.LU.64 R54, [R1+0xc8] ;  /* 0x0000c80001367983 */ /* 0x000ee20000300a00 */
[----:B------:R-:W-:Y:S02]  /*148e0*/  @!P1 IADD3 R224, P4, P5, R224, UR43, R2 ;  /* 0x0000002be0e09c10 */ /* 0x000fe4000fd9e002 */
[----:B------:R-:W-:-:S02]  /*148f0*/  @P1 LOP3.LUT R19, R19, 0x1000, RZ, 0xfc, !PT ;  /* 0x0000100013131812 */ /* 0x000fc400078efcff */
[----:B------:R-:W-:Y:S02]  /*14900*/  @!P1 IADD3.X R225, R178, UR42, R3, P4, P5 ;  /* 0x0000002ab2e19c10 */ /* 0x000fe4000a7ea403 */
        /* <DEDUP_REMOVED lines=24> */
[----:B------:R-:W-:Y:S01]  /*14a90*/  LOP3.LUT P3, RZ, R22, 0x1000000, RZ, 0xc0, !PT ;  /* 0x0100000016ff7812 */ /* 0x000fe2000786c0ff */
[----:B------:R-:W-:Y:S01]  /*14aa0*/  @!P1 IMAD R183, R183, R17, RZ ;  /* 0x00000011b7b79224 */ /* 0x000fe200078e02ff */
[----:B--2---:R-:W2:Y:S04]  /*14ab0*/  LDL.LU.64 R24, [R1+0xc0] ;  /* 0x0000c00001187983 */ /* 0x004ea80000300a00 */
[----:B------:R0:W-:Y:S01]  /*14ac0*/  @!P1 STG.E.U8 desc[UR50][R26.64+0x39], R183 ;  /* 0x000039b71a009986 */ /* 0x0001e2000c101132 */
[----:B------:R-:W-:Y:S01]  /*14ad0*/  ISETP.LT.OR P1, PT, R0, 0x91, !P0 ;  /* 0x000000910000780c */ /* 0x000fe20004721670 */
[----:B------:R-:W-:Y:S01]  /*14ae0*/  IMAD.U32 R180, RZ, RZ, UR41 ;  /* 0x00000029ffb47e24 */ /* 0x000fe2000f8e00ff */
[----:B------:R-:W-:Y:S01]  /*14af0*/  LOP3.LUT R19, R19, 0xffffffef, RZ, 0xc0, !PT ;  /* 0xffffffef13137812 */ /* 0x000fe200078ec0ff */
[----:B------:R-:W-:-:S03]  /*14b00*/  IMAD.U32 R182, RZ, RZ, UR41 ;  /* 0x00000029ffb67e24 */ /* 0x000fc6000f8e00ff */
[--C-:B------:R-:W-:Y:S02]  /*14b10*/  @!P6 IADD3 R180, P4, P5, R180, UR43, R2.reuse ;  /* 0x0000002bb4b4ec10 */ /* 0x100fe4000fd9e002 */
[----:B------:R-:W-:Y:S02]  /*14b20*/  @P6 LOP3.LUT R19, R19, 0x10, RZ, 0xfc, !PT ;  /* 0x0000001013136812 */ /* 0x000fe400078efcff */
[----:B------:R-:W-:Y:S01]  /*14b30*/  @!P6 IADD3.X R181, R181, UR42, R3, P4, P5 ;  /* 0x0000002ab5b5ec10 */ /* 0x000fe2000a7ea403 */
[----:B0-----:R-:W-:Y:S01]  /*14b40*/  IMAD.U32 R183, RZ, RZ, UR40 ;  /* 0x00000028ffb77e24 */ /* 0x001fe2000f8e00ff */
[----:B------:R-:W-:Y:S01]  /*14b50*/  ISETP.GE.AND P6, PT, R23, 0x1, PT ;  /* 0x000000011700780c */ /* 0x000fe20003fc6270 */
[----:B------:R-:W2:Y:S01]  /*14b60*/  LDL.LU.64 R26, [R1+0xb8] ;  /* 0x0000b800011a7983 */ /* 0x000ea20000300a00 */
[----:B------:R-:W-:-:S04]  /*14b70*/  @!P1 IADD3 R182, P4, P5, R182, UR43, R2 ;  /* 0x0000002bb6b69c10 */ /* 0x000fc8000fd9e002 */
[----:B------:R-:W-:Y:S02]  /*14b80*/  @!P1 IADD3.X R183, R183, UR42, R3, P4, P5 ;  /* 0x0000002ab7b79c10 */ /* 0x000fe4000a7ea403 */
[----:B------:R-:W-:-:S13]  /*14b90*/  ISETP.LT.OR P4, PT, R0, 0x41, !P6 ;  /* 0x000000410000780c */ /* 0x000fda0007781670 */
[----:B------:R-:W-:-:S05]  /*14ba0*/  @!P4 IMAD R152, R152, R17, RZ ;  /* 0x000000119898c224 */ /* 0x000fca00078e02ff */
[----:B------:R0:W-:Y:S01]  /*14bb0*/  @!P4 STG.E.U8 desc[UR50][R2.64+0x40], R152 ;  /* 0x000040980200c986 */ /* 0x0001e2000c101132 */
[C---:B------:R-:W-:Y:S02]  /*14bc0*/  ISETP.LT.OR P4, PT, R0.reuse, 0x42, !P6 ;  /* 0x000000420000780c */ /* 0x040fe40007781670 */
[----:B------:R-:W-:Y:S02]  /*14bd0*/  ISETP.LT.OR P6, PT, R0, 0x92, !P0 ;  /* 0x000000920000780c */ /* 0x000fe400047c1670 */
[----:B------:R-:W-:Y:S01]  /*14be0*/  LOP3.LUT R19, R19, 0xfffffffb, RZ, 0xc0, !PT ;  /* 0xfffffffb13137812 */ /* 0x000fe200078ec0ff */
[----:B0-----:R-:W-:-:S08]  /*14bf0*/  IMAD.U32 R152, RZ, RZ, UR41 ;  /* 0x00000029ff987e24 */ /* 0x001fd0000f8e00ff */
[----:B------:R-:W-:Y:S01]  /*14c00*/  @!P4 IMAD R153, R153, R17, RZ ;  /* 0x000000119999c224 */ /* 0x000fe200078e02ff */
[----:B------:R-:W-:-:S04]  /*14c10*/  @P1 LOP3.LUT R19, R19, 0x4, RZ, 0xfc, !PT ;  /* 0x0000000413131812 */ /* 0x000fc800078efcff */
[----:B------:R0:W-:Y:S01]  /*14c20*/  @!P4 STG.E.U8 desc[UR50][R2.64+0x41], R153 ;  /* 0x000041990200c986 */ /* 0x0001e2000c101132 */
[----:B------:R-:W-:Y:S02]  /*14c30*/  @!P6 IADD3 R152, P4, P5, R152, UR43, R2 ;  /* 0x0000002b9898ec10 */ /* 0x000fe4000fd9e002 */
[----:B------:R-:W-:Y:S01]  /*14c40*/  LOP3.LUT P1, RZ, R22, 0x800000, RZ, 0xc0, !PT ;  /* 0x0080000016ff7812 */ /* 0x000fe2000782c0ff */
[----:B0-----:R-:W-:-:S05]  /*14c50*/  IMAD.U32 R153, RZ, RZ, UR40 ;  /* 0x00000028ff997e24 */ /* 0x001fca000f8e00ff */
        /* <DEDUP_REMOVED lines=13> */
[----:B------:R-:W-:Y:S01]  /*14d30*/  IMAD.U32 R154, RZ, RZ, UR41 ;  /* 0x00000029ff9a7e24 */ /* 0x000fe2000f8e00ff */
[----:B------:R-:W-:-:S03]  /*14d40*/  LOP3.LUT R22, R22, 0xfff7ffff, RZ, 0xc0, !PT ;  /* 0xfff7ffff16167812 */ /* 0x000fc600078ec0ff */
[----:B------:R0:W-:Y:S01]  /*14d50*/  @!P4 STG.E.U8 desc[UR50][R228.64+0x41], R155 ;  /* 0x0000419be400c986 */ /* 0x0001e2000c101132 */
[----:B------:R-:W-:Y:S02]  /*14d60*/  @!P6 IADD3 R154, P4, P5, R154, UR43, R2 ;  /* 0x0000002b9a9aec10 */ /* 0x000fe4000fd9e002 */
[----:B------:R-:W-:Y:S01]  /*14d70*/  @P6 LOP3.LUT R22, R22, 0x80000, RZ, 0xfc, !PT ;  /* 0x0008000016166812 */ /* 0x000fe200078efcff */
[----:B0-----:R-:W-:-:S05]  /*14d80*/  IMAD.U32 R155, RZ, RZ, UR40 ;  /* 0x00000028ff9b7e24 */ /* 0x001fca000f8e00ff */
[----:B------:R-:W-:Y:S02]  /*14d90*/  @!P6 IADD3.X R155, R155, UR42, R3, P4, P5 ;  /* 0x0000002a9b9bec10 */ /* 0x000fe4000a7ea403 */
[----:B------:R-:W-:-:S04]  /*14da0*/  ISETP.GE.AND P6, PT, R23, 0x1, PT ;  /* 0x000000011700780c */ /* 0x000fc80003fc6270 */
[----:B------:R-:W-:-:S13]  /*14db0*/  ISETP.LT.OR P4, PT, R0, 0x49, !P6 ;  /* 0x000000490000780c */ /* 0x000fda0007781670 */
[----:B------:R-:W-:-:S05]  /*14dc0*/  @!P4 IMAD R156, R156, R17, RZ ;  /* 0x000000119c9cc224 */ /* 0x000fca00078e02ff */
[----:B------:R0:W-:Y:S01]  /*14dd0*/  @!P4 STG.E.U8 desc[UR50][R2.64+0x48], R156 ;  /* 0x0000489c0200c986 */ /* 0x0001e2000c101132 */
[C---:B------:R-:W-:Y:S02]  /*14de0*/  ISETP.LT.OR P4, PT, R0.reuse, 0x4a, !P6 ;  /* 0x0000004a0000780c */ /* 0x040fe40007781670 */
[----:B------:R-:W-:Y:S01]  /*14df0*/  ISETP.LT.OR P0, PT, R0, 0x9a, !P0 ;  /* 0x0000009a0000780c */ /* 0x000fe20004701670 */
[----:B------:R-:W-:Y:S02]  /*14e00*/  IMAD.U32 R23, RZ, RZ, UR40 ;  /* 0x00000028ff177e24 */ /* 0x000fe4000f8e00ff */
[----:B0-----:R-:W-:-:S08]  /*14e10*/  IMAD.U32 R156, RZ, RZ, UR41 ;  /* 0x00000029ff9c7e24 */ /* 0x001fd0000f8e00ff */
[----:B------:R-:W-:-:S05]  /*14e20*/  @!P4 IMAD R157, R157, R17, RZ ;  /* 0x000000119d9dc224 */ /* 0x000fca00078e02ff */
[----:B------:R0:W-:Y:S01]  /*14e30*/  @!P4 STG.E.U8 desc[UR50][R2.64+0x49], R157 ;  /* 0x0000499d0200c986 */ /* 0x0001e2000c101132 */
[----:B------:R-:W-:-:S04]  /*14e40*/  @!P0 IADD3 R156, P4, P5, R156, UR43, R2 ;  /* 0x0000002b9c9c8c10 */ /* 0x000fc8000fd9e002 */
[----:B0-----:R-:W-:Y:S02]  /*14e50*/  @!P0 IADD3.X R157, R23, UR42, R3, P4, P5 ;  /* 0x0000002a179d8c10 */ /* 0x001fe4000a7ea403 */
[----:B------:R-:W-:-:S13]  /*14e60*/  ISETP.LT.OR P4, PT, R0, 0x49, !P1 ;  /* 0x000000490000780c */ /* 0x000fda0004f81670 */
[----:B------:R-:W-:Y:S01]  /*14e70*/  @!P4 IADD3 R228, P5, R2, UR41, RZ ;  /* 0x0000002902e4cc10 */ /* 0x000fe2000ffbe0ff */
[----:B------:R-:W-:-:S03]  /*14e80*/  @!P4 IMAD R158, R158, R17, RZ ;  /* 0x000000119e9ec224 */ /* 0x000fc600078e02ff */
[----:B------:R-:W-:-:S05]  /*14e90*/  @!P4 IADD3.X R229, R3, UR40, RZ, P5, !PT ;  /* 0x0000002803e5cc10 */ /* 0x000fca000affe4ff */
[----:B------:R0:W-:Y:S01]  /*14ea0*/  @!P4 STG.E.U8 desc[UR50][R228.64+0x48], R158 ;  /* 0x0000489ee400c986 */ /* 0x0001e2000c101132 */
[----:B------:R-:W-:-:S13]  /*14eb0*/  ISETP.LT.OR P4, PT, R0, 0x4a, !P1 ;  /* 0x0000004a0000780c */ /* 0x000fda0004f81670 */
[----:B0-----:R-:W-:Y:S01]  /*14ec0*/  @!P4 IADD3 R228, P5, R2, UR41, RZ ;  /* 0x0000002902e4cc10 */ /* 0x001fe2000ffbe0ff */
[----:B------:R-:W-:-:S03]  /*14ed0*/  @!P4 IMAD R159, R159, R17, RZ ;  /* 0x000000119f9fc224 */ /* 0x000fc600078e02ff */
[----:B------:R-:W-:-:S05]  /*14ee0*/  @!P4 IADD3.X R229, R3, UR40, RZ, P5, !PT ;  /* 0x0000002803e5cc10 */ /* 0x000fca000affe4ff */
[----:B------:R0:W-:Y:S01]  /*14ef0*/  @!P4 STG.E.U8 desc[UR50][R228.64+0x49], R159 ;  /* 0x0000499fe400c986 */ /* 0x0001e2000c101132 */
[----:B------:R-:W-:-:S13]  /*14f00*/  ISETP.LT.OR P4, PT, R0, 0x51, !P6 ;  /* 0x000000510000780c */ /* 0x000fda0007781670 */
[----:B------:R-:W-:-:S05]  /*14f10*/  @!P4 IMAD R160, R160, R17, RZ ;  /* 0x00000011a0a0c224 */ /* 0x000fca00078e02ff */
[----:B------:R-:W-:Y:S01]  /*14f20*/  @!P4 STG.E.U8 desc[UR50][R2.64+0x50], R160 ;  /* 0x000050a00200c986 */ /* 0x000fe2000c101132 */
[----:B------:R-:W-:-:S13]  /*14f30*/  ISETP.LT.OR P4, PT, R0, 0x52, !P6 ;  /* 0x000000520000780c */ /* 0x000fda0007781670 */
[----:B------:R-:W-:-:S05]  /*14f40*/  @!P4 IMAD R161, R161, R17, RZ ;  /* 0x00000011a1a1c224 */ /* 0x000fca00078e02ff */
[----:B------:R-:W-:Y:S01]  /*14f50*/  @!P4 STG.E.U8 desc[UR50][R2.64+0x51], R161 ;  /* 0x000051a10200c986 */ /* 0x000fe2000c101132 */
[----:B------:R-:W-:-:S13]  /*14f60*/  ISETP.LT.OR P4, PT, R0, 0x51, !P1 ;  /* 0x000000510000780c */ /* 0x000fda0004f81670 */
[----:B------:R-:W-:Y:S01]  /*14f70*/  @!P4 IADD3 R158, P5, R2, UR41, RZ ;  /* 0x00000029029ecc10 */ /* 0x000fe2000ffbe0ff */
[----:B------:R-:W-:-:S03]  /*14f80*/  @!P4 IMAD R162, R162, R17, RZ ;  /* 0x00000011a2a2c224 */ /* 0x000fc600078e02ff */
[----:B0-----:R-:W-:-:S05]  /*14f90*/  @!P4 IADD3.X R159, R3, UR40, RZ, P5, !PT ;  /* 0x00000028039fcc10 */ /* 0x001fca000affe4ff */
        /* <DEDUP_REMOVED lines=13> */
[----:B0-----:R-:W-:Y:S01]  /*15070*/  @!P4 IADD3 R158, P5, R2, UR41, RZ ;  /* 0x00000029029ecc10 */ /* 0x001fe2000ffbe0ff */
[----:B------:R-:W-:-:S03]  /*15080*/  @!P4 IMAD R166, R166, R17, RZ ;  /* 0x00000011a6a6c224 */ /* 0x000fc600078e02ff */
[----:B------:R-:W-:-:S05]  /*15090*/  @!P4 IADD3.X R159, R3, UR40, RZ, P5, !PT ;  /* 0x00000028039fcc10 */ /* 0x000fca000affe4ff */
[----:B------:R0:W-:Y:S01]  /*150a0*/  @!P4 STG.E.U8 desc[UR50][R158.64+0x58], R166 ;  /* 0x000058a69e00c986 */ /* 0x0001e2000c101132 */
[----:B------:R-:W-:-:S13]  /*150b0*/  ISETP.LT.OR P4, PT, R0, 0x5a, !P1 ;  /* 0x0000005a0000780c */ /* 0x000fda0004f81670 */
[----:B0-----:R-:W-:Y:S01]  /*150c0*/  @!P4 IADD3 R158, P5, R2, UR41, RZ ;  /* 0x00000029029ecc10 */ /* 0x001fe2000ffbe0ff */
[----:B------:R-:W-:-:S03]  /*150d0*/  @!P4 IMAD R167, R167, R17, RZ ;  /* 0x00000011a7a7c224 */ /* 0x000fc600078e02ff */
[----:B------:R-:W-:-:S05]  /*150e0*/  @!P4 IADD3.X R159, R3, UR40, RZ, P5, !PT ;  /* 0x00000028039fcc10 */ /* 0x000fca000affe4ff */
[----:B------:R-:W-:Y:S01]  /*150f0*/  @!P4 STG.E.U8 desc[UR50][R158.64+0x59], R167 ;  /* 0x000059a79e00c986 */ /* 0x000fe2000c101132 */
[----:B------:R-:W-:Y:S02]  /*15100*/  ISETP.LT.OR P4, PT, R0, 0x41, !P3 ;  /* 0x000000410000780c */ /* 0x000fe40005f81670 */
[----:B------:R-:W-:-:S04]  /*15110*/  LOP3.LUT R22, R22, 0xffefffff, RZ, 0xc0, !PT ;  /* 0xffefffff16167812 */ /* 0x000fc800078ec0ff */
[----:B------:R-:W-:-:S07]  /*15120*/  @P0 LOP3.LUT R22, R22, 0x100000, RZ, 0xfc, !PT ;  /* 0x0010000016160812 */ /* 0x000fce00078efcff */
[----:B------:R-:W-:Y:S01]  /*15130*/  @!P4 IMAD R136, R136, R17, RZ ;  /* 0x000000118888c224 */ /* 0x000fe200078e02ff */
[C---:B------:R-:W-:Y:S02]  /*15140*/  LOP3.LUT P0, RZ, R22.reuse, 0x8000, RZ, 0xc0, !PT ;  /* 0x0000800016ff7812 */ /* 0x040fe4000780c0ff */
[----:B------:R-:W-:Y:S02]  /*15150*/  LOP3.LUT R22, R22, 0xffdfffff, RZ, 0xc0, !PT ;  /* 0xffdfffff16167812 */ /* 0x000fe400078ec0ff */
[----:B------:R-:W-:Y:S01]  /*15160*/  @!P4 STG.E.U8 desc[UR50][R4.64+0x40], R136 ;  /* 0x000040880400c986 */ /* 0x000fe2000c101132 */
[----:B------:R-:W-:Y:S02]  /*15170*/  ISETP.LT.OR P4, PT, R0, 0x42, !P3 ;  /* 0x000000420000780c */ /* 0x000fe40005f81670 */
[----:B------:R-:W-:-:S04]  /*15180*/  @P6 LOP3.LUT R22, R22, 0x200000, RZ, 0xfc, !PT ;  /* 0x0020000016166812 */ /* 0x000fc800078efcff */
[C---:B------:R-:W-:Y:S02]  /*15190*/  LOP3.LUT P6, RZ, R22.reuse, 0x40000, RZ, 0xc0, !PT ;  /* 0x0004000016ff7812 */ /* 0x040fe400078cc0ff */
[----:B------:R-:W-:-:S04]  /*151a0*/  LOP3.LUT R22, R22, 0xffbfffff, RZ, 0xc0, !PT ;  /* 0xffbfffff16167812 */ /* 0x000fc800078ec0ff */
[----:B------:R-:W-:Y:S01]  /*151b0*/  @P1 LOP3.LUT R22, R22, 0x400000, RZ, 0xfc, !PT ;  /* 0x0040000016161812 */ /* 0x000fe200078efcff */
[----:B------:R-:W-:-:S03]  /*151c0*/  @!P4 IMAD R137, R137, R17, RZ ;  /* 0x000000118989c224 */ /* 0x000fc600078e02ff */
[----:B------:R-:W-:Y:S02]  /*151d0*/  LOP3.LUT P5, RZ, R22, 0x20000, RZ, 0xc0, !PT ;  /* 0x0002000016ff7812 */ /* 0x000fe400078ac0ff */
[----:B------:R-:W-:Y:S01]  /*151e0*/  @!P4 STG.E.U8 desc[UR50][R4.64+0x41], R137 ;  /* 0x000041890400c986 */ /* 0x000fe2000c101132 */
[----:B------:R-:W-:Y:S01]  /*151f0*/  ISETP.LT.OR P4, PT, R0, 0x49, !P3 ;  /* 0x000000490000780c */ /* 0x000fe20005f81670 */
[----:B------:R-:W-:-:S05]  /*15200*/  @!P6 IMAD R138, R138, R17, RZ ;  /* 0x000000118a8ae224 */ /* 0x000fca00078e02ff */
[----:B------:R0:W-:Y:S04]  /*15210*/  @!P6 STG.E.U8 desc[UR50][R28.64+0x40], R138 ;  /* 0x0000408a1c00e986 */ /* 0x0001e8000c101132 */
[----:B------:R-:W-:-:S03]  /*15220*/  @!P5 IMAD R139, R139, R17, RZ ;  /* 0x000000118b8bd224 */ /* 0x000fc600078e02ff */
[-C--:B------:R-:W-:Y:S02]  /*15230*/  @!P4 IMAD R23, R140, R17.reuse, RZ ;  /* 0x000000118c17c224 */ /* 0x080fe400078e02ff */
[----:B------:R1:W-:Y:S04]  /*15240*/  @!P5 STG.E.U8 desc[UR50][R30.64+0x41], R139 ;  /* 0x0000418b1e00d986 */ /* 0x0003e8000c101132 */
[----:B------:R-:W-:Y:S01]  /*15250*/  @!P4 STG.E.U8 desc[UR50][R4.64+0x48], R23 ;  /* 0x000048170400c986 */ /* 0x000fe2000c101132 */
[----:B------:R-:W-:Y:S01]  /*15260*/  ISETP.LT.OR P4, PT, R0, 0x4a, !P3 ;  /* 0x0000004a0000780c */ /* 0x000fe20005f81670 */
[----:B------:R-:W-:Y:S01]  /*15270*/  @!P0 IMAD R143, R143, R17, RZ ;  /* 0x000000118f8f8224 */ /* 0x000fe200078e02ff */
[C---:B------:R-:W-:Y:S01]  /*15280*/  LOP3.LUT P1, RZ, R22.reuse, 0x2000, RZ, 0xc0, !PT ;  /* 0x0000200016ff7812 */ /* 0x040fe2000782c0ff */
[----:B0-----:R-:W2:Y:S01]  /*15290*/  LDL.LU.64 R28, [R1+0xb0] ;  /* 0x0000b000011c7983 */ /* 0x001ea20000300a00 */
[----:B------:R-:W-:-:S02]  /*152a0*/  LOP3.LUT P6, RZ, R22, 0x1000, RZ, 0xc0, !PT ;  /* 0x0000100016ff7812 */ /* 0x000fc400078cc0ff */
[----:B------:R-:W-:Y:S01]  /*152b0*/  LOP3.LUT P5, RZ, R22, 0x800, RZ, 0xc0, !PT ;  /* 0x0000080016ff7812 */ /* 0x000fe200078ac0ff */
[----:B-1----:R-:W2:Y:S06]  /*152c0*/  LDL.LU.64 R30, [R1+0xa8] ;  /* 0x0000a800011e7983 */ /* 0x002eac0000300a00 */
[----:B------:R-:W-:-:S05]  /*152d0*/  @!P4 IMAD R141, R141, R17, RZ ;  /* 0x000000118d8dc224 */ /* 0x000fca00078e02ff */
[----:B------:R-:W-:Y:S01]  /*152e0*/  @!P4 STG.E.U8 desc[UR50][R4.64+0x49], R141 ;  /* 0x0000498d0400c986 */ /* 0x000fe2000c101132 */
[----:B------:R-:W-:-:S13]  /*152f0*/  LOP3.LUT P4, RZ, R22, 0x10000, RZ, 0xc0, !PT ;  /* 0x0001000016ff7812 */ /* 0x000fda000788c0ff */
[----:B------:R-:W-:-:S05]  /*15300*/  @!P4 IMAD R142, R142, R17, RZ ;  /* 0x000000118e8ec224 */ /* 0x000fca00078e02ff */
[----:B------:R0:W-:Y:S01]  /*15310*/  @!P4 STG.E.U8 desc[UR50][R32.64+0x48], R142 ;  /* 0x0000488e2000c986 */ /* 0x0001e2000c101132 */
[----:B------:R-:W-:-:S03]  /*15320*/  ISETP.LT.OR P4, PT, R0, 0x51, !P3 ;  /* 0x000000510000780c */ /* 0x000fc60005f81670 */
[----:B------:R1:W-:Y:S01]  /*15330*/  @!P0 STG.E.U8 desc[UR50][R34.64+0x49], R143 ;  /* 0x0000498f22008986 */ /* 0x0003e2000c101132 */
[-C--:B------:R-:W-:Y:S02]  /*15340*/  @!P1 IMAD R147, R147, R17.reuse, RZ ;  /* 0x0000001193939224 */ /* 0x080fe400078e02ff */
[-C--:B------:R-:W-:Y:S01]  /*15350*/  @!P5 IMAD R151, R151, R17.reuse, RZ ;  /* 0x000000119797d224 */ /* 0x080fe200078e02ff */
[----:B0-----:R-:W2:Y:S06]  /*15360*/  LDL.LU.64 R32, [R1+0xa0] ;  /* 0x0000a00001207983 */ /* 0x001eac0000300a00 */
[----:B------:R-:W-:Y:S01]  /*15370*/  @!P4 IMAD R137, R144, R17, RZ ;  /* 0x000000119089c224 */ /* 0x000fe200078e02ff */
[----:B------:R-:W-:Y:S01]  /*15380*/  LOP3.LUT P0, RZ, R22, 0x400, RZ, 0xc0, !PT ;  /* 0x0000040016ff7812 */ /* 0x000fe2000780c0ff */
[----:B-1----:R-:W2:Y:S04]  /*15390*/  LDL.LU.64 R34, [R1+0x98] ;  /* 0x0000980001227983 */ /* 0x002ea80000300a00 */
[----:B------:R0:W-:Y:S01]  /*153a0*/  @!P4 STG.E.U8 desc[UR50][R4.64+0x50], R137 ;  /* 0x000050890400c986 */ /* 0x0001e2000c101132 */
[----:B------:R-:W-:-:S13]  /*153b0*/  ISETP.LT.OR P4, PT, R0, 0x52, !P3 ;  /* 0x000000520000780c */ /* 0x000fda0005f81670 */
[----:B------:R-:W-:-:S05]  /*153c0*/  @!P4 IMAD R145, R145, R17, RZ ;  /* 0x000000119191c224 */ /* 0x000fca00078e02ff */
[----:B------:R-:W-:Y:S01]  /*153d0*/  @!P4 STG.E.U8 desc[UR50][R4.64+0x51], R145 ;  /* 0x000051910400c986 */ /* 0x000fe2000c101132 */
[----:B------:R-:W-:-:S13]  /*153e0*/  LOP3.LUT P4, RZ, R22, 0x4000, RZ, 0xc0, !PT ;  /* 0x0000400016ff7812 */ /* 0x000fda000788c0ff */
[----:B------:R-:W-:-:S05]  /*153f0*/  @!P4 IMAD R146, R146, R17, RZ ;  /* 0x000000119292c224 */ /* 0x000fca00078e02ff */
[----:B------:R1:W-:Y:S01]  /*15400*/  @!P4 STG.E.U8 desc[UR50][R36.64+0x50], R146 ;  /* 0x000050922400c986 */ /* 0x0003e2000c101132 */
[----:B------:R-:W-:-:S03]  /*15410*/  ISETP.LT.OR P4, PT, R0, 0x59, !P3 ;  /* 0x000000590000780c */ /* 0x000fc60005f81670 */
[----:B------:R4:W-:Y:S01]  /*15420*/  @!P1 STG.E.U8 desc[UR50][R38.64+0x51], R147 ;  /* 0x0000519326009986 */ /* 0x0009e2000c101132 */
[----:B0-----:R-:W-:-:S03]  /*15430*/  @!P6 IMAD R137, R150, R17, RZ ;  /* 0x000000119689e224 */ /* 0x001fc600078e02ff */
[----:B-1----:R-:W2:Y:S06]  /*15440*/  LDL.LU.64 R36, [R1+0x90] ;  /* 0x0000900001247983 */ /* 0x002eac0000300a00 */
[----:B------:R-:W-:Y:S01]  /*15450*/  @!P4 IMAD R23, R148, R17, RZ ;  /* 0x000000119417c224 */ /* 0x000fe200078e02ff */
[----:B------:R-:W-:Y:S01]  /*15460*/  LOP3.LUT P1, RZ, R22, 0x10, RZ, 0xc0, !PT ;  /* 0x0000001016ff7812 */ /* 0x000fe2000782c0ff */
[----:B----4-:R-:W4:Y:S04]  /*15470*/  LDL.LU.64 R38, [R1+0x88] ;  /* 0x0000880001267983 */ /* 0x010f280000300a00 */
[----:B------:R0:W-:Y:S01]  /*15480*/  @!P4 STG.E.U8 desc[UR50][R4.64+0x58], R23 ;  /* 0x000058170400c986 */ /* 0x0001e2000c101132 */
[----:B------:R-:W-:-:S13]  /*15490*/  ISETP.LT.OR P4, PT, R0, 0x5a, !P3 ;  /* 0x0000005a0000780c */ /* 0x000fda0005f81670 */
[----:B------:R-:W-:-:S05]  /*154a0*/  @!P4 IMAD R149, R149, R17, RZ ;  /* 0x000000119595c224 */ /* 0x000fca00078e02ff */
[----:B------:R-:W-:Y:S01]  /*154b0*/  @!P4 STG.E.U8 desc[UR50][R4.64+0x59], R149 ;  /* 0x000059950400c986 */ /* 0x000fe2000c101132 */
[----:B------:R-:W-:-:S03]  /*154c0*/  ISETP.LT.OR P4, PT, R0, 0x41, !P2 ;  /* 0x000000410000780c */ /* 0x000fc60005781670 */
[----:B------:R1:W-:Y:S04]  /*154d0*/  @!P6 STG.E.U8 desc[UR50][R236.64+0x58], R137 ;  /* 0x00005889ec00e986 */ /* 0x0003e8000c101132 */
[----:B------:R-:W-:Y:S06]  /*154e0*/  @!P5 STG.E.U8 desc[UR50][R234.64+0x59], R151 ;  /* 0x00005997ea00d986 */ /* 0x000fec000c101132 */
[----:B------:R-:W-:-:S05]  /*154f0*/  @!P4 IMAD R139, R120, R17, RZ ;  /* 0x00000011788bc224 */ /* 0x000fca00078e02ff */
[----:B------:R-:W-:Y:S01]  /*15500*/  @!P4 STG.E.U8 desc[UR50][R14.64+0x40], R139 ;  /* 0x0000408b0e00c986 */ /* 0x000fe2000c101132 */
[----:B------:R-:W-:-:S13]  /*15510*/  ISETP.LT.OR P4, PT, R0, 0x42, !P2 ;  /* 0x000000420000780c */ /* 0x000fda0005781670 */
[----:B------:R-:W-:-:S05]  /*15520*/  @!P4 IMAD R121, R121, R17, RZ ;  /* 0x000000117979c224 */ /* 0x000fca00078e02ff */
[----:B------:R5:W-:Y:S01]  /*15530*/  @!P4 STG.E.U8 desc[UR50][R14.64+0x41], R121 ;  /* 0x000041790e00c986 */ /* 0x000be2000c101132 */
[----:B------:R-:W-:Y:S01]  /*15540*/  LOP3.LUT P4, RZ, R22, 0x80, RZ, 0xc0, !PT ;  /* 0x0000008016ff7812 */ /* 0x000fe2000788c0ff */
[----:B0-----:R-:W-:-:S05]  /*15550*/  @!P0 IMAD R23, R122, R17, RZ ;  /* 0x000000117a178224 */ /* 0x001fca00078e02ff */
[----:B------:R0:W-:Y:S07]  /*15560*/  @!P0 STG.E.U8 desc[UR50][R232.64+0x40], R23 ;  /* 0x00004017e8008986 */ /* 0x0001ee000c101132 */
[----:B------:R-:W-:-:S05]  /*15570*/  @!P4 IMAD R123, R123, R17, RZ ;  /* 0x000000117b7bc224 */ /* 0x000fca00078e02ff */
[----:B------:R3:W-:Y:S01]  /*15580*/  @!P4 STG.E.U8 desc[UR50][R230.64+0x41], R123 ;  /* 0x0000417be600c986 */ /* 0x0007e2000c101132 */
[----:B------:R-:W-:-:S13]  /*15590*/  ISETP.LT.OR P4, PT, R0, 0x49, !P2 ;  /* 0x000000490000780c */ /* 0x000fda0005781670 */
[----:B-1----:R-:W-:-:S05]  /*155a0*/  @!P4 IMAD R137, R124, R17, RZ ;  /* 0x000000117c89c224 */ /* 0x002fca00078e02ff */
[----:B------:R-:W-:Y:S01]  /*155b0*/  @!P4 STG.E.U8 desc[UR50][R14.64+0x48], R137 ;  /* 0x000048890e00c986 */ /* 0x000fe2000c101132 */
[----:B------:R-:W-:-:S13]  /*155c0*/  ISETP.LT.OR P4, PT, R0, 0x4a, !P2 ;  /* 0x0000004a0000780c */ /* 0x000fda0005781670 */
[----:B------:R-:W-:-:S05]  /*155d0*/  @!P4 IMAD R125, R125, R17, RZ ;  /* 0x000000117d7dc224 */ /* 0x000fca00078e02ff */
[----:B------:R-:W-:Y:S01]  /*155e0*/  @!P4 STG.E.U8 desc[UR50][R14.64+0x49], R125 ;  /* 0x0000497d0e00c986 */ /* 0x000fe2000c101132 */
[----:B------:R-:W-:Y:S01]  /*155f0*/  LOP3.LUT P4, RZ, R19, 0x20000000, RZ, 0xc0, !PT ;  /* 0x2000000013ff7812 */ /* 0x000fe2000788c0ff */
[----:B-----5:R-:W-:-:S05]  /*15600*/  @!P1 IMAD R121, R126, R17, RZ ;  /* 0x000000117e799224 */ /* 0x020fca00078e02ff */
[----:B------:R1:W-:Y:S07]  /*15610*/  @!P1 STG.E.U8 desc[UR50][R20.64+0x48], R121 ;  /* 0x0000487914009986 */ /* 0x0003ee000c101132 */
[----:B------:R-:W-:-:S05]  /*15620*/  @!P4 IMAD R127, R127, R17, RZ ;  /* 0x000000117f7fc224 */ /* 0x000fca00078e02ff */
[----:B------:R-:W-:Y:S01]  /*15630*/  @!P4 STG.E.U8 desc[UR50][R200.64+0x49], R127 ;  /* 0x0000497fc800c986 */ /* 0x000fe2000c101132 */
[----:B------:R-:W-:-:S13]  /*15640*/  ISETP.LT.OR P4, PT, R0, 0x51, !P2 ;  /* 0x000000510000780c */ /* 0x000fda0005781670 */
[----:B0-----:R-:W-:-:S05]  /*15650*/  @!P4 IMAD R23, R128, R17, RZ ;  /* 0x000000118017c224 */ /* 0x001fca00078e02ff */
[----:B------:R0:W-:Y:S01]  /*15660*/  @!P4 STG.E.U8 desc[UR50][R14.64+0x50], R23 ;  /* 0x000050170e00c986 */ /* 0x0001e2000c101132 */
[----:B------:R-:W-:Y:S02]  /*15670*/  ISETP.LT.OR P4, PT, R0, 0x52, !P2 ;  /* 0x000000520000780c */ /* 0x000fe40005781670 */
[----:B------:R-:W-:-:S11]  /*15680*/  LOP3.LUT P6, RZ, R19, 0x2000000, RZ, 0xc0, !PT ;  /* 0x0200000013ff7812 */ /* 0x000fd600078cc0ff */
[----:B------:R-:W-:-:S05]  /*15690*/  @!P4 IMAD R129, R129, R17, RZ ;  /* 0x000000118181c224 */ /* 0x000fca00078e02ff */
[----:B------:R-:W-:Y:S01]  /*156a0*/  @!P4 STG.E.U8 desc[UR50][R14.64+0x51], R129 ;  /* 0x000051810e00c986 */ /* 0x000fe2000c101132 */
[----:B------:R-:W-:Y:S01]  /*156b0*/  LOP3.LUT P4, RZ, R19, 0x400000, RZ, 0xc0, !PT ;  /* 0x0040000013ff7812 */ /* 0x000fe2000788c0ff */
[----:B---3--:R-:W-:-:S05]  /*156c0*/  @!P6 IMAD R123, R130, R17, RZ ;  /* 0x00000011827be224 */ /* 0x008fca00078e02ff */
[----:B------:R-:W-:Y:S07]  /*156d0*/  @!P6 STG.E.U8 desc[UR50][R204.64+0x50], R123 ;  /* 0x0000507bcc00e986 */ /* 0x000fee000c101132 */
[----:B------:R-:W-:-:S05]  /*156e0*/  @!P4 IMAD R131, R131, R17, RZ ;  /* 0x000000118383c224 */ /* 0x000fca00078e02ff */
[----:B------:R-:W-:Y:S01]  /*156f0*/  @!P4 STG.E.U8 desc[UR50][R202.64+0x51], R131 ;  /* 0x00005183ca00c986 */ /* 0x000fe2000c101132 */
[----:B------:R-:W-:-:S13]  /*15700*/  ISETP.LT.OR P4, PT, R0, 0x59, !P2 ;  /* 0x000000590000780c */ /* 0x000fda0005781670 */
[----:B-1----:R-:W-:-:S05]  /*15710*/  @!P4 IMAD R21, R132, R17, RZ ;  /* 0x000000118415c224 */ /* 0x002fca00078e02ff */
[----:B------:R-:W-:Y:S01]  /*15720*/  @!P4 STG.E.U8 desc[UR50][R14.64+0x58], R21 ;  /* 0x000058150e00c986 */ /* 0x000fe2000c101132 */
[----:B------:R-:W-:Y:S02]  /*15730*/  ISETP.LT.OR P4, PT, R0, 0x5a, !P2 ;  /* 0x0000005a0000780c */ /* 0x000fe40005781670 */
[----:B------:R-:W-:Y:S02]  /*15740*/  LOP3.LUT P6, RZ, R22, 0x200000, RZ, 0xc0, !PT ;  /* 0x0020000016ff7812 */ /* 0x000fe400078cc0ff */
[C---:B------:R-:W-:Y:S02]  /*15750*/  LOP3.LUT P5, RZ, R19.reuse, 0x80000, RZ, 0xc0, !PT ;  /* 0x0008000013ff7812 */ /* 0x040fe400078ac0ff */
[----:B------:R-:W-:-:S07]  /*15760*/  LOP3.LUT P0, RZ, R19, 0x800, RZ, 0xc0, !PT ;  /* 0x0000080013ff7812 */ /* 0x000fce000780c0ff */
[----:B------:R-:W-:-:S05]  /*15770*/  @!P4 IMAD R133, R133, R17, RZ ;  /* 0x000000118585c224 */ /* 0x000fca00078e02ff */
[----:B------:R-:W-:Y:S01]  /*15780*/  @!P4 STG.E.U8 desc[UR50][R14.64+0x59], R133 ;  /* 0x000059850e00c986 */ /* 0x000fe2000c101132 */
[----:B------:R-:W-:Y:S01]  /*15790*/  ISETP.LT.OR P4, PT, R0, 0x61, !P6 ;  /* 0x000000610000780c */ /* 0x000fe20007781670 */
[-C--:B0-----:R-:W-:Y:S02]  /*157a0*/  @!P5 IMAD R23, R134, R17.reuse, RZ ;  /* 0x000000118617d224 */ /* 0x081fe400078e02ff */
[----:B------:R-:W-:-:S03]  /*157b0*/  @!P0 IMAD R135, R135, R17, RZ ;  /* 0x0000001187878224 */ /* 0x000fc600078e02ff */
[----:B------:R0:W-:Y:S07]  /*157c0*/  @!P5 STG.E.U8 desc[UR50][R184.64+0x58], R23 ;  /* 0x00005817b800d986 */ /* 0x0001ee000c101132 */
[----:B------:R-:W-:Y:S01]  /*157d0*/  @!P4 IMAD R121, R104, R17, RZ ;  /* 0x000000116879c224 */ /* 0x000fe200078e02ff */
[----:B------:R1:W-:Y:S04]  /*157e0*/  @!P0 STG.E.U8 desc[UR50][R12.64+0x59], R135 ;  /* 0x000059870c008986 */ /* 0x0003e8000c101132 */
[----:B------:R-:W-:Y:S01]  /*157f0*/  @!P4 STG.E.U8 desc[UR50][R2.64+0x60], R121 ;  /* 0x000060790200c986 */ /* 0x000fe2000c101132 */
[----:B------:R-:W-:-:S02]  /*15800*/  ISETP.LT.OR P4, PT, R0, 0x62, !P6 ;  /* 0x000000620000780c */ /* 0x000fc40007781670 */
[----:B------:R-:W-:-:S11]  /*15810*/  LOP3.LUT P1, RZ, R22, 0x400000, RZ, 0xc0, !PT ;  /* 0x0040000016ff7812 */ /* 0x000fd6000782c0ff */
[----:B------:R-:W-:-:S05]  /*15820*/  @!P4 IMAD R105, R105, R17, RZ ;  /* 0x000000116969c224 */ /* 0x000fca00078e02ff */
[----:B------:R3:W-:Y:S01]  /*15830*/  @!P4 STG.E.U8 desc[UR50][R2.64+0x61], R105 ;  /* 0x000061690200c986 */ /* 0x0007e2000c101132 */
[----:B------:R-:W-:-:S13]  /*15840*/  ISETP.LT.OR P4, PT, R0, 0x61, !P1 ;  /* 0x000000610000780c */ /* 0x000fda0004f81670 */
[----:B------:R-:W-:Y:S01]  /*15850*/  @!P4 IADD3 R20, P5, R2, UR41, RZ ;  /* 0x000000290214cc10 */ /* 0x000fe2000ffbe0ff */
[----:B0-----:R-:W-:-:S03]  /*15860*/  @!P4 IMAD R23, R106, R17, RZ ;  /* 0x000000116a17c224 */ /* 0x001fc600078e02ff */
[----:B------:R-:W-:-:S05]  /*15870*/  @!P4 IADD3.X R21, R3, UR40, RZ, P5, !PT ;  /* 0x000000280315cc10 */ /* 0x000fca000affe4ff */
[----:B------:R0:W-:Y:S01]  /*15880*/  @!P4 STG.E.U8 desc[UR50][R20.64+0x60], R23 ;  /* 0x000060171400c986 */ /* 0x0001e2000c101132 */
[----:B------:R-:W-:-:S13]  /*15890*/  ISETP.LT.OR P4, PT, R0, 0x62, !P1 ;  /* 0x000000620000780c */ /* 0x000fda0004f81670 */
[----:B-1----:R-:W-:Y:S01]  /*158a0*/  @!P4 IADD3 R12, P5, R2, UR41, RZ ;  /* 0x00000029020ccc10 */ /* 0x002fe2000ffbe0ff */
[----:B------:R-:W-:-:S03]  /*158b0*/  @!P4 IMAD R107, R107, R17, RZ ;  /* 0x000000116b6bc224 */ /* 0x000fc600078e02ff */
[----:B------:R-:W-:-:S05]  /*158c0*/  @!P4 IADD3.X R13, R3, UR40, RZ, P5, !PT ;  /* 0x00000028030dcc10 */ /* 0x000fca000affe4ff */
[----:B------:R1:W-:Y:S01]  /*158d0*/  @!P4 STG.E.U8 desc[UR50][R12.64+0x61], R107 ;  /* 0x0000616b0c00c986 */ /* 0x0003e2000c101132 */
[----:B------:R-:W-:-:S13]  /*158e0*/  ISETP.LT.OR P4, PT, R0, 0x69, !P6 ;  /* 0x000000690000780c */ /* 0x000fda0007781670 */
[----:B---3--:R-:W-:-:S05]  /*158f0*/  @!P4 IMAD R105, R108, R17, RZ ;  /* 0x000000116c69c224 */ /* 0x008fca00078e02ff */
[----:B------:R3:W-:Y:S01]  /*15900*/  @!P4 STG.E.U8 desc[UR50][R2.64+0x68], R105 ;  /* 0x000068690200c986 */ /* 0x0007e2000c101132 */
        /* <DEDUP_REMOVED lines=47> */
[----:B------:R-:W-:Y:S01]  /*15c00*/  @!P4 STG.E.U8 desc[UR50][R4.64+0x60], R105 ;  /* 0x000060690400c986 */ /* 0x000fe2000c101132 */
[----:B------:R-:W-:Y:S02]  /*15c10*/  ISETP.LT.OR P4, PT, R0, 0x62, !P3 ;  /* 0x000000620000780c */ /* 0x000fe40005f81670 */
[----:B------:R-:W-:-:S11]  /*15c20*/  LOP3.LUT P0, RZ, R22, 0x200, RZ, 0xc0, !PT ;  /* 0x0000020016ff7812 */ /* 0x000fd6000780c0ff */
[----:B------:R-:W-:-:S05]  /*15c30*/  @!P4 IMAD R89, R89, R17, RZ ;  /* 0x000000115959c224 */ /* 0x000fca00078e02ff */
[----:B------:R-:W-:Y:S01]  /*15c40*/  @!P4 STG.E.U8 desc[UR50][R4.64+0x61], R89 ;  /* 0x000061590400c986 */ /* 0x000fe2000c101132 */
[----:B------:R-:W-:Y:S01]  /*15c50*/  LOP3.LUT P4, RZ, R22, 0x100, RZ, 0xc0, !PT ;  /* 0x0000010016ff7812 */ /* 0x000fe2000788c0ff */
[----:B0-----:R-:W-:-:S05]  /*15c60*/  @!P0 IMAD R21, R90, R17, RZ ;  /* 0x000000115a158224 */ /* 0x001fca00078e02ff */
[----:B------:R-:W-:Y:S07]  /*15c70*/  @!P0 STG.E.U8 desc[UR50][R186.64+0x60], R21 ;  /* 0x00006015ba008986 */ /* 0x000fee000c101132 */
[----:B------:R-:W-:-:S05]  /*15c80*/  @!P4 IMAD R91, R91, R17, RZ ;  /* 0x000000115b5bc224 */ /* 0x000fca00078e02ff */
[----:B------:R0:W-:Y:S01]  /*15c90*/  @!P4 STG.E.U8 desc[UR50][R10.64+0x61], R91 ;  /* 0x0000615b0a00c986 */ /* 0x0001e2000c101132 */
[----:B------:R-:W-:-:S13]  /*15ca0*/  ISETP.LT.OR P4, PT, R0, 0x69, !P3 ;  /* 0x000000690000780c */ /* 0x000fda0005f81670 */
[----:B-1----:R-:W-:-:S05]  /*15cb0*/  @!P4 IMAD R13, R92, R17, RZ ;  /* 0x000000115c0dc224 */ /* 0x002fca00078e02ff */
[----:B------:R1:W-:Y:S01]  /*15cc0*/  @!P4 STG.E.U8 desc[UR50][R4.64+0x68], R13 ;  /* 0x0000680d0400c986 */ /* 0x0003e2000c101132 */
[----:B------:R-:W-:Y:S02]  /*15cd0*/  ISETP.LT.OR P4, PT, R0, 0x6a, !P3 ;  /* 0x0000006a0000780c */ /* 0x000fe40005f81670 */
[----:B------:R-:W-:-:S11]  /*15ce0*/  LOP3.LUT P5, RZ, R22, 0x40, RZ, 0xc0, !PT ;  /* 0x0000004016ff7812 */ /* 0x000fd600078ac0ff */
[----:B------:R-:W-:-:S05]  /*15cf0*/  @!P4 IMAD R93, R93, R17, RZ ;  /* 0x000000115d5dc224 */ /* 0x000fca00078e02ff */
[----:B------:R-:W-:Y:S01]  /*15d00*/  @!P4 STG.E.U8 desc[UR50][R4.64+0x69], R93 ;  /* 0x0000695d0400c986 */ /* 0x000fe2000c101132 */
[----:B------:R-:W-:Y:S01]  /*15d10*/  LOP3.LUT P4, RZ, R22, 0x20, RZ, 0xc0, !PT ;  /* 0x0000002016ff7812 */ /* 0x000fe2000788c0ff */
[----:B------:R-:W-:-:S05]  /*15d20*/  @!P5 IMAD R23, R94, R17, RZ ;  /* 0x000000115e17d224 */ /* 0x000fca00078e02ff */
[----:B------:R-:W-:Y:S07]  /*15d30*/  @!P5 STG.E.U8 desc[UR50][R188.64+0x68], R23 ;  /* 0x00006817bc00d986 */ /* 0x000fee000c101132 */
[----:B------:R-:W-:-:S05]  /*15d40*/  @!P4 IMAD R95, R95, R17, RZ ;  /* 0x000000115f5fc224 */ /* 0x000fca00078e02ff */
[----:B------:R3:W-:Y:S01]  /*15d50*/  @!P4 STG.E.U8 desc[UR50][R6.64+0x69], R95 ;  /* 0x0000695f0600c986 */ /* 0x0007e2000c101132 */
[----:B------:R-:W-:-:S13]  /*15d60*/  ISETP.LT.OR P4, PT, R0, 0x71, !P3 ;  /* 0x000000710000780c */ /* 0x000fda0005f81670 */
[----:B0-----:R-:W-:-:S05]  /*15d70*/  @!P4 IMAD R11, R96, R17, RZ ;  /* 0x00000011600bc224 */ /* 0x001fca00078e02ff */
[----:B------:R0:W-:Y:S01]  /*15d80*/  @!P4 STG.E.U8 desc[UR50][R4.64+0x70], R11 ;  /* 0x0000700b0400c986 */ /* 0x0001e2000c101132 */
[----:B------:R-:W-:Y:S02]  /*15d90*/  ISETP.LT.OR P4, PT, R0, 0x72, !P3 ;  /* 0x000000720000780c */ /* 0x000fe40005f81670 */
[----:B------:R-:W-:Y:S02]  /*15da0*/  P2R R104, PR, RZ, 0x40 ;  /* 0x00000040ff687803 */ /* 0x000fe40000000000 */
[----:B------:R-:W-:-:S09]  /*15db0*/  LOP3.LUT P6, RZ, R22, 0x8, RZ, 0xc0, !PT ;  /* 0x0000000816ff7812 */ /* 0x000fd200078cc0ff */
[----:B------:R-:W-:-:S05]  /*15dc0*/  @!P4 IMAD R97, R97, R17, RZ ;  /* 0x000000116161c224 */ /* 0x000fca00078e02ff */
[----:B------:R-:W-:Y:S01]  /*15dd0*/  @!P4 STG.E.U8 desc[UR50][R4.64+0x71], R97 ;  /* 0x000071610400c986 */ /* 0x000fe2000c101132 */
[----:B------:R-:W-:Y:S01]  /*15de0*/  LOP3.LUT P4, RZ, R22, 0x2, RZ, 0xc0, !PT ;  /* 0x0000000216ff7812 */ /* 0x000fe2000788c0ff */
[----:B-1----:R-:W-:-:S05]  /*15df0*/  @!P6 IMAD R13, R98, R17, RZ ;  /* 0x00000011620de224 */ /* 0x002fca00078e02ff */
[----:B------:R-:W-:Y:S07]  /*15e00*/  @!P6 STG.E.U8 desc[UR50][R190.64+0x70], R13 ;  /* 0x0000700dbe00e986 */ /* 0x000fee000c101132 */
[----:B------:R-:W-:-:S05]  /*15e10*/  @!P4 IMAD R99, R99, R17, RZ ;  /* 0x000000116363c224 */ /* 0x000fca00078e02ff */
[----:B------:R1:W-:Y:S01]  /*15e20*/  @!P4 STG.E.U8 desc[UR50][R8.64+0x71], R99 ;  /* 0x000071630800c986 */ /* 0x0003e2000c101132 */
[----:B------:R-:W-:-:S13]  /*15e30*/  ISETP.LT.OR P4, PT, R0, 0x79, !P3 ;  /* 0x000000790000780c */ /* 0x000fda0005f81670 */
[----:B---3--:R-:W-:-:S05]  /*15e40*/  @!P4 IMAD R7, R100, R17, RZ ;  /* 0x000000116407c224 */ /* 0x008fca00078e02ff */
[----:B------:R3:W-:Y:S01]  /*15e50*/  @!P4 STG.E.U8 desc[UR50][R4.64+0x78], R7 ;  /* 0x000078070400c986 */ /* 0x0007e2000c101132 */
[----:B------:R-:W-:Y:S02]  /*15e60*/  ISETP.LT.OR P4, PT, R0, 0x7a, !P3 ;  /* 0x0000007a0000780c */ /* 0x000fe40005f81670 */
[----:B------:R-:W-:-:S11]  /*15e70*/  LOP3.LUT P0, RZ, R19, 0x10000000, RZ, 0xc0, !PT ;  /* 0x1000000013ff7812 */ /* 0x000fd6000780c0ff */
[----:B------:R-:W-:-:S05]  /*15e80*/  @!P4 IMAD R101, R101, R17, RZ ;  /* 0x000000116565c224 */ /* 0x000fca00078e02ff */
[----:B------:R-:W-:Y:S01]  /*15e90*/  @!P4 STG.E.U8 desc[UR50][R4.64+0x79], R101 ;  /* 0x000079650400c986 */ /* 0x000fe2000c101132 */
[----:B------:R-:W-:Y:S01]  /*15ea0*/  LOP3.LUT P4, RZ, R19, 0x4000000, RZ, 0xc0, !PT ;  /* 0x0400000013ff7812 */ /* 0x000fe2000788c0ff */
[----:B0-----:R-:W-:-:S05]  /*15eb0*/  @!P0 IMAD R11, R102, R17, RZ ;  /* 0x00000011660b8224 */ /* 0x001fca00078e02ff */
[----:B------:R0:W-:Y:S07]  /*15ec0*/  @!P0 STG.E.U8 desc[UR50][R206.64+0x78], R11 ;  /* 0x0000780bce008986 */ /* 0x0001ee000c101132 */
[----:B------:R-:W-:-:S05]  /*15ed0*/  @!P4 IMAD R103, R103, R17, RZ ;  /* 0x000000116767c224 */ /* 0x000fca00078e02ff */
[----:B------:R-:W-:Y:S01]  /*15ee0*/  @!P4 STG.E.U8 desc[UR50][R192.64+0x79], R103 ;  /* 0x00007967c000c986 */ /* 0x000fe2000c101132 */
        /* <DEDUP_REMOVED lines=8> */
[----:B---3--:R-:W-:-:S05]  /*15f70*/  @!P5 IMAD R7, R74, R17, RZ ;  /* 0x000000114a07d224 */ /* 0x008fca00078e02ff */
        /* <DEDUP_REMOVED lines=11> */
[----:B-1----:R-:W-:-:S05]  /*16030*/  @!P6 IMAD R9, R78, R17, RZ ;  /* 0x000000114e09e224 */ /* 0x002fca00078e02ff */
[----:B------:R1:W-:Y:S07]  /*16040*/  @!P6 STG.E.U8 desc[UR50][R210.64+0x68], R9 ;  /* 0x00006809d200e986 */ /* 0x0003ee000c101132 */
[----:B------:R-:W-:-:S05]  /*16050*/  @!P4 IMAD R79, R79, R17, RZ ;  /* 0x000000114f4fc224 */ /* 0x000fca00078e02ff */
[----:B------:R-:W-:Y:S01]  /*16060*/  @!P4 STG.E.U8 desc[UR50][R196.64+0x69], R79 ;  /* 0x0000694fc400c986 */ /* 0x000fe2000c101132 */
        /* <DEDUP_REMOVED lines=14> */
[----:B------:R-:W-:Y:S01]  /*16150*/  @!P4 STG.E.U8 desc[UR50][R14.64+0x78], R9 ;  /* 0x000078090e00c986 */ /* 0x000fe2000c101132 */
[----:B------:R-:W-:-:S13]  /*16160*/  ISETP.LT.OR P4, PT, R0, 0x7a, !P2 ;  /* 0x0000007a0000780c */ /* 0x000fda0005781670 */
[----:B------:R-:W-:-:S05]  /*16170*/  @!P4 IMAD R85, R85, R17, RZ ;  /* 0x000000115555c224 */ /* 0x000fca00078e02ff */
[----:B------:R-:W-:Y:S01]  /*16180*/  @!P4 STG.E.U8 desc[UR50][R14.64+0x79], R85 ;  /* 0x000079550e00c986 */ /* 0x000fe2000c101132 */
[C---:B------:R-:W-:Y:S02]  /*16190*/  LOP3.LUT P4, RZ, R19.reuse, 0x20, RZ, 0xc0, !PT ;  /* 0x0000002013ff7812 */ /* 0x040fe4000788c0ff */
[----:B------:R-:W-:Y:S02]  /*161a0*/  ISETP.NE.AND P6, PT, R104, RZ, PT ;  /* 0x000000ff6800720c */ /* 0x000fe40003fc5270 */
[----:B------:R-:W-:-:S09]  /*161b0*/  LOP3.LUT P5, RZ, R19, 0x8, RZ, 0xc0, !PT ;  /* 0x0000000813ff7812 */ /* 0x000fd200078ac0ff */
[----:B---3--:R-:W-:-:S05]  /*161c0*/  @!P4 IMAD R7, R86, R17, RZ ;  /* 0x000000115607c224 */ /* 0x008fca00078e02ff */
[----:B------:R1:W-:Y:S01]  /*161d0*/  @!P4 STG.E.U8 desc[UR50][R214.64+0x78], R7 ;  /* 0x00007807d600c986 */ /* 0x0003e2000c101132 */
[----:B------:R-:W-:Y:S01]  /*161e0*/  ISETP.LT.OR P4, PT, R0, 0x81, !P6 ;  /* 0x000000810000780c */ /* 0x000fe20007781670 */
[----:B------:R-:W-:-:S05]  /*161f0*/  @!P5 IMAD R87, R87, R17, RZ ;  /* 0x000000115757d224 */ /* 0x000fca00078e02ff */
[----:B------:R-:W-:Y:S07]  /*16200*/  @!P5 STG.E.U8 desc[UR50][R168.64+0x79], R87 ;  /* 0x00007957a800d986 */ /* 0x000fee000c101132 */
[----:B0-----:R-:W-:-:S05]  /*16210*/  @!P4 IMAD R11, R56, R17, RZ ;  /* 0x00000011380bc224 */ /* 0x001fca00078e02ff */
[----:B------:R0:W-:Y:S01]  /*16220*/  @!P4 STG.E.U8 desc[UR50][R2.64+0x80], R11 ;  /* 0x0000800b0200c986 */ /* 0x0001e2000c101132 */
[----:B------:R-:W-:-:S13]  /*16230*/  ISETP.LT.OR P4, PT, R0, 0x82, !P6 ;  /* 0x000000820000780c */ /* 0x000fda0007781670 */
[----:B------:R-:W-:-:S05]  /*16240*/  @!P4 IMAD R57, R57, R17, RZ ;  /* 0x000000113939c224 */ /* 0x000fca00078e02ff */
[----:B------:R-:W-:Y:S01]  /*16250*/  @!P4 STG.E.U8 desc[UR50][R2.64+0x81], R57 ;  /* 0x000081390200c986 */ /* 0x000fe2000c101132 */
[----:B------:R-:W-:-:S13]  /*16260*/  ISETP.LT.OR P4, PT, R0, 0x81, !P1 ;  /* 0x000000810000780c */ /* 0x000fda0004f81670 */
[----:B------:R-:W-:Y:S01]  /*16270*/  @!P4 IADD3 R6, P5, R2, UR41, RZ ;  /* 0x000000290206cc10 */ /* 0x000fe2000ffbe0ff */
[----:B------:R-:W-:-:S03]  /*16280*/  @!P4 IMAD R13, R58, R17, RZ ;  /* 0x000000113a0dc224 */ /* 0x000fc600078e02ff */
[----:B-1----:R-:W-:-:S05]  /*16290*/  @!P4 IADD3.X R7, R3, UR40, RZ, P5, !PT ;  /* 0x000000280307cc10 */ /* 0x002fca000affe4ff */
[----:B------:R1:W-:Y:S01]  /*162a0*/  @!P4 STG.E.U8 desc[UR50][R6.64+0x80], R13 ;  /* 0x0000800d0600c986 */ /* 0x0003e2000c101132 */
[----:B------:R-:W-:-:S13]  /*162b0*/  ISETP.LT.OR P4, PT, R0, 0x82, !P1 ;  /* 0x000000820000780c */ /* 0x000fda0004f81670 */
[----:B------:R-:W-:Y:S01]  /*162c0*/  @!P4 IADD3 R8, P5, R2, UR41, RZ ;  /* 0x000000290208cc10 */ /* 0x000fe2000ffbe0ff */
[----:B------:R-:W-:-:S03]  /*162d0*/  @!P4 IMAD R59, R59, R17, RZ ;  /* 0x000000113b3bc224 */ /* 0x000fc600078e02ff */
[----:B------:R-:W-:-:S05]  /*162e0*/  @!P4 IADD3.X R9, R3, UR40, RZ, P5, !PT ;  /* 0x000000280309cc10 */ /* 0x000fca000affe4ff */
[----:B------:R3:W-:Y:S01]  /*162f0*/  @!P4 STG.E.U8 desc[UR50][R8.64+0x81], R59 ;  /* 0x0000813b0800c986 */ /* 0x0007e2000c101132 */
[----:B------:R-:W-:-:S13]  /*16300*/  ISETP.LT.OR P4, PT, R0, 0x89, !P6 ;  /* 0x000000890000780c */ /* 0x000fda0007781670 */
[----:B0-----:R-:W-:-:S05]  /*16310*/  @!P4 IMAD R11, R60, R17, RZ ;  /* 0x000000113c0bc224 */ /* 0x001fca00078e02ff */
[----:B------:R0:W-:Y:S01]  /*16320*/  @!P4 STG.E.U8 desc[UR50][R2.64+0x88], R11 ;  /* 0x0000880b0200c986 */ /* 0x0001e2000c101132 */
[----:B------:R-:W-:-:S13]  /*16330*/  ISETP.LT.OR P4, PT, R0, 0x8a, !P6 ;  /* 0x0000008a0000780c */ /* 0x000fda0007781670 */
[----:B------:R-:W-:-:S05]  /*16340*/  @!P4 IMAD R61, R61, R17, RZ ;  /* 0x000000113d3dc224 */ /* 0x000fca00078e02ff */
[----:B------:R-:W-:Y:S01]  /*16350*/  @!P4 STG.E.U8 desc[UR50][R2.64+0x89], R61 ;  /* 0x0000893d0200c986 */ /* 0x000fe2000c101132 */
[----:B------:R-:W-:-:S13]  /*16360*/  ISETP.LT.OR P4, PT, R0, 0x89, !P1 ;  /* 0x000000890000780c */ /* 0x000fda0004f81670 */
[----:B-1----:R-:W-:Y:S01]  /*16370*/  @!P4 IADD3 R6, P5, R2, UR41, RZ ;  /* 0x000000290206cc10 */ /* 0x002fe2000ffbe0ff */
[----:B------:R-:W-:-:S03]  /*16380*/  @!P4 IMAD R13, R62, R17, RZ ;  /* 0x000000113e0dc224 */ /* 0x000fc600078e02ff */
[----:B------:R-:W-:-:S05]  /*16390*/  @!P4 IADD3.X R7, R3, UR40, RZ, P5, !PT ;  /* 0x000000280307cc10 */ /* 0x000fca000affe4ff */
[----:B------:R1:W-:Y:S01]  /*163a0*/  @!P4 STG.E.U8 desc[UR50][R6.64+0x88], R13 ;  /* 0x0000880d0600c986 */ /* 0x0003e2000c101132 */
[----:B------:R-:W-:-:S13]  /*163b0*/  ISETP.LT.OR P4, PT, R0, 0x8a, !P1 ;  /* 0x0000008a0000780c */ /* 0x000fda0004f81670 */
[----:B---3--:R-:W-:Y:S01]  /*163c0*/  @!P4 IADD3 R8, P5, R2, UR41, RZ ;  /* 0x000000290208cc10 */ /* 0x008fe2000ffbe0ff */
        /* <DEDUP_REMOVED lines=21> */
[----:B------:R-:W-:Y:S01]  /*16520*/  @!P4 STG.E.U8 desc[UR50][R2.64+0x98], R11 ;  /* 0x0000980b0200c986 */ /* 0x000fe2000c101132 */
[----:B------:R-:W-:-:S13]  /*16530*/  ISETP.LT.OR P4, PT, R0, 0x9a, !P6 ;  /* 0x0000009a0000780c */ /* 0x000fda0007781670 */
[----:B------:R-:W-:-:S05]  /*16540*/  @!P4 IMAD R69, R69, R17, RZ ;  /* 0x000000114545c224 */ /* 0x000fca00078e02ff */
[----:B------:R0:W-:Y:S01]  /*16550*/  @!P4 STG.E.U8 desc[UR50][R2.64+0x99], R69 ;  /* 0x000099450200c986 */ /* 0x0001e2000c101132 */
[C---:B------:R-:W-:Y:S02]  /*16560*/  ISETP.LT.OR P4, PT, R0.reuse, 0x99, !P1 ;  /* 0x000000990000780c */ /* 0x040fe40004f81670 */
[----:B------:R-:W-:-:S11]  /*16570*/  ISETP.LT.OR P1, PT, R0, 0x9a, !P1 ;  /* 0x0000009a0000780c */ /* 0x000fd60004f21670 */
[----:B-1----:R-:W-:Y:S01]  /*16580*/  @!P4 IADD3 R6, P5, R2, UR41, RZ ;  /* 0x000000290206cc10 */ /* 0x002fe2000ffbe0ff */
[----:B------:R-:W-:-:S03]  /*16590*/  @!P4 IMAD R13, R70, R17, RZ ;  /* 0x00000011460dc224 */ /* 0x000fc600078e02ff */
[----:B------:R-:W-:-:S05]  /*165a0*/  @!P4 IADD3.X R7, R3, UR40, RZ, P5, !PT ;  /* 0x000000280307cc10 */ /* 0x000fca000affe4ff */
[----:B------:R1:W-:Y:S01]  /*165b0*/  @!P4 STG.E.U8 desc[UR50][R6.64+0x98], R13 ;  /* 0x0000980d0600c986 */ /* 0x0003e2000c101132 */
[----:B---3--:R-:W-:Y:S01]  /*165c0*/  @!P1 IADD3 R8, P4, R2, UR41, RZ ;  /* 0x0000002902089c10 */ /* 0x008fe2000ff9e0ff */
[----:B------:R-:W-:-:S03]  /*165d0*/  @!P1 IMAD R71, R71, R17, RZ ;  /* 0x0000001147479224 */ /* 0x000fc600078e02ff */
[----:B------:R-:W-:-:S05]  /*165e0*/  @!P1 IADD3.X R9, R3, UR40, RZ, P4, !PT ;  /* 0x0000002803099c10 */ /* 0x000fca000a7fe4ff */
[----:B------:R3:W-:Y:S01]  /*165f0*/  @!P1 STG.E.U8 desc[UR50][R8.64+0x99], R71 ;  /* 0x0000994708009986 */ /* 0x0007e2000c101132 */
        /* <DEDUP_REMOVED lines=15> */
[----:B------:R-:W-:-:S13]  /*166f0*/  ISETP.LT.OR P1, PT, R0, 0x8a, !P3 ;  /* 0x0000008a0000780c */ /* 0x000fda0005f21670 */
[----:B------:R-:W-:-:S05]  /*16700*/  @!P1 IMAD R45, R45, R17, RZ ;  /* 0x000000112d2d9224 */ /* 0x000fca00078e02ff */
[----:B------:R-:W-:Y:S01]  /*16710*/  @!P1 STG.E.U8 desc[UR50][R4.64+0x89], R45 ;  /* 0x0000892d04009986 */ /* 0x000fe2000c101132 */
[C---:B------:R-:W-:Y:S02]  /*16720*/  LOP3.LUT P1, RZ, R19.reuse, 0x8000000, RZ, 0xc0, !PT ;  /* 0x0800000013ff7812 */ /* 0x040fe4000782c0ff */
[----:B------:R-:W-:-:S11]  /*16730*/  LOP3.LUT P6, RZ, R19, 0x20000, RZ, 0xc0, !PT ;  /* 0x0002000013ff7812 */ /* 0x000fd600078cc0ff */
[----:B0-----:R-:W-:-:S05]  /*16740*/  @!P1 IMAD R3, R46, R17, RZ ;  /* 0x000000112e039224 */ /* 0x001fca00078e02ff */
[----:B------:R0:W-:Y:S01]  /*16750*/  @!P1 STG.E.U8 desc[UR50][R218.64+0x88], R3 ;  /* 0x00008803da009986 */ /* 0x0001e2000c101132 */
[----:B------:R-:W-:Y:S01]  /*16760*/  ISETP.LT.OR P1, PT, R0, 0x91, !P3 ;  /* 0x000000910000780c */ /* 0x000fe20005f21670 */
[----:B------:R-:W-:-:S05]  /*16770*/  @!P6 IMAD R47, R47, R17, RZ ;  /* 0x000000112f2fe224 */ /* 0x000fca00078e02ff */
[----:B------:R-:W-:Y:S07]  /*16780*/  @!P6 STG.E.U8 desc[UR50][R172.64+0x89], R47 ;  /* 0x0000892fac00e986 */ /* 0x000fee000c101132 */
[----:B-1----:R-:W-:-:S05]  /*16790*/  @!P1 IMAD R7, R48, R17, RZ ;  /* 0x0000001130079224 */ /* 0x002fca00078e02ff */
[----:B------:R1:W-:Y:S01]  /*167a0*/  @!P1 STG.E.U8 desc[UR50][R4.64+0x90], R7 ;  /* 0x0000900704009986 */ /* 0x0003e2000c101132 */
[----:B------:R-:W-:-:S13]  /*167b0*/  ISETP.LT.OR P1, PT, R0, 0x92, !P3 ;  /* 0x000000920000780c */ /* 0x000fda0005f21670 */
[----:B------:R-:W-:-:S05]  /*167c0*/  @!P1 IMAD R49, R49, R17, RZ ;  /* 0x0000001131319224 */ /* 0x000fca00078e02ff */
[----:B------:R-:W-:Y:S01]  /*167d0*/  @!P1 STG.E.U8 desc[UR50][R4.64+0x91], R49 ;  /* 0x0000913104009986 */ /* 0x000fe2000c101132 */
[C---:B------:R-:W-:Y:S02]  /*167e0*/  LOP3.LUT P1, RZ, R19.reuse, 0x10000, RZ, 0xc0, !PT ;  /* 0x0001000013ff7812 */ /* 0x040fe4000782c0ff */
[----:B------:R-:W-:-:S11]  /*167f0*/  LOP3.LUT P4, RZ, R19, 0x8000, RZ, 0xc0, !PT ;  /* 0x0000800013ff7812 */ /* 0x000fd6000788c0ff */
[----:B---3--:R-:W-:-:S05]  /*16800*/  @!P1 IMAD R9, R50, R17, RZ ;  /* 0x0000001132099224 */ /* 0x008fca00078e02ff */
[----:B------:R2:W-:Y:S01]  /*16810*/  @!P1 STG.E.U8 desc[UR50][R220.64+0x90], R9 ;  /* 0x00009009dc009986 */ /* 0x0005e2000c101132 */
[C---:B------:R-:W-:Y:S01]  /*16820*/  ISETP.LT.OR P1, PT, R0.reuse, 0x99, !P3 ;  /* 0x000000990000780c */ /* 0x040fe20005f21670 */
[-C--:B------:R-:W-:Y:S01]  /*16830*/  @!P4 IMAD R51, R51, R17.reuse, RZ ;  /* 0x000000113333c224 */ /* 0x080fe200078e02ff */
[----:B------:R-:W-:Y:S02]  /*16840*/  ISETP.LT.OR P3, PT, R0, 0x9a, !P3 ;  /* 0x0000009a0000780c */ /* 0x000fe40005f61670 */
[----:B------:R-:W-:Y:S02]  /*16850*/  LOP3.LUT P5, RZ, R19, 0x4000, RZ, 0xc0, !PT ;  /* 0x0000400013ff7812 */ /* 0x000fe400078ac0ff */
[----:B------:R-:W-:Y:S07]  /*16860*/  @!P4 STG.E.U8 desc[UR50][R174.64+0x91], R51 ;  /* 0x00009133ae00c986 */ /* 0x000fee000c101132 */
[----:B0-----:R-:W-:-:S05]  /*16870*/  @!P1 IMAD R3, R52, R17, RZ ;  /* 0x0000001134039224 */ /* 0x001fca00078e02ff */
[----:B------:R0:W-:Y:S01]  /*16880*/  @!P1 STG.E.U8 desc[UR50][R4.64+0x98], R3 ;  /* 0x0000980304009986 */ /* 0x0001e2000c101132 */
[----:B------:R-:W-:Y:S01]  /*16890*/  LOP3.LUT P1, RZ, R19, 0x2000, RZ, 0xc0, !PT ;  /* 0x0000200013ff7812 */ /* 0x000fe2000782c0ff */
[-C--:B------:R-:W-:Y:S02]  /*168a0*/  @!P3 IMAD R53, R53, R17.reuse, RZ ;  /* 0x000000113535b224 */ /* 0x080fe400078e02ff */
[----:B-1----:R-:W-:-:S03]  /*168b0*/  @!P5 IMAD R7, R54, R17, RZ ;  /* 0x000000113607d224 */ /* 0x002fc600078e02ff */
[----:B------:R1:W-:Y:S07]  /*168c0*/  @!P3 STG.E.U8 desc[UR50][R4.64+0x99], R53 ;  /* 0x000099350400b986 */ /* 0x0003ee000c101132 */
[----:B------:R-:W-:Y:S01]  /*168d0*/  @!P1 IMAD R55, R55, R17, RZ ;  /* 0x0000001137379224 */ /* 0x000fe200078e02ff */
[----:B------:R3:W-:Y:S04]  /*168e0*/  @!P5 STG.E.U8 desc[UR50][R222.64+0x98], R7 ;  /* 0x00009807de00d986 */ /* 0x0007e8000c101132 */
[----:B------:R-:W-:Y:S01]  /*168f0*/  @!P1 STG.E.U8 desc[UR50][R176.64+0x99], R55 ;  /* 0x00009937b0009986 */ /* 0x000fe2000c101132 */
[----:B------:R-:W-:-:S13]  /*16900*/  ISETP.LT.OR P1, PT, R0, 0x81, !P2 ;  /* 0x000000810000780c */ /* 0x000fda0005721670 */
[----:B--2---:R-:W-:-:S05]  /*16910*/  @!P1 IMAD R9, R24, R17, RZ ;  /* 0x0000001118099224 */ /* 0x004fca00078e02ff */
[----:B------:R-:W-:Y:S01]  /*16920*/  @!P1 STG.E.U8 desc[UR50][R14.64+0x80], R9 ;  /* 0x000080090e009986 */ /* 0x000fe2000c101132 */
        /* <DEDUP_REMOVED lines=19> */
[----:B------:R-:W-:Y:S01]  /*16a60*/  ISETP.LT.OR P1, PT, R0, 0x91, !P2 ;  /* 0x000000910000780c */ /* 0x000fe20005721670 */
[----:B------:R-:W-:Y:S01]  /*16a70*/  @!P3 IMAD R31, R31, R17, RZ ;  /* 0x000000111f1fb224 */ /* 0x000fe200078e02ff */
[----:B------:R-:W-:-:S04]  /*16a80*/  LOP3.LUT P4, RZ, R19, 0x4, RZ, 0xc0, !PT ;  /* 0x0000000413ff7812 */ /* 0x000fc8000788c0ff */
[----:B------:R3:W-:Y:S01]  /*16a90*/  @!P3 STG.E.U8 desc[UR50][R180.64+0x89], R31 ;  /* 0x0000891fb400b986 */ /* 0x0007e2000c101132 */
[----:B------:R-:W-:-:S06]  /*16aa0*/  ISETP.LT.OR P3, PT, R0, 0x92, !P2 ;  /* 0x000000920000780c */ /* 0x000fcc0005761670 */
[----:B0-----:R-:W-:Y:S01]  /*16ab0*/  @!P1 IMAD R3, R32, R17, RZ ;  /* 0x0000001120039224 */ /* 0x001fe200078e02ff */
[----:B------:R-:W-:-:S04]  /*16ac0*/  LOP3.LUT P5, RZ, R19, 0x1, RZ, 0xc0, !PT ;  /* 0x0000000113ff7812 */ /* 0x000fc800078ac0ff */
[----:B------:R3:W-:Y:S01]  /*16ad0*/  @!P1 STG.E.U8 desc[UR50][R14.64+0x90], R3 ;  /* 0x000090030e009986 */ /* 0x0007e2000c101132 */
[C---:B------:R-:W-:Y:S02]  /*16ae0*/  ISETP.LT.OR P1, PT, R0.reuse, 0x99, !P2 ;  /* 0x000000990000780c */ /* 0x040fe40005721670 */
[----:B------:R-:W-:Y:S02]  /*16af0*/  ISETP.LT.OR P2, PT, R0, 0x9a, !P2 ;  /* 0x0000009a0000780c */ /* 0x000fe40005741670 */
[C---:B------:R-:W-:Y:S02]  /*16b00*/  LOP3.LUT P6, RZ, R22.reuse, 0x80000, RZ, 0xc0, !PT ;  /* 0x0008000016ff7812 */ /* 0x040fe400078cc0ff */
[----:B------:R-:W-:Y:S01]  /*16b10*/  LOP3.LUT P0, RZ, R22, 0x100000, RZ, 0xc0, !PT ;  /* 0x0010000016ff7812 */ /* 0x000fe2000780c0ff */
[-C--:B------:R-:W-:Y:S02]  /*16b20*/  @!P3 IMAD R33, R33, R17.reuse, RZ ;  /* 0x000000112121b224 */ /* 0x080fe400078e02ff */
[----:B-1----:R-:W-:-:S02]  /*16b30*/  @!P4 IMAD R5, R34, R17, RZ ;  /* 0x000000112205c224 */ /* 0x002fc400078e02ff */
[-C--:B------:R-:W-:Y:S02]  /*16b40*/  @!P5 IMAD R35, R35, R17.reuse, RZ ;  /* 0x000000112323d224 */ /* 0x080fe400078e02ff */
[-C--:B--2---:R-:W-:Y:S02]  /*16b50*/  @!P1 IMAD R7, R36, R17.reuse, RZ ;  /* 0x0000001124079224 */ /* 0x084fe400078e02ff */
[-C--:B------:R-:W-:Y:S01]  /*16b60*/  @!P2 IMAD R37, R37, R17.reuse, RZ ;  /* 0x000000112525a224 */ /* 0x080fe200078e02ff */
[----:B------:R3:W-:Y:S01]  /*16b70*/  @!P3 STG.E.U8 desc[UR50][R14.64+0x91], R33 ;  /* 0x000091210e00b986 */ /* 0x0007e2000c101132 */
[-C--:B----4-:R-:W-:Y:S02]  /*16b80*/  @!P6 IMAD R9, R38, R17.reuse, RZ ;  /* 0x000000112609e224 */ /* 0x090fe400078e02ff */
[----:B------:R-:W-:Y:S01]  /*16b90*/  @!P0 IMAD R39, R39, R17, RZ ;  /* 0x0000001127278224 */ /* 0x000fe200078e02ff */
[----:B------:R3:W-:Y:S04]  /*16ba0*/  @!P4 STG.E.U8 desc[UR50][R182.64+0x90], R5 ;  /* 0x00009005b600c986 */ /* 0x0007e8000c101132 */
[----:B------:R3:W-:Y:S04]  /*16bb0*/  @!P5 STG.E.U8 desc[UR50][R152.64+0x91], R35 ;  /* 0x000091239800d986 */ /* 0x0007e8000c101132 */
[----:B------:R3:W-:Y:S04]  /*16bc0*/  @!P1 STG.E.U8 desc[UR50][R14.64+0x98], R7 ;  /* 0x000098070e009986 */ /* 0x0007e8000c101132 */
[----:B------:R3:W-:Y:S04]  /*16bd0*/  @!P2 STG.E.U8 desc[UR50][R14.64+0x99], R37 ;  /* 0x000099250e00a986 */ /* 0x0007e8000c101132 */
[----:B------:R3:W-:Y:S04]  /*16be0*/  @!P6 STG.E.U8 desc[UR50][R154.64+0x98], R9 ;  /* 0x000098099a00e986 */ /* 0x0007e8000c101132 */
[----:B------:R3:W-:Y:S02]  /*16bf0*/  @!P0 STG.E.U8 desc[UR50][R156.64+0x99], R39 ;  /* 0x000099279c008986 */ /* 0x0007e4000c101132 */
.L_x_510:
[----:B------:R-:W-:Y:S05]  /*16c00*/  BSYNC B0 ;  /* 0x0000000000007941 */ /* 0x000fea0003800000 */
.L_x_28:
[----:B0--3--:R-:W3:Y:S04]  /*16c10*/  LDL.LU R3, [R1+0x80] ;  /* 0x0000800001037983 */ /* 0x009ee80000300800 */
[----:B------:R-:W3:Y:S01]  /*16c20*/  LDL.LU R2, [R1+0x84] ;  /* 0x0000840001027983 */ /* 0x000ee20000300800 */
[----:B------:R-:W-:Y:S01]  /*16c30*/  ULDC UR4, c[0x0][0xc] ;  /* 0x0000030000047ab9 */ /* 0x000fe20000000800 */
[----:B------:R-:W-:Y:S01]  /*16c40*/  ULDC UR5, c[0x0][0x10] ;  /* 0x0000040000057ab9 */ /* 0x000fe20000000800 */
[----:B------:R-:W3:Y:S01]  /*16c50*/  LDC R5, c[0x0][0x14] ;  /* 0x00000500ff057b82 */ /* 0x000ee20000000800 */
[----:B------:R-:W-:Y:S01]  /*16c60*/  UIMAD.WIDE.U32 UR4, UR4, UR5, URZ ;  /* 0x00000005040472a5 */ /* 0x000fe2000f8e003f */
[----:B------:R-:W-:Y:S01]  /*16c70*/  PRMT R0, RZ, 0x7610, R0 ;  /* 0x00007610ff007816 */ /* 0x000fe20000000000 */
[----:B------:R-:W-:Y:S01]  /*16c80*/  UMOV UR48, 0xffffffff ;  /* 0xffffffff00307882 */ /* 0x000fe20000000000 */
[----:B------:R-:W-:-:S03]  /*16c90*/  UMOV UR47, 0xffffffff ;  /* 0xffffffff002f7882 */ /* 0x000fc60000000000 */
[----:B---3--:R-:W-:-:S04]  /*16ca0*/  IMAD.WIDE.U32 R2, R5, UR4, R2 ;  /* 0x0000000405027c25 */ /* 0x008fc8000f8e0002 */
[----:B------:R-:W-:Y:S01]  /*16cb0*/  IMAD R5, R5, UR5, RZ ;  /* 0x0000000505057c24 */ /* 0x000fe2000f8e02ff */
[----:B------:R-:W-:Y:S01]  /*16cc0*/  ULDC.64 UR4, c[0x0][0x650] ;  /* 0x0001940000047ab9 */ /* 0x000fe20000000a00 */
[----:B------:R-:W-:Y:S01]  /*16cd0*/  IMAD.MOV.U32 R6, RZ, RZ, R2 ;  /* 0x000000ffff067224 */ /* 0x000fe200078e0002 */
[----:B------:R-:W-:Y:S01]  /*16ce0*/  ISETP.GE.U32.AND P0, PT, R2, UR4, PT ;  /* 0x0000000402007c0c */ /* 0x000fe2000bf06070 */
[----:B------:R-:W-:-:S05]  /*16cf0*/  IMAD.IADD R4, R3, 0x1, R5 ;  /* 0x0000000103047824 */ /* 0x000fca00078e0205 */
[----:B------:R0:W-:Y:S01]  /*16d00*/  STL [R1+0x80], R4 ;  /* 0x0000800401007387 */ /* 0x0001e20000100800 */
[----:B------:R-:W-:-:S03]  /*16d10*/  ISETP.GE.U32.AND.EX P0, PT, R4, UR5, PT, P0 ;  /* 0x0000000504007c0c */ /* 0x000fc6000bf06100 */
[----:B------:R0:W-:Y:S10]  /*16d20*/  STL [R1+0x84], R6 ;  /* 0x0000840601007387 */ /* 0x0001f40000100800 */
[----:B0-----:R-:W-:Y:S05]  /*16d30*/  @P0 BRA `(.L_x_511) ;  /* 0x0000000400800947 */ /* 0x001fea0003800000 */
[----:B------:R-:W0:Y:S01]  /*16d40*/  S2UR UR6, SR_CTAID.X ;  /* 0x00000000000679c3 */ /* 0x000e220000002500 */
[----:B------:R-:W-:Y:S01]  /*16d50*/  ULDC.64 UR4, c[0x0][0x628] ;  /* 0x00018a0000047ab9 */ /* 0x000fe20000000a00 */
[----:B------:R-:W-:Y:S01]  /*16d60*/  ULDC UR7, c[0x0][0x150] ;  /* 0x0000540000077ab9 */ /* 0x000fe20000000800 */
[----:B------:R-:W-:Y:S01]  /*16d70*/  ISETP.NE.U32.AND P0, PT, RZ, UR4, PT ;  /* 0x00000004ff007c0c */ /* 0x000fe2000bf05070 */
[----:B------:R-:W-:Y:S01]  /*16d80*/  ULDC UR15, c[0x0][0x630] ;  /* 0x00018c00000f7ab9 */ /* 0x000fe20000000800 */
[----:B------:R-:W-:Y:S01]  /*16d90*/  R2UR UR16, R6 ;  /* 0x00000000061072ca */ /* 0x000fe200000e0000 */
[----:B------:R-:W-:Y:S01]  /*16da0*/  ULDC UR19, c[0x0][0x154] ;  /* 0x0000550000137ab9 */ /* 0x000fe20000000800 */
[----:B------:R-:W-:Y:S01]  /*16db0*/  ISETP.NE.AND.EX P0, PT, RZ, UR5, PT, P0 ;  /* 0x00000005ff007c0c */ /* 0x000fe2000bf05300 */
[----:B------:R-:W3:Y:S01]  /*16dc0*/  S2UR UR18, SR_CTAID.Y ;  /* 0x00000000001279c3 */ /* 0x000ee20000002600 */
[----:B------:R-:W-:Y:S02]  /*16dd0*/  R2UR UR17, R4 ;  /* 0x00000000041172ca */ /* 0x000fe400000e0000 */
[----:B------:R-:W-:-:S02]  /*16de0*/  R2UR UR12, R6 ;  /* 0x00000000060c72ca */ /* 0x000fc400000e0000 */
[----:B------:R-:W-:Y:S02]  /*16df0*/  R2UR UR13, R4 ;  /* 0x00000000040d72ca */ /* 0x000fe400000e0000 */
[----:B0-----:R-:W-:-:S05]  /*16e00*/  I2FP.F32.U32 R0, UR6 ;  /* 0x0000000600007c45 */ /* 0x001fca0008201000 */
[----:B------:R-:W-:-:S04]  /*16e10*/  FMUL R0, R0, UR7 ;  /* 0x0000000700007c20 */ /* 0x000fc80008400000 */
[----:B------:R0:W0:Y:S01]  /*16e20*/  F2I.U32.TRUNC.NTZ R2, R0 ;  /* 0x0000000000027305 */ /* 0x000022000020f000 */
[----:B---3--:R-:W-:Y:S05]  /*16e30*/  @!P0 BRA `(.L_x_512) ;  /* 0x0000000000308947 */ /* 0x008fea0003800000 */
        /* <DEDUP_REMOVED lines=12> */
.L_x_512:
[----:B------:R-:W-:Y:S01]  /*16f00*/  USHF.R.U64 UR47, UR12, UR15, UR13 ;  /* 0x0000000f0c2f7299 */ /* 0x000fe2000800120d */
[----:B0-----:R-:W-:Y:S01]  /*16f10*/  I2FP.F32.U32 R0, UR18 ;  /* 0x0000001200007c45 */ /* 0x001fe20008201000 */
[----:B------:R-:W-:Y:S02]  /*16f20*/  USHF.R.U32.HI UR4, URZ, UR15, UR13 ;  /* 0x0000000f3f047299 */ /* 0x000fe4000801160d */
[----:B------:R-:W-:Y:S02]  /*16f30*/  UIADD3 UR10, UP0, URZ, -UR47, URZ ;  /* 0x8000002f3f0a7290 */ /* 0x000fe4000ff1e03f */
[----:B------:R-:W-:Y:S01]  /*16f40*/  FMUL R0, R0, UR19 ;  /* 0x0000001300007c20 */ /* 0x000fe20008400000 */
[----:B------:R-:W-:Y:S01]  /*16f50*/  ULDC.64 UR12, c[0x0][0x620] ;  /* 0x00018800000c7ab9 */ /* 0x000fe20000000a00 */
[----:B------:R-:W-:Y:S01]  /*16f60*/  UIADD3.X UR4, URZ, ~UR4, URZ, UP0, !UPT ;  /* 0x800000043f047290 */ /* 0x000fe200087fe43f */
[----:B------:R-:W-:Y:S01]  /*16f70*/  UMOV UR8, UR16 ;  /* 0x0000001000087c82 */ /* 0x000fe20008000000 */
[----:B------:R-:W-:-:S02]  /*16f80*/  UMOV UR9, UR17 ;  /* 0x0000001100097c82 */ /* 0x000fc40008000000 */
[----:B------:R-:W0:Y:S01]  /*16f90*/  F2I.U32.TRUNC.NTZ R0, R0 ;  /* 0x0000000000007305 */ /* 0x000e22000020f000 */
[----:B------:R-:W-:Y:S02]  /*16fa0*/  UIMAD UR4, UR4, UR12, URZ ;  /* 0x0000000c040472a4 */ /* 0x000fe4000f8e023f */
[----:B------:R-:W-:Y:S01]  /*16fb0*/  UIMAD.WIDE.U32 UR8, UR10, UR12, UR8 ;  /* 0x0000000c0a0872a5 */ /* 0x000fe2000f8e0008 */
[----:B------:R-:W-:Y:S01]  /*16fc0*/  R2UR UR12, R2 ;  /* 0x00000000020c72ca */ /* 0x000fe200000e0000 */
[----:B------:R-:W-:Y:S01]  /*16fd0*/  UIMAD UR10, UR10, UR13, UR4 ;  /* 0x0000000d0a0a72a4 */ /* 0x000fe2000f8e0204 */
[----:B------:R-:W-:Y:S01]  /*16fe0*/  ULDC UR11, c[0x0][0x618] ;  /* 0x00018600000b7ab9 */ /* 0x000fe20000000800 */
[----:B------:R-:W-:Y:S02]  /*16ff0*/  ULDC UR21, c[0x0][0x658] ;  /* 0x0001960000157ab9 */ /* 0x000fe40000000800 */
[----:B------:R-:W-:Y:S01]  /*17000*/  UIADD3 UR10, UR9, UR10, URZ ;  /* 0x0000000a090a7290 */ /* 0x000fe2000fffe03f */
[----:B------:R-:W-:Y:S01]  /*17010*/  UMOV UR16, 0xffffffff ;  /* 0xffffffff00107882 */ /* 0x000fe20000000000 */
[----:B------:R-:W-:Y:S01]  /*17020*/  ULDC.64 UR4, c[0x0][0x640] ;  /* 0x0001900000047ab9 */ /* 0x000fe20000000a00 */
[----:B------:R-:W-:Y:S01]  /*17030*/  USHF.L.U32 UR17, UR16, UR21, URZ ;  /* 0x0000001510117299 */ /* 0x000fe2000800063f */
[----:B------:R-:W-:Y:S01]  /*17040*/  ISETP.NE.U32.AND P0, PT, RZ, UR4, PT ;  /* 0x00000004ff007c0c */ /* 0x000fe2000bf05070 */
[----:B------:R-:W-:Y:S01]  /*17050*/  USHF.R.U64 UR8, UR8, UR11, UR10 ;  /* 0x0000000b08087299 */ /* 0x000fe2000800120a */
[----:B0-----:R-:W-:Y:S01]  /*17060*/  R2UR UR14, R0 ;  /* 0x00000000000e72ca */ /* 0x001fe200000e0000 */
[----:B------:R-:W-:Y:S01]  /*17070*/  USHF.R.U32.HI UR10, URZ, UR11, UR10 ;  /* 0x0000000b3f0a7299 */ /* 0x000fe2000801160a */
[----:B------:R-:W-:Y:S01]  /*17080*/  ISETP.NE.AND.EX P0, PT, RZ, UR5, PT, P0 ;  /* 0x00000005ff007c0c */ /* 0x000fe2000bf05300 */
[----:B------:R-:W-:Y:S01]  /*17090*/  ULDC UR15, c[0x0][0x608] ;  /* 0x00018200000f7ab9 */ /* 0x000fe20000000800 */
[----:B------:R-:W-:-:S02]  /*170a0*/  ULOP3.LUT UR22, URZ, UR17, URZ, 0x33, !UPT ;  /* 0x000000113f167292 */ /* 0x000fc4000f8e333f */
[----:B------:R-:W-:Y:S02]  /*170b0*/  USHF.R.U64 UR17, UR8, UR15, UR10 ;  /* 0x0000000f08117299 */ /* 0x000fe4000800120a */
[----:B------:R-:W-:Y:S01]  /*170c0*/  USHF.R.U32.HI UR10, URZ, UR15, UR10 ;  /* 0x0000000f3f0a7299 */ /* 0x000fe2000801160a */
[----:B------:R-:W-:Y:S01]  /*170d0*/  UMOV UR19, 0x1 ;  /* 0x0000000100137882 */ /* 0x000fe20000000000 */
[----:B------:R-:W-:Y:S02]  /*170e0*/  UIADD3 UR12, -UR12, URZ, URZ ;  /* 0x0000003f0c0c7290 */ /* 0x000fe4000fffe13f */
[----:B------:R-:W-:Y:S02]  /*170f0*/  USHF.L.U32 UR16, UR19, UR21, URZ ;  /* 0x0000001513107299 */ /* 0x000fe4000800063f */
[----:B------:R-:W-:Y:S01]  /*17100*/  USHF.R.U64 UR19, UR17, UR21, UR10 ;  /* 0x0000001511137299 */ /* 0x000fe2000800120a */
[----:B------:R-:W-:Y:S01]  /*17110*/  ULDC UR13, c[0x0][0x144] ;  /* 0x00005100000d7ab9 */ /* 0x000fe20000000800 */
[----:B------:R-:W-:Y:S01]  /*17120*/  ULDC UR7, c[0x0][0x600] ;  /* 0x0001800000077ab9 */ /* 0x000fe20000000800 */
[----:B------:R-:W-:-:S02]  /*17130*/  UIADD3 UR20, -UR14, URZ, URZ ;  /* 0x0000003f0e147290 */ /* 0x000fc4000fffe13f */
[----:B------:R-:W-:Y:S02]  /*17140*/  USHF.R.U32.HI UR15, URZ, UR21, UR10 ;  /* 0x000000153f0f7299 */ /* 0x000fe4000801160a */
[----:B------:R-:W-:Y:S02]  /*17150*/  UIADD3 UR9, UR7, -0x1, URZ ;  /* 0xffffffff07097890 */ /* 0x000fe4000fffe03f */
        /* <DEDUP_REMOVED lines=16> */
.L_x_513:
[----:B------:R-:W-:Y:S01]  /*17260*/  UISETP.NE.AND UP0, UPT, UR37, URZ, UPT ;  /* 0x0000003f2500728c */ /* 0x000fe2000bf05270 */
[----:B------:R-:W-:Y:S01]  /*17270*/  IMAD.MOV.U32 R0, RZ, RZ, 0x1 ;  /* 0x00000001ff007424 */ /* 0x000fe200078e00ff */
[----:B------:R-:W-:Y:S02]  /*17280*/  USHF.R.U64 UR4, UR14, UR21, UR15 ;  /* 0x000000150e047299 */ /* 0x000fe4000800120f */
[----:B------:R-:W-:Y:S02]  /*17290*/  ULOP3.LUT UR17, UR17, UR22, URZ, 0xc0, !UPT ;  /* 0x0000001611117292 */ /* 0x000fe4000f8ec03f */
[----:B------:R-:W-:Y:S02]  /*172a0*/  UIADD3 UR5, -UR4, URZ, URZ ;  /* 0x0000003f04057290 */ /* 0x000fe4000fffe13f */
[----:B------:R-:W-:Y:S02]  /*172b0*/  UIMAD UR16, UR16, UR4, UR17 ;  /* 0x00000004101072a4 */ /* 0x000fe4000f8e0211 */
[----:B------:R-:W-:-:S02]  /*172c0*/  ULOP3.LUT UR9, UR8, UR9, URZ, 0xc0, !UPT ;  /* 0x0000000908097292 */ /* 0x000fc4000f8ec03f */
[----:B------:R-:W-:Y:S02]  /*172d0*/  @UP0 UIMAD UR49, UR24, UR20, UR18 ;  /* 0x00000014183102a4 */ /* 0x000fe4000f8e0212 */
[----:B------:R-:W-:-:S03]  /*172e0*/  UIMAD UR4, UR5, UR23, UR19 ;  /* 0x00000017050472a4 */ /* 0x000fc6000f8e0213 */
[----:B------:R-:W-:Y:S01]  /*172f0*/  ULDC UR5, c[0x0][0x610] ;  /* 0x0001840000057ab9 */ /* 0x000fe20000000800 */
[----:B------:R-:W-:Y:S02]  /*17300*/  UIMAD UR4, UR4, UR7, UR9 ;  /* 0x00000007040472a4 */ /* 0x000fe4000f8e0209 */
[----:B------:R-:W-:-:S04]  /*17310*/  UIMAD UR49, UR16, UR5, UR49 ;  /* 0x00000005103172a4 */ /* 0x000fc8000f8e0231 */
[----:B------:R-:W-:Y:S02]  /*17320*/  USEL UR48, UR4, UR49, !UP0 ;  /* 0x0000003104307287 */ /* 0x000fe4000c000000 */
[----:B------:R-:W-:-:S12]  /*17330*/  USEL UR49, UR49, UR4, !UP0 ;  /* 0x0000000431317287 */ /* 0x000fd8000c000000 */
.L_x_511:
[----:B------:R-:W-:-:S13]  /*17340*/  LOP3.LUT P0, RZ, R0, 0xff, RZ, 0xc0, !PT ;  /* 0x000000ff00ff7812 */ /* 0x000fda000780c0ff */
[----:B------:R-:W-:Y:S05]  /*17350*/  @P0 BRA `(.L_x_514) ;  /* 0xfffffe9c00800947 */ /* 0x000fea000383ffff */
[----:B------:R-:W-:Y:S05]  /*17360*/  EXIT ;  /* 0x000000000000794d */ /* 0x000fea0003800000 */
.L_x_3:
[----:B------:R-:W2:Y:S01]  /*17370*/  LDL R5, [R1+0x84] ;  /* 0x0000840001057983 */ /* 0x000ea20000100800 */
[----:B------:R-:W-:-:S03]  /*17380*/  ULDC.64 UR8, c[0x0][0x650] ;  /* 0x0001940000087ab9 */ /* 0x000fc60000000a00 */
[----:B------:R-:W3:Y:S01]  /*17390*/  LDL R4, [R1+0x80] ;  /* 0x0000800001047983 */ /* 0x000ee20000100800 */
[----:B------:R-:W-:Y:S01]  /*173a0*/  PRMT R0, RZ, 0x7610, R0 ;  /* 0x00007610ff007816 */ /* 0x000fe20000000000 */
[----:B------:R-:W-:Y:S02]  /*173b0*/  IMAD.MOV.U32 R3, RZ, RZ, -0x1 ;  /* 0xffffffffff037424 */ /* 0x000fe400078e00ff */
[----:B------:R-:W-:Y:S02]  /*173c0*/  IMAD.MOV.U32 R2, RZ, RZ, -0x1 ;  /* 0xffffffffff027424 */ /* 0x000fe400078e00ff */
[----:B------:R-:W-:Y:S01]  /*173d0*/  IMAD.MOV.U32 R9, RZ, RZ, -0x1 ;  /* 0xffffffffff097424 */ /* 0x000fe200078e00ff */
[----:B--2---:R-:W-:-:S04]  /*173e0*/  ISETP.GE.U32.AND P0, PT, R5, UR8, PT ;  /* 0x0000000805007c0c */ /* 0x004fc8000bf06070 */
[----:B---3--:R-:W-:-:S13]  /*173f0*/  ISETP.GE.U32.AND.EX P0, PT, R4, UR9, PT, P0 ;  /* 0x0000000904007c0c */ /* 0x008fda000bf06100 */
[----:B------:R-:W-:Y:S05]  /*17400*/  @P0 BRA `(.L_x_515) ;  /* 0x00000004008c0947 */ /* 0x000fea0003800000 */
[----:B------:R-:W-:Y:S01]  /*17410*/  I2FP.F32.U32 R0, UR4 ;  /* 0x0000000400007c45 */ /* 0x000fe20008201000 */
[----:B0-----:R-:W-:Y:S01]  /*17420*/  ULDC.64 UR16, c[0x0][0x628] ;  /* 0x00018a0000107ab9 */ /* 0x001fe20000000a00 */
        /* <DEDUP_REMOVED lines=24> */
.L_x_516:
        /* <DEDUP_REMOVED lines=24> */
[----:B------:R-:W-:Y:S01]  /*17730*/  UMOV UR19, 0x1 ;  /* 0x0000000100137882 */ /* 0x000fe20000000000 */
[----:B------:R-:W-:Y:S01]  /*17740*/  ULDC UR20, c[0x0][0x608] ;  /* 0x0001820000147ab9 */ /* 0x000fe20000000800 */
[----:B------:R-:W-:Y:S01]  /*17750*/  USHF.L.U32 UR26, UR19, UR23, URZ ;  /* 0x00000017131a7299 */ /* 0x000fe2000800063f */
[----:B------:R-:W-:Y:S01]  /*17760*/  ISETP.NE.AND.EX P0, PT, RZ, UR9, PT, P0 ;  /* 0x00000009ff007c0c */ /* 0x000fe2000bf05300 */
[----:B------:R-:W-:Y:S02]  /*17770*/  USHF.R.U64 UR19, UR18, UR20, UR11 ;  /* 0x0000001412137299 */ /* 0x000fe4000800120b */
[----:B------:R-:W-:Y:S02]  /*17780*/  USHF.R.U32.HI UR11, URZ, UR20, UR11 ;  /* 0x000000143f0b7299 */ /* 0x000fe4000801160b */
[----:B------:R-:W-:-:S02]  /*17790*/  UIADD3 UR15, -UR15, URZ, URZ ;  /* 0x0000003f0f0f7290 */ /* 0x000fc4000fffe13f */
[----:B------:R-:W-:Y:S01]  /*177a0*/  USHF.R.U64 UR20, UR19, UR23, UR11 ;  /* 0x0000001713147299 */ /* 0x000fe2000800120b */
[----:B------:R-:W-:Y:S01]  /*177b0*/  ULDC UR16, c[0x0][0x144] ;  /* 0x0000510000107ab9 */ /* 0x000fe20000000800 */
[----:B------:R-:W-:Y:S01]  /*177c0*/  ULDC UR6, c[0x0][0x600] ;  /* 0x0001800000067ab9 */ /* 0x000fe20000000800 */
[----:B------:R-:W-:Y:S02]  /*177d0*/  USHF.R.U32.HI UR11, URZ, UR23, UR11 ;  /* 0x000000173f0b7299 */ /* 0x000fe4000801160b */
[----:B------:R-:W-:Y:S02]  /*177e0*/  UIMAD UR23, UR16, UR15, UR4 ;  /* 0x0000000f101772a4 */ /* 0x000fe4000f8e0204 */
[----:B------:R-:W-:Y:S02]  /*177f0*/  UIADD3 UR22, UR6, -0x1, URZ ;  /* 0xffffffff06167890 */ /* 0x000fe4000fffe03f */
[----:B------:R-:W-:Y:S02]  /*17800*/  ULOP3.LUT UR27, URZ, UR13, URZ, 0x33, !UPT ;  /* 0x0000000d3f1b7292 */ /* 0x000fe4000f8e333f */
[----:B------:R-:W-:Y:S01]  /*17810*/  UIADD3 UR21, -UR17, URZ, URZ ;  /* 0x0000003f11157290 */ /* 0x000fe2000fffe13f */
        /* <DEDUP_REMOVED lines=17> */
.L_x_517:
[----:B------:R-:W-:Y:S01]  /*17930*/  UISETP.NE.AND UP0, UPT, UR37, URZ, UPT ;  /* 0x0000003f2500728c */ /* 0x000fe2000bf05270 */
[----:B------:R-:W-:Y:S01]  /*17940*/  IMAD.MOV.U32 R0, RZ, RZ, 0x1 ;  /* 0x00000001ff007424 */ /* 0x000fe200078e00ff */
[----:B------:R-:W-:Y:S01]  /*17950*/  USHF.R.U64 UR8, UR4, UR24, UR11 ;  /* 0x0000001804087299 */ /* 0x000fe2000800120b */
[----:B------:R-:W-:Y:S01]  /*17960*/  IMAD.U32 R9, RZ, RZ, UR5 ;  /* 0x00000005ff097e24 */ /* 0x000fe2000f8e00ff */
[----:B------:R-:W-:Y:S02]  /*17970*/  ULOP3.LUT UR4, UR19, UR27, URZ, 0xc0, !UPT ;  /* 0x0000001b13047292 */ /* 0x000fe4000f8ec03f */
[----:B------:R-:W-:Y:S02]  /*17980*/  ULOP3.LUT UR18, UR18, UR22, URZ, 0xc0, !UPT ;  /* 0x0000001612127292 */ /* 0x000fe4000f8ec03f */
[----:B------:R-:W-:-:S03]  /*17990*/  UIMAD UR4, UR26, UR8, UR4 ;  /* 0x000000081a0472a4 */ /* 0x000fc6000f8e0204 */
[----:B------:R-:W-:Y:S02]  /*179a0*/  @UP0 UIMAD UR23, UR28, UR21, UR7 ;  /* 0x000000151c1702a4 */ /* 0x000fe4000f8e0207 */
[----:B------:R-:W-:-:S03]  /*179b0*/  UIADD3 UR7, -UR8, URZ, URZ ;  /* 0x0000003f08077290 */ /* 0x000fc6000fffe13f */
[----:B------:R-:W-:Y:S01]  /*179c0*/  ULDC UR8, c[0x0][0x610] ;  /* 0x0001840000087ab9 */ /* 0x000fe20000000800 */
[----:B------:R-:W-:Y:S02]  /*179d0*/  UIMAD UR7, UR7, UR25, UR20 ;  /* 0x00000019070772a4 */ /* 0x000fe4000f8e0214 */
[----:B------:R-:W-:Y:S02]  /*179e0*/  UIMAD UR4, UR4, UR8, UR23 ;  /* 0x00000008040472a4 */ /* 0x000fe4000f8e0217 */
[----:B------:R-:W-:-:S04]  /*179f0*/  UIMAD UR7, UR7, UR6, UR18 ;  /* 0x00000006070772a4 */ /* 0x000fc8000f8e0212 */
[----:B------:R-:W-:Y:S02]  /*17a00*/  USEL UR6, UR7, UR4, !UP0 ;  /* 0x0000000407067287 */ /* 0x000fe4000c000000 */
[----:B------:R-:W-:-:S04]  /*17a10*/  USEL UR4, UR4, UR7, !UP0 ;  /* 0x0000000704047287 */ /* 0x000fc8000c000000 */
[----:B------:R-:W-:Y:S02]  /*17a20*/  IMAD.U32 R2, RZ, RZ, UR6 ;  /* 0x00000006ff027e24 */ /* 0x000fe4000f8e00ff */
[----:B------:R-:W-:-:S07]  /*17a30*/  IMAD.U32 R3, RZ, RZ, UR4 ;  /* 0x00000004ff037e24 */ /* 0x000fce000f8e00ff */
.L_x_515:
[----:B------:R-:W-:-:S08]  /*17a40*/  NOP ;  /* 0x0000000000007918 */ /* 0x000fd00000000000 */
[----:B0-----:R-:W0:-:S00]  /*17a50*/  USETMAXREG.DEALLOC.CTAPOOL 0x18 ;  /* 0x00000018000079c8 */ /* 0x001e0000080e0500 */
[----:B------:R-:W-:-:S13]  /*17a60*/  ISETP.NE.AND P0, PT, RZ, UR10, PT ;  /* 0x0000000aff007c0c */ /* 0x000fda000bf05270 */
[----:B------:R-:W-:Y:S05]  /*17a70*/  @P0 EXIT ;  /* 0x000000000000094d */ /* 0x000fea0003800000 */
[----:B0-----:R-:W-:Y:S01]  /*17a80*/  LOP3.LUT P0, RZ, R0, 0xff, RZ, 0xc0, !PT ;  /* 0x000000ff00ff7812 */ /* 0x001fe2000780c0ff */
[----:B------:R-:W-:Y:S02]  /*17a90*/  IMAD.MOV.U32 R0, RZ, RZ, 0x1 ;  /* 0x00000001ff007424 */ /* 0x000fe400078e00ff */
[----:B------:R-:W-:-:S10]  /*17aa0*/  IMAD.MOV.U32 R6, RZ, RZ, RZ ;  /* 0x000000ffff067224 */ /* 0x000fd400078e00ff */
[----:B------:R-:W-:Y:S05]  /*17ab0*/  @!P0 BRA `(.L_x_518) ;  /* 0x0000000c00688947 */ /* 0x000fea0003800000 */
[----:B------:R-:W0:Y:S01]  /*17ac0*/  S2R R4, SR_TID.X ;  /* 0x0000000000047919 */ /* 0x000e220000002100 */
[----:B------:R-:W-:Y:S01]  /*17ad0*/  ULDC UR4, c[0x0][0x28c] ;  /* 0x0000a30000047ab9 */ /* 0x000fe20000000800 */
[----:B------:R-:W-:Y:S01]  /*17ae0*/  ULDC UR6, c[0x0][0x658] ;  /* 0x0001960000067ab9 */ /* 0x000fe20000000800 */
[----:B------:R-:W-:Y:S01]  /*17af0*/  UIADD3 UR10, UR4, 0x7f, URZ ;  /* 0x0000007f040a7890 */ /* 0x000fe2000fffe03f */
[----:B------:R-:W-:Y:S01]  /*17b00*/  BSSY B0, `(.L_x_518) ;  /* 0x00000d5000007945 */ /* 0x000fe20003800000 */
[----:B------:R-:W-:Y:S01]  /*17b10*/  UMOV UR7, 0xffffffff ;  /* 0xffffffff00077882 */ /* 0x000fe20000000000 */
[----:B------:R-:W-:Y:S01]  /*17b20*/  ULDC UR5, c[0x0][0x600] ;  /* 0x0001800000057ab9 */ /* 0x000fe20000000800 */
[----:B------:R-:W-:Y:S01]  /*17b30*/  UMOV UR9, 0x1 ;  /* 0x0000000100097882 */ /* 0x000fe20000000000 */
[----:B------:R-:W-:Y:S01]  /*17b40*/  USHF.L.U32 UR7, UR7, UR6, URZ ;  /* 0x0000000607077299 */ /* 0x000fe2000800063f */
[----:B------:R-:W-:Y:S01]  /*17b50*/  IMAD.MOV.U32 R8, RZ, RZ, 0x1 ;  /* 0x00000001ff087424 */ /* 0x000fe200078e00ff */
[----:B------:R-:W-:Y:S01]  /*17b60*/  UIADD3 UR4, UR5, -0x1, URZ ;  /* 0xffffffff05047890 */ /* 0x000fe2000fffe03f */
[----:B------:R-:W-:Y:S01]  /*17b70*/  IMAD.MOV.U32 R0, RZ, RZ, 0x1 ;  /* 0x00000001ff007424 */ /* 0x000fe200078e00ff */
[----:B------:R-:W-:Y:S01]  /*17b80*/  USHF.R.S32.HI UR11, URZ, 0x1f, UR10 ;  /* 0x0000001f3f0b7899 */ /* 0x000fe2000801140a */
[----:B------:R-:W-:Y:S01]  /*17b90*/  IMAD.MOV.U32 R6, RZ, RZ, RZ ;  /* 0x000000ffff067224 */ /* 0x000fe200078e00ff */
[----:B------:R-:W-:Y:S01]  /*17ba0*/  ULDC UR8, c[0x0][0xc] ;  /* 0x0000030000087ab9 */ /* 0x000fe20000000800 */
[----:B------:R-:W-:-:S02]  /*17bb0*/  USHF.L.U32 UR5, UR9, UR6, URZ ;  /* 0x0000000609057299 */ /* 0x000fc4000800063f */
[----:B------:R-:W-:Y:S01]  /*17bc0*/  ULEA.HI UR11, UR11, UR10, URZ, 0x7 ;  /* 0x0000000a0b0b7291 */ /* 0x000fe2000f8f383f */
[----:B------:R-:W-:Y:S01]  /*17bd0*/  ULDC UR9, c[0x0][0x10] ;  /* 0x0000040000097ab9 */ /* 0x000fe20000000800 */
[----:B------:R-:W-:Y:S02]  /*17be0*/  ULOP3.LUT UR6, URZ, UR7, URZ, 0x33, !UPT ;  /* 0x000000073f067292 */ /* 0x000fe4000f8e333f */
[----:B------:R-:W-:Y:S01]  /*17bf0*/  UIMAD.WIDE.U32 UR8, UR8, UR9, URZ ;  /* 0x00000009080872a5 */ /* 0x000fe2000f8e003f */
[----:B------:R-:W-:Y:S01]  /*17c00*/  ULDC UR7, c[0x0][0x14] ;  /* 0x0000050000077ab9 */ /* 0x000fe20000000800 */
[----:B------:R-:W-:Y:S02]  /*17c10*/  USHF.R.S32.HI UR19, URZ, 0x7, UR11 ;  /* 0x000000073f137899 */ /* 0x000fe4000801140b */
[----:B------:R-:W-:Y:S02]  /*17c20*/  UIMAD.WIDE.U32 UR22, UR8, UR7, URZ ;  /* 0x00000007081672a5 */ /* 0x000fe4000f8e003f */
[----:B------:R-:W-:-:S02]  /*17c30*/  UIMAD UR13, UR9, UR7, URZ ;  /* 0x00000007090d72a4 */ /* 0x000fc4000f8e023f */
[----:B------:R-:W-:Y:S01]  /*17c40*/  ULOP3.LUT UR21, UR36, 0x2, URZ, 0xfc, !UPT ;  /* 0x0000000224157892 */ /* 0x000fe2000f8efc3f */
[C---:B0-----:R-:W-:Y:S01]  /*17c50*/  LOP3.LUT P2, RZ, R4.reuse, 0x7f, RZ, 0xc0, !PT ;  /* 0x0000007f04ff7812 */ /* 0x041fe2000784c0ff */
[----:B------:R-:W-:Y:S01]  /*17c60*/  UIADD3 UR13, UR23, UR13, URZ ;  /* 0x0000000d170d7290 */ /* 0x000fe2000fffe03f */
[----:B------:R-:W-:Y:S01]  /*17c70*/  LOP3.LUT P0, RZ, R4, 0x1f, RZ, 0xc0, !PT ;  /* 0x0000001f04ff7812 */ /* 0x000fe2000780c0ff */
[----:B------:R-:W-:Y:S01]  /*17c80*/  UIADD3 UR26, UR19, 0x1, URZ ;  /* 0x00000001131a7890 */ /* 0x000fe2000fffe03f */
[----:B------:R-:W-:Y:S02]  /*17c90*/  ULDC.64 UR24, c[0x0][0x198] ;  /* 0x0000660000187ab9 */ /* 0x000fe40000000a00 */
[----:B------:R-:W-:-:S13]  /*17ca0*/  PLOP3.LUT P0, PT, P0, P2, PT, 0x8a, 0x0 ;  /* 0x000000000000781c */ /* 0x000fda0000705172 */
.L_x_530:
[----:B------:R-:W-:-:S03]  /*17cb0*/  UMOV UR7, 0xffffffff ;  /* 0xffffffff00077882 */ /* 0x000fc60000000000 */
[----:B------:R-:W-:Y:S05]  /*17cc0*/  BRA.DIV UR7, `(.L_x_519) ;  /* 0x0000000e07ac7947 */ /* 0x000fea000b800000 */
[----:B------:R-:W-:-:S13]  /*17cd0*/  ELECT P6, URZ, PT ;  /* 0x00000000003f782f */ /* 0x000fda00038c0000 */
.L_x_540:
[----:B------:R-:W0:Y:S01]  /*17ce0*/  LDC R4, c[0x0][0x28c] ;  /* 0x0000a300ff047b82 */ /* 0x000e220000000800 */
[----:B------:R-:W-:Y:S01]  /*17cf0*/  BSSY B1, `(.L_x_520) ;  /* 0x0000038000017945 */ /* 0x000fe20003800000 */
[----:B0-----:R-:W-:-:S13]  /*17d00*/  ISETP.LT.OR P6, PT, R4, 0x1, !P6 ;  /* 0x000000010400780c */ /* 0x001fda00077c1670 */
[----:B------:R-:W-:Y:S05]  /*17d10*/  @P6 BRA `(.L_x_521) ;  /* 0x0000000000d46947 */ /* 0x000fea0003800000 */
[----:B------:R-:W-:Y:S02]  /*17d20*/  IMAD R2, R2, 0xa0, RZ ;  /* 0x000000a002027824 */ /* 0x000fe400078e02ff */
[----:B------:R-:W-:Y:S02]  /*17d30*/  IMAD R3, R3, 0x180, RZ ;  /* 0x0000018003037824 */ /* 0x000fe400078e02ff */
[----:B------:R-:W-:Y:S02]  /*17d40*/  IMAD.MOV.U32 R13, RZ, RZ, RZ ;  /* 0x000000ffff0d7224 */ /* 0x000fe400078e00ff */
[----:B------:R-:W-:Y:S02]  /*17d50*/  IMAD.U32 R11, RZ, RZ, UR26 ;  /* 0x0000001aff0b7e24 */ /* 0x000fe4000f8e00ff */
[----:B------:R-:W-:Y:S02]  /*17d60*/  IMAD.MOV.U32 R4, RZ, RZ, R0 ;  /* 0x000000ffff047224 */ /* 0x000fe400078e0000 */
[----:B------:R-:W-:-:S07]  /*17d70*/  IMAD.MOV.U32 R5, RZ, RZ, R6 ;  /* 0x000000ffff057224 */ /* 0x000fce00078e0006 */
.L_x_525:
[----:B------:R-:W0:Y:S01]  /*17d80*/  S2R R10, SR_CgaCtaId ;  /* 0x00000000000a7919 */ /* 0x000e220000008800 */
[----:B------:R-:W-:-:S04]  /*17d90*/  MOV R7, 0x400 ;  /* 0x0000040000077802 */ /* 0x000fc80000000f00 */
[----:B0-----:R-:W-:Y:S02]  /*17da0*/  LEA R14, R10, R7, 0x18 ;  /* 0x000000070a0e7211 */ /* 0x001fe400078ec0ff */
[----:B------:R-:W-:Y:S01]  /*17db0*/  SHF.L.U32 R7, R4, 0x1f, RZ ;  /* 0x0000001f04077819 */ /* 0x000fe200000006ff */
[----:B------:R-:W0:Y:S02]  /*17dc0*/  @!P2 LDC R10, c[0x0][0x500] ;  /* 0x00014000ff0aab82 */ /* 0x000e240000000800 */
[----:B------:R-:W-:-:S04]  /*17dd0*/  IMAD R12, R5, 0x8, R14 ;  /* 0x00000008050c7824 */ /* 0x000fc800078e020e */
[----:B------:R-:W1:Y:S02]  /*17de0*/  SYNCS.PHASECHK.TRANS64.TRYWAIT P1, [R12+URZ+0x18], R7 ;  /* 0x000018070c0075a7 */ /* 0x000e64000802017f */
[----:B-1----:R-:W-:Y:S05]  /*17df0*/  @!P1 BRA `(.L_x_522) ;  /* 0x0000000c00809947 */ /* 0x002fea0003800000 */
.L_x_541:
[----:B------:R-:W-:Y:S01]  /*17e00*/  UPRMT UR7, UR21, 0x9910, URZ ;  /* 0x0000991015077896 */ /* 0x000fe2000800003f */
[----:B0-----:R0:W-:Y:S03]  /*17e10*/  @!P2 SYNCS.ARRIVE.TRANS64 RZ, [R12+URZ], R10 ;  /* 0x0000000a0cffa9a7 */ /* 0x0011e6000800003f */
[----:B------:R-:W-:-:S06]  /*17e20*/  UISETP.NE.AND UP0, UPT, UR7, 0x2, UPT ;  /* 0x000000020700788c */ /* 0x000fcc000bf05270 */
[----:B------:R-:W-:-:S13]  /*17e30*/  PLOP3.LUT P1, PT, PT, PT, UP0, 0x80, 0x0 ;  /* 0x000000000000781c */ /* 0x000fda0003f2f008 */
[----:B0-----:R-:W-:Y:S05]  /*17e40*/  @P1 BRA `(.L_x_523) ;  /* 0x0000000000041947 */ /* 0x001fea0003800000 */
[----:B------:R-:W-:Y:S01]  /*17e50*/  BPT.TRAP 0x1 ;  /* 0x000000040000795c */ /* 0x000fe20000300000 */
.L_x_523:
[----:B------:R-:W-:Y:S05]  /*17e60*/  @P0 BRA `(.L_x_524) ;  /* 0x0000000000040947 */ /* 0x000fea0003800000 */
[----:B------:R-:W-:Y:S01]  /*17e70*/  BPT.TRAP 0x1 ;  /* 0x000000040000795c */ /* 0x000fe20000300000 */
.L_x_524:
[C-C-:B-1----:R-:W-:Y:S01]  /*17e80*/  IMAD R7, R5.reuse, 0xc000, R14.reuse ;  /* 0x0000c00005077824 */ /* 0x142fe200078e020e */
[----:B------:R-:W-:Y:S01]  /*17e90*/  R2UR UR9, R12 ;  /* 0x000000000c0972ca */ /* 0x000fe200000e0000 */
[----:B------:R-:W-:Y:S01]  /*17ea0*/  IMAD R14, R5, 0x5000, R14 ;  /* 0x00005000050e7824 */ /* 0x000fe200078e020e */
[----:B------:R-:W-:Y:S01]  /*17eb0*/  UIADD3 UR14, UP0, UR24, 0xf0, URZ ;  /* 0x000000f0180e7890 */ /* 0x000fe2000ff1e03f */
[----:B------:R-:W-:Y:S01]  /*17ec0*/  VIADD R11, R11, 0xffffffff ;  /* 0xffffffff0b0b7836 */ /* 0x000fe20000000000 */
[----:B------:R-:W-:Y:S01]  /*17ed0*/  R2UR UR7, R7 ;  /* 0x00000000070772ca */ /* 0x000fe200000e0000 */
[----:B------:R-:W-:Y:S01]  /*17ee0*/  UIADD3 UR28, UP1, UR24, 0x1f0, URZ ;  /* 0x000001f0181c7890 */ /* 0x000fe2000ff3e03f */
[----:B------:R-:W-:Y:S01]  /*17ef0*/  R2UR UR8, R14 ;  /* 0x000000000e0872ca */ /* 0x000fe200000e0000 */
[----:B------:R-:W-:Y:S01]  /*17f00*/  UIADD3.X UR15, URZ, UR25, URZ, UP0, !UPT ;  /* 0x000000193f0f7290 */ /* 0x000fe200087fe43f */
[----:B------:R-:W-:Y:S01]  /*17f10*/  R2UR UR11, R3 ;  /* 0x00000000030b72ca */ /* 0x000fe200000e0000 */
[----:B------:R-:W-:Y:S01]  /*17f20*/  VIADD R5, R5, 0x1 ;  /* 0x0000000105057836 */ /* 0x000fe20000000000 */
[----:B------:R-:W-:Y:S01]  /*17f30*/  R2UR UR10, R13 ;  /* 0x000000000d0a72ca */ /* 0x000fe200000e0000 */
[----:B------:R-:W-:Y:S01]  /*17f40*/  UIADD3.X UR29, URZ, UR25, URZ, UP1, !UPT ;  /* 0x000000193f1d7290 */ /* 0x000fe20008ffe43f */
[----:B------:R-:W-:Y:S01]  /*17f50*/  R2UR UR12, R9 ;  /* 0x00000000090c72ca */ /* 0x000fe200000e0000 */
[----:B------:R-:W-:Y:S01]  /*17f60*/  UMOV UR16, 0x0 ;  /* 0x0000000000107882 */ /* 0x000fe20000000000 */
[----:B------:R-:W-:Y:S01]  /*17f70*/  R2UR UR20, R2 ;  /* 0x00000000021472ca */ /* 0x000fe200000e0000 */
[----:B------:R-:W-:Y:S01]  /*17f80*/  UMOV UR17, 0x10000000 ;  /* 0x1000000000117882 */ /* 0x000fe20000000000 */
[----:B------:R-:W-:Y:S01]  /*17f90*/  ISETP.GT.AND P3, PT, R11, 0x1, PT ;  /* 0x000000010b00780c */ /* 0x000fe20003f64270 */
[----:B------:R-:W-:Y:S01]  /*17fa0*/  UIADD3 UR7, UR7, 0x100, URZ ;  /* 0x0000010007077890 */ /* 0x000fe2000fffe03f */
[----:B------:R-:W-:Y:S01]  /*17fb0*/  ISETP.NE.AND P1, PT, R5, 0x3, PT ;  /* 0x000000030500780c */ /* 0x000fe20003f25270 */
[----:B------:R-:W-:Y:S01]  /*17fc0*/  UIADD3 UR18, UR8, 0x24100, URZ ;  /* 0x0002410008127890 */ /* 0x000fe2000fffe03f */
[----:B------:R-:W-:-:S02]  /*17fd0*/  VIADD R13, R13, 0x80 ;  /* 0x000000800d0d7836 */ /* 0x000fc40000000000 */
[----:B------:R-:W-:Y:S02]  /*17fe0*/  SEL R7, RZ, 0x1, P1 ;  /* 0x00000001ff077807 */ /* 0x000fe40000800000 */
[----:B------:R-:W-:Y:S01]  /*17ff0*/  UMOV UR8, UR7 ;  /* 0x0000000700087c82 */ /* 0x000fe20008000000 */
[----:B------:R-:W-:Y:S01]  /*18000*/  SEL R5, R5, RZ, P1 ;  /* 0x000000ff05057207 */ /* 0x000fe20000800000 */
[----:B------:R0:W-:Y:S01]  /*18010*/  UTMALDG.3D [UR8], [UR14], desc[UR16] ;  /* 0x000010080e0075b4 */ /* 0x0001e20008011000 */
[----:B------:R-:W-:Y:S01]  /*18020*/  LOP3.LUT R4, R4, R7, RZ, 0x3c, !PT ;  /* 0x0000000704047212 */ /* 0x000fe200078e3cff */
[----:B0-----:R-:W-:Y:S01]  /*18030*/  UMOV UR8, UR18 ;  /* 0x0000001200087c82 */ /* 0x001fe20008000000 */
[----:B------:R-:W-:Y:S02]  /*18040*/  UMOV UR11, UR20 ;  /* 0x00000014000b7c82 */ /* 0x000fe40008000000 */
[----:B------:R0:W-:Y:S02]  /*18050*/  UTMALDG.3D [UR8], [UR28], desc[UR16] ;  /* 0x000010081c0075b4 */ /* 0x0001e40008011000 */
[----:B0-----:R-:W-:Y:S05]  /*18060*/  @P3 BRA `(.L_x_525) ;  /* 0xfffffffc00443947 */ /* 0x001fea000383ffff */
.L_x_521:
[----:B------:R-:W-:Y:S05]  /*18070*/  BSYNC B1 ;  /* 0x0000000000017941 */ /* 0x000fea0003800000 */
.L_x_520:
[----:B------:R-:W2:Y:S01]  /*18080*/  LDL.LU R14, [R1+0x80] ;  /* 0x00008000010e7983 */ /* 0x000ea20000300800 */
[----:B------:R-:W-:Y:S01]  /*18090*/  LOP3.LUT P1, RZ, R8, 0xff, RZ, 0xc0, !PT ;  /* 0x000000ff08ff7812 */ /* 0x000fe2000782c0ff */
[----:B------:R-:W-:Y:S01]  /*180a0*/  VIADD R6, R6, UR19 ;  /* 0x0000001306067c36 */ /* 0x000fe20008000000 */
[----:B------:R-:W-:Y:S01]  /*180b0*/  ULDC.64 UR8, c[0x0][0x650] ;  /* 0x0001940000087ab9 */ /* 0x000fe20000000a00 */
[----:B------:R-:W3:Y:S01]  /*180c0*/  LDL.LU R12, [R1+0x84] ;  /* 0x00008400010c7983 */ /* 0x000ee20000300800 */
[----:B------:R-:W-:Y:S01]  /*180d0*/  UISETP.GE.U32.AND UP0, UPT, UR19, 0x3, UPT ;  /* 0x000000031300788c */ /* 0x000fe2000bf06070 */
[----:B------:R-:W-:Y:S01]  /*180e0*/  BSSY B1, `(.L_x_526) ;  /* 0x0000074000017945 */ /* 0x000fe20003800000 */
[----:B------:R-:W-:Y:S01]  /*180f0*/  IMAD.MOV.U32 R9, RZ, RZ, -0x1 ;  /* 0xffffffffff097424 */ /* 0x000fe200078e00ff */
[----:B------:R-:W-:Y:S02]  /*18100*/  PRMT R4, RZ, 0x7610, R4 ;  /* 0x00007610ff047816 */ /* 0x000fe40000000004 */
[----:B------:R-:W-:-:S02]  /*18110*/  PRMT R8, RZ, 0x7610, R8 ;  /* 0x00007610ff087816 */ /* 0x000fc40000000008 */
[----:B------:R-:W-:Y:S02]  /*18120*/  PLOP3.LUT P3, PT, PT, PT, UP0, 0x80, 0x0 ;  /* 0x000000000000781c */ /* 0x000fe40003f6f008 */
[----:B------:R-:W0:Y:S01]  /*18130*/  @P1 S2R R3, SR_CgaCtaId ;  /* 0x0000000000031919 */ /* 0x000e220000008800 */
[----:B------:R-:W-:-:S04]  /*18140*/  @P1 MOV R2, 0x400 ;  /* 0x0000040000021802 */ /* 0x000fc80000000f00 */
[----:B0-----:R-:W-:-:S04]  /*18150*/  @P1 LEA R2, R3, R2, 0x18 ;  /* 0x0000000203021211 */ /* 0x001fc800078ec0ff */
[----:B------:R0:W-:Y:S01]  /*18160*/  @P1 SYNCS.ARRIVE.TRANS64.A1T0 RZ, [R2+URZ+0x48], RZ ;  /* 0x000048ff02ff19a7 */ /* 0x0001e2000810003f */
[----:B------:R-:W-:Y:S01]  /*18170*/  ISETP.GT.U32.AND P1, PT, R6, 0x2, PT ;  /* 0x000000020600780c */ /* 0x000fe20003f24070 */
[----:B0-----:R-:W-:-:S05]  /*18180*/  IMAD.U32 R2, RZ, RZ, UR19 ;  /* 0x00000013ff027e24 */ /* 0x001fca000f8e00ff */
[----:B------:R-:W-:Y:S01]  /*18190*/  ISETP.LT.U32.AND P1, PT, R2, 0x3, P1 ;  /* 0x000000030200780c */ /* 0x000fe20000f21070 */
[----:B------:R-:W-:-:S04]  /*181a0*/  IMAD.WIDE.U32 R2, R6, -0x55555555, RZ ;  /* 0xaaaaaaab06027825 */ /* 0x000fc800078e00ff */
[----:B------:R-:W-:Y:S01]  /*181b0*/  IMAD.MOV.U32 R2, RZ, RZ, -0x1 ;  /* 0xffffffffff027424 */ /* 0x000fe200078e00ff */
[----:B------:R-:W-:Y:S02]  /*181c0*/  SHF.R.U32.HI R5, RZ, 0x1, R3 ;  /* 0x00000001ff057819 */ /* 0x000fe40000011603 */
[----:B------:R-:W-:-:S03]  /*181d0*/  SEL R3, RZ, 0x1, !P1 ;  /* 0x00000001ff037807 */ /* 0x000fc60004800000 */
[----:B------:R-:W-:Y:S01]  /*181e0*/  IMAD R6, R5, -0x3, R6 ;  /* 0xfffffffd05067824 */ /* 0x000fe200078e0206 */
[----:B------:R-:W-:Y:S01]  /*181f0*/  LOP3.LUT R0, R0, R3, RZ, 0x3c, !PT ;  /* 0x0000000300007212 */ /* 0x000fe200078e3cff */
[----:B------:R-:W-:-:S03]  /*18200*/  IMAD.MOV.U32 R3, RZ, RZ, -0x1 ;  /* 0xffffffffff037424 */ /* 0x000fc600078e00ff */
[----:B------:R-:W-:Y:S02]  /*18210*/  @P3 LOP3.LUT R0, R0, 0x1, R5, 0x78, !PT ;  /* 0x0000000100003812 */ /* 0x000fe400078e7805 */
[----:B---3--:R-:W-:-:S04]  /*18220*/  IADD3 R12, P1, R12, UR22, RZ ;  /* 0x000000160c0c7c10 */ /* 0x008fc8000ff3e0ff */
[----:B--2---:R-:W-:Y:S01]  /*18230*/  IADD3.X R14, R14, UR13, RZ, P1, !PT ;  /* 0x0000000d0e0e7c10 */ /* 0x004fe20008ffe4ff */
[----:B------:R0:W-:Y:S01]  /*18240*/  STL [R1+0x84], R12 ;  /* 0x0000840c01007387 */ /* 0x0001e20000100800 */
[----:B------:R-:W-:-:S03]  /*18250*/  ISETP.GE.U32.AND P1, PT, R12, UR8, PT ;  /* 0x000000080c007c0c */ /* 0x000fc6000bf26070 */
[----:B------:R0:W-:Y:S01]  /*18260*/  STL [R1+0x80], R14 ;  /* 0x0000800e01007387 */ /* 0x0001e20000100800 */
[----:B------:R-:W-:-:S13]  /*18270*/  ISETP.GE.U32.AND.EX P1, PT, R14, UR9, PT, P1 ;  /* 0x000000090e007c0c */ /* 0x000fda000bf26110 */
[----:B0-----:R-:W-:Y:S05]  /*18280*/  @P1 BRA `(.L_x_527) ;  /* 0x0000000400641947 */ /* 0x001fea0003800000 */
[----:B------:R-:W0:Y:S01]  /*18290*/  S2R R7, SR_CTAID.X ;  /* 0x0000000000077919 */ /* 0x000e220000002500 */
[----:B------:R-:W-:Y:S01]  /*182a0*/  ULDC UR7, c[0x0][0x150] ;  /* 0x0000540000077ab9 */ /* 0x000fe20000000800 */
[----:B------:R-:W1:Y:S01]  /*182b0*/  LDC R4, c[0x0][0x144] ;  /* 0x00005100ff047b82 */ /* 0x000e620000000800 */
[----:B------:R-:W-:Y:S01]  /*182c0*/  UISETP.NE.AND UP0, UPT, UR37, URZ, UPT ;  /* 0x0000003f2500728c */ /* 0x000fe2000bf05270 */
[----:B------:R-:W2:Y:S01]  /*182d0*/  S2R R5, SR_CTAID.Y ;  /* 0x0000000000057919 */ /* 0x000ea20000002600 */
[----:B------:R-:W-:Y:S01]  /*182e0*/  ULDC.64 UR8, c[0x0][0x628] ;  /* 0x00018a0000087ab9 */ /* 0x000fe20000000a00 */
[----:B------:R-:W-:-:S03]  /*182f0*/  ULDC UR10, c[0x0][0x630] ;  /* 0x00018c00000a7ab9 */ /* 0x000fc60000000800 */
[----:B------:R-:W-:Y:S01]  /*18300*/  PLOP3.LUT P1, PT, PT, PT, UP0, 0x80, 0x0 ;  /* 0x000000000000781c */ /* 0x000fe20003f2f008 */
[----:B------:R-:W3:Y:S01]  /*18310*/  LDC R10, c[0x0][0x148] ;  /* 0x00005200ff0a7b82 */ /* 0x000ee20000000800 */
[----:B0-----:R-:W-:Y:S02]  /*18320*/  I2FP.F32.U32 R2, R7 ;  /* 0x0000000700027245 */ /* 0x001fe40000201000 */
[----:B--2---:R-:W-:-:S03]  /*18330*/  I2FP.F32.U32 R3, R5 ;  /* 0x0000000500037245 */ /* 0x004fc60000201000 */
[----:B------:R-:W-:Y:S01]  /*18340*/  FMUL R2, R2, UR7 ;  /* 0x0000000702027c20 */ /* 0x000fe20008400000 */
[----:B------:R-:W-:Y:S02]  /*18350*/  ULDC UR7, c[0x0][0x154] ;  /* 0x0000550000077ab9 */ /* 0x000fe40000000800 */
[----:B------:R-:W-:-:S03]  /*18360*/  FMUL R9, R3, UR7 ;  /* 0x0000000703097c20 */ /* 0x000fc60008400000 */
[----:B------:R-:W0:Y:S08]  /*18370*/  F2I.U32.TRUNC.NTZ R2, R2 ;  /* 0x0000000200027305 */ /* 0x000e30000020f000 */
[----:B------:R-:W2:Y:S01]  /*18380*/  F2I.U32.TRUNC.NTZ R9, R9 ;  /* 0x0000000900097305 */ /* 0x000ea2000020f000 */
[----:B0-----:R-:W-:Y:S02]  /*18390*/  IMAD.MOV R3, RZ, RZ, -R2 ;  /* 0x000000ffff037224 */ /* 0x001fe400078e0a02 */
[----:B------:R-:W-:-:S02]  /*183a0*/  IMAD.MOV.U32 R2, RZ, RZ, R12 ;  /* 0x000000ffff027224 */ /* 0x000fc400078e000c */
[----:B-1----:R-:W-:Y:S02]  /*183b0*/  IMAD R7, R4, R3, R7 ;  /* 0x0000000304077224 */ /* 0x002fe400078e0207 */
[----:B--2---:R-:W-:-:S04]  /*183c0*/  IMAD.MOV R3, RZ, RZ, -R9 ;  /* 0x000000ffff037224 */ /* 0x004fc800078e0a09 */
[----:B---3--:R-:W-:Y:S01]  /*183d0*/  @P1 IMAD R7, R10, R3, R5 ;  /* 0x000000030a071224 */ /* 0x008fe200078e0205 */
[----:B------:R-:W-:Y:S01]  /*183e0*/  ISETP.NE.U32.AND P1, PT, RZ, UR8, PT ;  /* 0x00000008ff007c0c */ /* 0x000fe2000bf25070 */
[----:B------:R-:W-:-:S03]  /*183f0*/  IMAD.MOV.U32 R3, RZ, RZ, R14 ;  /* 0x000000ffff037224 */ /* 0x000fc600078e000e */
[----:B------:R-:W-:-:S13]  /*18400*/  ISETP.NE.AND.EX P1, PT, RZ, UR9, PT, P1 ;  /* 0x00000009ff007c0c */ /* 0x000fda000bf25310 */
[----:B------:R-:W-:Y:S05]  /*18410*/  @!P1 BRA `(.L_x_528) ;  /* 0x0000000000289947 */ /* 0x000fea0003800000 */
[----:B------:R-:W-:Y:S02]  /*18420*/  ULDC UR7, c[0x0][0x634] ;  /* 0x00018d0000077ab9 */ /* 0x000fe40000000800 */
[----:B------:R-:W-:-:S05]  /*18430*/  IADD3 R3, P1, R12, UR7, RZ ;  /* 0x000000070c037c10 */ /* 0x000fca000ff3e0ff */
[----:B------:R-:W-:-:S04]  /*18440*/  IMAD.X R9, RZ, RZ, R14, P1 ;  /* 0x000000ffff097224 */ /* 0x000fc800008e060e */
[----:B------:R-:W-:-:S04]  /*18450*/  IMAD.WIDE.U32 R4, R9, UR8, RZ ;  /* 0x0000000809047c25 */ /* 0x000fc8000f8e00ff */
[----:B------:R-:W-:-:S04]  /*18460*/  IMAD.WIDE.U32 R4, P1, R3, UR9, R4 ;  /* 0x0000000903047c25 */ /* 0x000fc8000f820004 */
[----:B------:R-:W-:-:S04]  /*18470*/  IMAD.WIDE.U32 R2, R3, UR8, RZ ;  /* 0x0000000803027c25 */ /* 0x000fc8000f8e00ff */
[----:B------:R-:W-:Y:S01]  /*18480*/  IMAD.MOV.U32 R2, RZ, RZ, R5 ;  /* 0x000000ffff027224 */ /* 0x000fe200078e0005 */
[----:B------:R-:W-:Y:S01]  /*18490*/  IADD3 RZ, P3, R3, R4, RZ ;  /* 0x0000000403ff7210 */ /* 0x000fe20007f7e0ff */
[----:B------:R-:W-:-:S04]  /*184a0*/  IMAD.X R3, RZ, RZ, RZ, P1 ;  /* 0x000000ffff037224 */ /* 0x000fc800008e06ff */
[----:B------:R-:W-:-:S08]  /*184b0*/  IMAD.WIDE.U32.X R2, R9, UR9, R2, P3 ;  /* 0x0000000909027c25 */ /* 0x000fd000098e0402 */
.L_x_528:
[--C-:B------:R-:W-:Y:S01]  /*184c0*/  SHF.R.U64 R9, R2, UR10, R3.reuse ;  /* 0x0000000a02097c19 */ /* 0x100fe20008001203 */
[----:B------:R-:W-:Y:S01]  /*184d0*/  ULDC.64 UR8, c[0x0][0x620] ;  /* 0x0001880000087ab9 */ /* 0x000fe20000000a00 */
[----:B------:R-:W-:Y:S01]  /*184e0*/  SHF.R.U32.HI R2, RZ, UR10, R3 ;  /* 0x0000000aff027c19 */ /* 0x000fe20008011603 */
[----:B------:R-:W-:Y:S01]  /*184f0*/  IMAD.MOV.U32 R3, RZ, RZ, R14 ;  /* 0x000000ffff037224 */ /* 0x000fe200078e000e */
[----:B------:R-:W-:Y:S01]  /*18500*/  IADD3 R11, P1, RZ, -R9, RZ ;  /* 0x80000009ff0b7210 */ /* 0x000fe20007f3e0ff */
[----:B------:R-:W-:-:S04]  /*18510*/  ULDC UR7, c[0x0][0x618] ;  /* 0x0001860000077ab9 */ /* 0x000fc80000000800 */
[----:B------:R-:W-:-:S04]  /*18520*/  IMAD.X R2, RZ, RZ, ~R2, P1 ;  /* 0x000000ffff027224 */ /* 0x000fc800008e0e02 */
[----:B------:R-:W-:-:S04]  /*18530*/  IMAD R2, R2, UR8, RZ ;  /* 0x0000000802027c24 */ /* 0x000fc8000f8e02ff */
[----:B------:R-:W-:Y:S02]  /*18540*/  IMAD R5, R11, UR9, R2 ;  /* 0x000000090b057c24 */ /* 0x000fe4000f8e0202 */
[----:B------:R-:W-:-:S04]  /*18550*/  IMAD.MOV.U32 R2, RZ, RZ, R12 ;  /* 0x000000ffff027224 */ /* 0x000fc800078e000c */
[----:B------:R-:W-:Y:S01]  /*18560*/  IMAD.WIDE.U32 R2, R11, UR8, R2 ;  /* 0x000000080b027c25 */ /* 0x000fe2000f8e0002 */
[----:B------:R-:W-:Y:S02]  /*18570*/  ULDC.64 UR8, c[0x0][0x640] ;  /* 0x0001900000087ab9 */ /* 0x000fe40000000a00 */
[----:B------:R-:W-:Y:S01]  /*18580*/  ISETP.NE.U32.AND P1, PT, RZ, UR8, PT ;  /* 0x00000008ff007c0c */ /* 0x000fe2000bf25070 */
[----:B------:R-:W-:-:S03]  /*18590*/  IMAD.IADD R3, R3, 0x1, R5 ;  /* 0x0000000103037824 */ /* 0x000fc600078e0205 */
[----:B------:R-:W-:Y:S02]  /*185a0*/  ISETP.NE.AND.EX P1, PT, RZ, UR9, PT, P1 ;  /* 0x00000009ff007c0c */ /* 0x000fe4000bf25310 */
[--C-:B------:R-:W-:Y:S02]  /*185b0*/  SHF.R.U64 R10, R2, UR7, R3.reuse ;  /* 0x00000007020a7c19 */ /* 0x100fe40008001203 */
[----:B------:R-:W-:Y:S01]  /*185c0*/  SHF.R.U32.HI R3, RZ, UR7, R3 ;  /* 0x00000007ff037c19 */ /* 0x000fe20008011603 */
[----:B------:R-:W-:-:S03]  /*185d0*/  ULDC UR7, c[0x0][0x608] ;  /* 0x0001820000077ab9 */ /* 0x000fc60000000800 */
[--C-:B------:R-:W-:Y:S02]  /*185e0*/  SHF.R.U64 R12, R10, UR7, R3.reuse ;  /* 0x000000070a0c7c19 */ /* 0x100fe40008001203 */
[----:B------:R-:W-:Y:S01]  /*185f0*/  SHF.R.U32.HI R3, RZ, UR7, R3 ;  /* 0x00000007ff037c19 */ /* 0x000fe20008011603 */
[----:B------:R-:W-:-:S03]  /*18600*/  ULDC UR7, c[0x0][0x658] ;  /* 0x0001960000077ab9 */ /* 0x000fc60000000800 */
[--C-:B------:R-:W-:Y:S02]  /*18610*/  SHF.R.U64 R11, R12, UR7, R3.reuse ;  /* 0x000000070c0b7c19 */ /* 0x100fe40008001203 */
[----:B------:R-:W-:-:S03]  /*18620*/  SHF.R.U32.HI R13, RZ, UR7, R3 ;  /* 0x00000007ff0d7c19 */ /* 0x000fc60008011603 */
[----:B------:R-:W-:Y:S02]  /*18630*/  IMAD.MOV.U32 R2, RZ, RZ, R11 ;  /* 0x000000ffff027224 */ /* 0x000fe400078e000b */
[----:B------:R-:W-:Y:S01]  /*18640*/  IMAD.MOV.U32 R3, RZ, RZ, R13 ;  /* 0x000000ffff037224 */ /* 0x000fe200078e000d */
[----:B------:R-:W-:Y:S06]  /*18650*/  @!P1 BRA `(.L_x_529) ;  /* 0x0000000000289947 */ /* 0x000fec0003800000 */
        /* <DEDUP_REMOVED lines=10> */
.L_x_529:
[----:B------:R-:W-:Y:S01]  /*18700*/  ULDC UR7, c[0x0][0x648] ;  /* 0x0001920000077ab9 */ /* 0x000fe20000000800 */
[----:B------:R-:W-:Y:S01]  /*18710*/  LOP3.LUT R12, R12, UR6, RZ, 0xc0, !PT ;  /* 0x000000060c0c7c12 */ /* 0x000fe2000f8ec0ff */
[----:B------:R-:W-:Y:S01]  /*18720*/  UISETP.NE.AND UP0, UPT, UR37, URZ, UPT ;  /* 0x0000003f2500728c */ /* 0x000fe2000bf05270 */
[----:B------:R-:W-:Y:S01]  /*18730*/  SHF.R.U64 R3, R2, UR7, R3 ;  /* 0x0000000702037c19 */ /* 0x000fe20008001203 */
[----:B------:R-:W-:Y:S01]  /*18740*/  ULDC UR7, c[0x0][0x638] ;  /* 0x00018e0000077ab9 */ /* 0x000fe20000000800 */
[----:B------:R-:W-:-:S03]  /*18750*/  LOP3.LUT R4, R10, UR4, RZ, 0xc0, !PT ;  /* 0x000000040a047c12 */ /* 0x000fc6000f8ec0ff */
[----:B------:R-:W-:Y:S01]  /*18760*/  IMAD.MOV R2, RZ, RZ, -R3 ;  /* 0x000000ffff027224 */ /* 0x000fe200078e0a03 */
[----:B------:R-:W-:Y:S01]  /*18770*/  PLOP3.LUT P1, PT, PT, PT, UP0, 0x40, 0x0 ;  /* 0x000000000000781c */ /* 0x000fe20003f2e808 */
[----:B------:R-:W-:Y:S01]  /*18780*/  IMAD R12, R3, UR5, R12 ;  /* 0x00000005030c7c24 */ /* 0x000fe2000f8e020c */
[----:B------:R-:W-:Y:S01]  /*18790*/  PLOP3.LUT P3, PT, PT, PT, UP0, 0x40, 0x0 ;  /* 0x000000000000781c */ /* 0x000fe20003f6e808 */
[----:B------:R-:W-:Y:S01]  /*187a0*/  IMAD R11, R2, UR7, R11 ;  /* 0x00000007020b7c24 */ /* 0x000fe2000f8e020b */
[----:B------:R-:W-:Y:S02]  /*187b0*/  ULDC UR7, c[0x0][0x610] ;  /* 0x0001840000077ab9 */ /* 0x000fe40000000800 */
[----:B------:R-:W-:Y:S01]  /*187c0*/  IMAD R7, R12, UR7, R7 ;  /* 0x000000070c077c24 */ /* 0x000fe2000f8e0207 */
[----:B------:R-:W-:Y:S02]  /*187d0*/  ULDC UR7, c[0x0][0x600] ;  /* 0x0001800000077ab9 */ /* 0x000fe40000000800 */
[----:B------:R-:W-:-:S05]  /*187e0*/  IMAD R4, R11, UR7, R4 ;  /* 0x000000070b047c24 */ /* 0x000fca000f8e0204 */
[----:B------:R-:W-:Y:S02]  /*187f0*/  SEL R2, R4, R7, P1 ;  /* 0x0000000704027207 */ /* 0x000fe40000800000 */
[----:B------:R-:W-:Y:S01]  /*18800*/  SEL R3, R7, R4, P3 ;  /* 0x0000000407037207 */ /* 0x000fe20001800000 */
[----:B------:R-:W-:-:S07]  /*18810*/  IMAD.MOV.U32 R4, RZ, RZ, 0x1 ;  /* 0x00000001ff047424 */ /* 0x000fce00078e00ff */
.L_x_527:
[----:B------:R-:W-:Y:S05]  /*18820*/  BSYNC B1 ;  /* 0x0000000000017941 */ /* 0x000fea0003800000 */
.L_x_526:
[----:B------:R-:W-:-:S13]  /*18830*/  LOP3.LUT P1, RZ, R4, 0xff, RZ, 0xc0, !PT ;  /* 0x000000ff04ff7812 */ /* 0x000fda000782c0ff */
[----:B------:R-:W-:Y:S05]  /*18840*/  @P1 BRA `(.L_x_530) ;  /* 0xfffffff400181947 */ /* 0x000fea000383ffff */
[----:B------:R-:W-:Y:S05]  /*18850*/  BSYNC B0 ;  /* 0x0000000000007941 */ /* 0x000fea0003800000 */
.L_x_518:
[----:B------:R-:W-:-:S03]  /*18860*/  UMOV UR7, 0xffffffff ;  /* 0xffffffff00077882 */ /* 0x000fc60000000000 */
[----:B------:R-:W-:Y:S05]  /*18870*/  BRA.DIV UR7, `(.L_x_531) ;  /* 0x0000000207f47947 */ /* 0x000fea000b800000 */
[----:B------:R-:W-:-:S13]  /*18880*/  ELECT P6, URZ, PT ;  /* 0x00000000003f782f */ /* 0x000fda00038c0000 */
.L_x_544:
[----:B------:R-:W-:Y:S04]  /*18890*/  BSSY B0, `(.L_x_532) ;  /* 0x0000023000007945 */ /* 0x000fe80003800000 */
[----:B------:R-:W-:Y:S05]  /*188a0*/  @!P6 BRA `(.L_x_533) ;  /* 0x000000000084e947 */ /* 0x000fea0003800000 */
[----:B------:R-:W-:-:S04]  /*188b0*/  ULOP3.LUT UR7, UR36, 0x2, URZ, 0xfc, !UPT ;  /* 0x0000000224077892 */ /* 0x000fc8000f8efc3f */
[----:B------:R-:W-:-:S06]  /*188c0*/  UISETP.NE.AND UP0, UPT, UR7, 0x3, UPT ;  /* 0x000000030700788c */ /* 0x000fcc000bf05270 */
[----:B------:R-:W-:-:S13]  /*188d0*/  PLOP3.LUT P0, PT, PT, PT, UP0, 0x80, 0x0 ;  /* 0x000000000000781c */ /* 0x000fda0003f0f008 */
[----:B------:R-:W-:Y:S05]  /*188e0*/  @!P0 BRA `(.L_x_534) ;  /* 0x0000000000048947 */ /* 0x000fea0003800000 */
[----:B------:R-:W-:Y:S01]  /*188f0*/  BPT.TRAP 0x1 ;  /* 0x000000040000795c */ /* 0x000fe20000300000 */
.L_x_534:
[----:B------:R-:W0:Y:S01]  /*18900*/  S2R R3, SR_CgaCtaId ;  /* 0x0000000000037919 */ /* 0x000e220000008800 */
[----:B------:R-:W-:-:S04]  /*18910*/  MOV R2, 0x400 ;  /* 0x0000040000027802 */ /* 0x000fc80000000f00 */
[----:B0-----:R-:W-:Y:S02]  /*18920*/  LEA R3, R3, R2, 0x18 ;  /* 0x0000000203037211 */ /* 0x001fe400078ec0ff */
[----:B------:R-:W-:-:S03]  /*18930*/  SHF.L.U32 R2, R0, 0x1f, RZ ;  /* 0x0000001f00027819 */ /* 0x000fc600000006ff */
[----:B------:R-:W-:-:S04]  /*18940*/  VIADD R3, R3, 0x18 ;  /* 0x0000001803037836 */ /* 0x000fc80000000000 */
[----:B------:R-:W-:-:S04]  /*18950*/  IMAD R5, R6, 0x8, R3 ;  /* 0x0000000806057824 */ /* 0x000fc800078e0203 */
[----:B------:R-:W0:Y:S02]  /*18960*/  SYNCS.PHASECHK.TRANS64.TRYWAIT P0, [R5+URZ], R2 ;  /* 0x00000002050075a7 */ /* 0x000e24000800017f */
[----:B0-----:R-:W-:Y:S05]  /*18970*/  @!P0 BRA `(.L_x_535) ;  /* 0x0000000000d48947 */ /* 0x001fea0003800000 */
.L_x_545:
[----:B------:R-:W-:-:S05]  /*18980*/  VIADD R6, R6, 0x1 ;  /* 0x0000000106067836 */ /* 0x000fca0000000000 */
[----:B------:R-:W-:-:S04]  /*18990*/  ISETP.NE.AND P0, PT, R6, 0x3, PT ;  /* 0x000000030600780c */ /* 0x000fc80003f05270 */
[----:B0-----:R-:W-:Y:S02]  /*189a0*/  SEL R5, RZ, 0x1, P0 ;  /* 0x00000001ff057807 */ /* 0x001fe40000000000 */
[----:B------:R-:W-:Y:S02]  /*189b0*/  SEL R6, R6, RZ, P0 ;  /* 0x000000ff06067207 */ /* 0x000fe40000000000 */
[----:B------:R-:W-:-:S03]  /*189c0*/  LOP3.LUT R5, R0, R5, RZ, 0x3c, !PT ;  /* 0x0000000500057212 */ /* 0x000fc600078e3cff */
[----:B------:R-:W-:Y:S01]  /*189d0*/  IMAD R7, R6, 0x8, R3 ;  /* 0x0000000806077824 */ /* 0x000fe200078e0203 */
[----:B------:R-:W-:-:S04]  /*189e0*/  SHF.L.U32 R0, R5, 0x1f, RZ ;  /* 0x0000001f05007819 */ /* 0x000fc800000006ff */
[----:B------:R-:W0:Y:S02]  /*189f0*/  SYNCS.PHASECHK.TRANS64.TRYWAIT P0, [R7+URZ], R0 ;  /* 0x00000000070075a7 */ /* 0x000e24000800017f */
[----:B0-----:R-:W-:Y:S05]  /*18a00*/  @!P0 BRA `(.L_x_536) ;  /* 0x0000000000c48947 */ /* 0x001fea0003800000 */
.L_x_546:
[----:B0-----:R-:W-:-:S05]  /*18a10*/  VIADD R0, R6, 0x1 ;  /* 0x0000000106007836 */ /* 0x001fca0000000000 */
[----:B------:R-:W-:-:S04]  /*18a20*/  ISETP.NE.AND P0, PT, R0, 0x3, PT ;  /* 0x000000030000780c */ /* 0x000fc80003f05270 */
[----:B------:R-:W-:Y:S02]  /*18a30*/  SEL R2, RZ, 0x1, P0 ;  /* 0x00000001ff027807 */ /* 0x000fe40000000000 */
[----:B------:R-:W-:Y:S02]  /*18a40*/  SEL R0, R0, RZ, P0 ;  /* 0x000000ff00007207 */ /* 0x000fe40000000000 */
[----:B------:R-:W-:-:S03]  /*18a50*/  LOP3.LUT R2, R5, R2, RZ, 0x3c, !PT ;  /* 0x0000000205027212 */ /* 0x000fc600078e3cff */
[----:B------:R-:W-:Y:S01]  /*18a60*/  IMAD R3, R0, 0x8, R3 ;  /* 0x0000000800037824 */ /* 0x000fe200078e0203 */
[----:B------:R-:W-:-:S07]  /*18a70*/  SHF.L.U32 R0, R2, 0x1f, RZ ;  /* 0x0000001f02007819 */ /* 0x000fce00000006ff */
.L_x_537:
[----:B0-----:R0:W1:Y:S02]  /*18a80*/  SYNCS.PHASECHK.TRANS64.TRYWAIT P0, [R3+URZ], R0 ;  /* 0x00000000030075a7 */ /* 0x001064000800017f */
[----:B-1----:R-:W-:Y:S05]  /*18a90*/  @!P0 NANOSLEEP.SYNCS 0x989680 ;  /* 0x009896800000895d */ /* 0x002fea0003900000 */
[----:B------:R-:W1:Y:S02]  /*18aa0*/  @!P0 SYNCS.PHASECHK.TRANS64 P0, [R3+URZ], R0 ;  /* 0x00000000030085a7 */ /* 0x000e64000800007f */
[----:B-1----:R-:W-:Y:S05]  /*18ab0*/  @!P0 BRA `(.L_x_537) ;  /* 0xfffffffc00f08947 */ /* 0x002fea000383ffff */
.L_x_533:
[----:B------:R-:W-:Y:S05]  /*18ac0*/  BSYNC B0 ;  /* 0x0000000000007941 */ /* 0x000fea0003800000 */
.L_x_532:
[----:B------:R-:W-:Y:S05]  /*18ad0*/  EXIT ;  /* 0x000000000000794d */ /* 0x000fea0003800000 */
.L_x_17:
[----:B-1----:R1:W3:Y:S02]  /*18ae0*/  SYNCS.PHASECHK.TRANS64.TRYWAIT P1, [R3+URZ], R2 ;  /* 0x00000002030075a7 */ /* 0x0022e4000802017f */
[----:B---3--:R-:W-:Y:S05]  /*18af0*/  @!P1 NANOSLEEP.SYNCS 0x989680 ;  /* 0x009896800000995d */ /* 0x008fea0003900000 */
[----:B------:R-:W3:Y:S02]  /*18b00*/  @!P1 SYNCS.PHASECHK.TRANS64 P1, [R3+URZ], R2 ;  /* 0x00000002030095a7 */ /* 0x000ee4000802007f */
[----:B---3--:R-:W-:Y:S05]  /*18b10*/  @!P1 BRA `(.L_x_17) ;  /* 0xfffffffc00f09947 */ /* 0x008fea000383ffff */
[----:B------:R-:W-:Y:S05]  /*18b20*/  BRA `(.L_x_16) ;  /* 0xfffffe8800607947 */ /* 0x000fea000383ffff */
.L_x_22:
[----:B-1----:R1:W2:Y:S02]  /*18b30*/  SYNCS.PHASECHK.TRANS64.TRYWAIT P1, [R3+URZ], R4 ;  /* 0x00000004030075a7 */ /* 0x0022a4000802017f */
[----:B--2---:R-:W-:Y:S05]  /*18b40*/  @!P1 NANOSLEEP.SYNCS 0x989680 ;  /* 0x009896800000995d */ /* 0x004fea0003900000 */
[----:B------:R-:W2:Y:S02]  /*18b50*/  @!P1 SYNCS.PHASECHK.TRANS64 P1, [R3+URZ], R4 ;  /* 0x00000004030095a7 */ /* 0x000ea4000802007f */
[----:B--2---:R-:W-:Y:S05]  /*18b60*/  @!P1 BRA `(.L_x_22) ;  /* 0xfffffffc00f09947 */ /* 0x004fea000383ffff */
[----:B------:R-:W-:Y:S05]  /*18b70*/  BRA `(.L_x_21) ;  /* 0xfffffeb0004c7947 */ /* 0x000fea000383ffff */
.L_x_519:
[----:B------:R-:W-:Y:S01]  /*18b80*/  BSSY B1, `(.L_x_538) ;  /* 0x0000006000017945 */ /* 0x000fe20003800000 */
[----:B------:R-:W-:-:S07]  /*18b90*/  IMAD.MOV.U32 R15, RZ, RZ, -0x1 ;  /* 0xffffffffff0f7424 */ /* 0x000fce00078e00ff */
[----:B------:R-:W-:Y:S05]  /*18ba0*/  WARPSYNC.COLLECTIVE R15, `(.L_x_539) ;  /* 0x000000000f0c7348 */ /* 0x000fea0003c00000 */
[----:B------:R-:W-:Y:S02]  /*18bb0*/  ELECT P6, UR62, PT ;  /* 0x00000000003e782f */ /* 0x000fe400038c0000 */
[----:B------:R-:W-:Y:S01]  /*18bc0*/  MOV R14, UR62 ;  /* 0x0000003e000e7c02 */ /* 0x000fe20008000f00 */
[----:B------:R-:W-:Y:S10]  /*18bd0*/  ENDCOLLECTIVE ;  /* 0x000000000000791b */ /* 0x000ff40003800000 */
.L_x_539:
[----:B------:R-:W-:Y:S05]  /*18be0*/  BSYNC B1 ;  /* 0x0000000000017941 */ /* 0x000fea0003800000 */
.L_x_538:
[----:B------:R-:W-:Y:S05]  /*18bf0*/  BRA `(.L_x_540) ;  /* 0xfffffff000387947 */ /* 0x000fea000383ffff */
.L_x_522:
[----:B-1----:R1:W2:Y:S02]  /*18c00*/  SYNCS.PHASECHK.TRANS64.TRYWAIT P1, [R12+URZ+0x18], R7 ;  /* 0x000018070c0075a7 */ /* 0x0022a4000802017f */
[----:B--2---:R-:W-:Y:S05]  /*18c10*/  @!P1 NANOSLEEP.SYNCS 0x989680 ;  /* 0x009896800000995d */ /* 0x004fea0003900000 */
[----:B------:R-:W2:Y:S02]  /*18c20*/  @!P1 SYNCS.PHASECHK.TRANS64 P1, [R12+URZ+0x18], R7 ;  /* 0x000018070c0095a7 */ /* 0x000ea4000802007f */
[----:B--2---:R-:W-:Y:S05]  /*18c30*/  @!P1 BRA `(.L_x_522) ;  /* 0xfffffffc00f09947 */ /* 0x004fea000383ffff */
[----:B------:R-:W-:Y:S05]  /*18c40*/  BRA `(.L_x_541) ;  /* 0xfffffff0006c7947 */ /* 0x000fea000383ffff */
.L_x_531:
[----:B------:R-:W-:Y:S01]  /*18c50*/  BSSY B0, `(.L_x_542) ;  /* 0x0000006000007945 */ /* 0x000fe20003800000 */
[----:B------:R-:W-:-:S07]  /*18c60*/  IMAD.MOV.U32 R15, RZ, RZ, -0x1 ;  /* 0xffffffffff0f7424 */ /* 0x000fce00078e00ff */
[----:B------:R-:W-:Y:S05]  /*18c70*/  WARPSYNC.COLLECTIVE R15, `(.L_x_543) ;  /* 0x000000000f0c7348 */ /* 0x000fea0003c00000 */
[----:B------:R-:W-:Y:S02]  /*18c80*/  ELECT P6, UR62, PT ;  /* 0x00000000003e782f */ /* 0x000fe400038c0000 */
[----:B------:R-:W-:Y:S01]  /*18c90*/  MOV R14, UR62 ;  /* 0x0000003e000e7c02 */ /* 0x000fe20008000f00 */
[----:B------:R-:W-:Y:S10]  /*18ca0*/  ENDCOLLECTIVE ;  /* 0x000000000000791b */ /* 0x000ff40003800000 */
.L_x_543:
[----:B------:R-:W-:Y:S05]  /*18cb0*/  BSYNC B0 ;  /* 0x0000000000007941 */ /* 0x000fea0003800000 */
.L_x_542:
[----:B------:R-:W-:Y:S05]  /*18cc0*/  BRA `(.L_x_544) ;  /* 0xfffffff800f07947 */ /* 0x000fea000383ffff */
.L_x_535:
[----:B0-----:R0:W1:Y:S02]  /*18cd0*/  SYNCS.PHASECHK.TRANS64.TRYWAIT P0, [R5+URZ], R2 ;  /* 0x00000002050075a7 */ /* 0x001064000800017f */
[----:B-1----:R-:W-:Y:S05]  /*18ce0*/  @!P0 NANOSLEEP.SYNCS 0x989680 ;  /* 0x009896800000895d */ /* 0x002fea0003900000 */
[----:B------:R-:W1:Y:S02]  /*18cf0*/  @!P0 SYNCS.PHASECHK.TRANS64 P0, [R5+URZ], R2 ;  /* 0x00000002050085a7 */ /* 0x000e64000800007f */
[----:B-1----:R-:W-:Y:S05]  /*18d00*/  @!P0 BRA `(.L_x_535) ;  /* 0xfffffffc00f08947 */ /* 0x002fea000383ffff */
[----:B------:R-:W-:Y:S05]  /*18d10*/  BRA `(.L_x_545) ;  /* 0xfffffffc00187947 */ /* 0x000fea000383ffff */
.L_x_536:
[----:B0-----:R0:W1:Y:S02]  /*18d20*/  SYNCS.PHASECHK.TRANS64.TRYWAIT P0, [R7+URZ], R0 ;  /* 0x00000000070075a7 */ /* 0x001064000800017f */
[----:B-1----:R-:W-:Y:S05]  /*18d30*/  @!P0 NANOSLEEP.SYNCS 0x989680 ;  /* 0x009896800000895d */ /* 0x002fea0003900000 */
[----:B------:R-:W1:Y:S02]  /*18d40*/  @!P0 SYNCS.PHASECHK.TRANS64 P0, [R7+URZ], R0 ;  /* 0x00000000070085a7 */ /* 0x000e64000800007f */
[----:B-1----:R-:W-:Y:S05]  /*18d50*/  @!P0 BRA `(.L_x_536) ;  /* 0xfffffffc00f08947 */ /* 0x002fea000383ffff */
[----:B------:R-:W-:Y:S05]  /*18d60*/  BRA `(.L_x_546) ;  /* 0xfffffffc00287947 */ /* 0x000fea000383ffff */
.L_x_547:
[----:B------:R-:W-:-:S00]  /*18d70*/  BRA `(.L_x_547) ;  /* 0xfffffffc00fc7947 */ /* 0x000fc0000383ffff */
[----:B------:R-:W-:-:S00]  /*18d80*/  NOP ;  /* 0x0000000000007918 */ /* 0x000fc00000000000 */
[----:B------:R-:W-:-:S00]  /*18d90*/  NOP ;  /* 0x0000000000007918 */ /* 0x000fc00000000000 */
[----:B------:R-:W-:-:S00]  /*18da0*/  NOP ;  /* 0x0000000000007918 */ /* 0x000fc00000000000 */
[----:B------:R-:W-:-:S00]  /*18db0*/  NOP ;  /* 0x0000000000007918 */ /* 0x000fc00000000000 */
[----:B------:R-:W-:-:S00]  /*18dc0*/  NOP ;  /* 0x0000000000007918 */ /* 0x000fc00000000000 */
[----:B------:R-:W-:-:S00]  /*18dd0*/  NOP ;  /* 0x0000000000007918 */ /* 0x000fc00000000000 */
[----:B------:R-:W-:-:S00]  /*18de0*/  NOP ;  /* 0x0000000000007918 */ /* 0x000fc00000000000 */
[----:B------:R-:W-:-:S00]  /*18df0*/  NOP ;  /* 0x0000000000007918 */ /* 0x000fc00000000000 */
.L_x_548:


//--------------------- .nv.global.init           --------------------------
	.section	.nv.global.init,"aw",@progbits
.nv.global.init:
	.type		$str$22,@object
	.size		$str$22,($str$23 - $str$22)
$str$22:
        /*0000*/ 	.byte	0x6b, 0x5f, 0x74, 0x69, 0x6c, 0x65, 0x5f, 0x63, 0x6f, 0x75, 0x6e, 0x74, 0x20, 0x3e, 0x3d, 0x20
        /*0010*/ 	.byte	0x31, 0x00
	.type		$str$23,@object
	.size		$str$23,(__unnamed_1 - $str$23)
$str$23:
        /*0012*/ 	.byte	0x2f, 0x74, 0x6d, 0x70, 0x2f, 0x63, 0x75, 0x74, 0x6c, 0x61, 0x73, 0x73, 0x5f, 0x73, 0x77, 0x65
        /*0022*/ 	.byte	0x65, 0x70, 0x5f, 0x73, 0x72, 0x63, 0x2f, 0x69, 0x6e, 0x63, 0x6c, 0x75, 0x64, 0x65, 0x2f, 0x63
        /*0032*/ 	.byte	0x75, 0x74, 0x6c, 0x61, 0x73, 0x73, 0x2f, 0x67, 0x65, 0x6d, 0x6d, 0x2f, 0x63, 0x6f, 0x6c, 0x6c
        /*0042*/ 	.byte	0x65, 0x63, 0x74, 0x69, 0x76, 0x65, 0x2f, 0x73, 0x6d, 0x39, 0x30, 0x5f, 0x6d, 0x6d, 0x61, 0x5f
        /*0052*/ 	.byte	0x74, 0x6d, 0x61, 0x5f, 0x67, 0x6d, 0x6d, 0x61, 0x5f, 0x73, 0x73, 0x5f, 0x77, 0x61, 0x72, 0x70
        /*0062*/ 	.byte	0x73, 0x70, 0x65, 0x63, 0x69, 0x61, 0x6c, 0x69, 0x7a, 0x65, 0x64, 0x2e, 0x68, 0x70, 0x70, 0x00
	.type		__unnamed_1,@object
	.size		__unnamed_1,(.L_0 - __unnamed_1)
__unnamed_1:
        /* <DEDUP_REMOVED lines=173> */
        /*0b42*/ 	.byte	0x69, 0x74, 0x79, 0x5d, 0x00
.L_0:


//--------------------- .nv.shared._ZN7cutlass13device_kernelINS_4gemm6kernel13GemmUniversalIN4cute5tupleIJiiiiEEENS1_10collective13CollectiveMmaINS1_34MainloopSm90TmaGmmaWarpSpecializedILi3ENS5_IJNS4_1CILi1EEESB_SB_EEENS1_35KernelTmaWarpSpecializedCooperativeEEENS5_IJNSA_ILi384EEENSA_ILi160EEENSA_ILi128EEEEEEaNS5_IJlSB_lEEEaSJ_NS4_8TiledMMAINS4_8MMA_AtomIJNS4_4SM904GMMA26MMA_64x32x32_S32S8S8_SS_TNEEEENS4_6LayoutINS5_IJNSA_ILi2EEESB_SB_EEENS5_IJSB_NSA_ILi0EEEST_EEEEENS5_IJNS4_10UnderscoreESW_SW_EEEEENS4_13SM90_TMA_LOADENS4_14ComposedLayoutINS4_7SwizzleILi3ELi4ELi3EEENS4_18smem_ptr_flag_bitsILi8EEENSQ_INS5_IJNSA_ILi8EEESH_EEENS5_IJSH_SB_EEEEEEEvNS4_8identityESZ_S19_vS1A_EENS_8epilogue10collective6detail29Sm90TmaWarpSpecializedAdapterINS1D_15DefaultEpilogueIaSJ_SJ_NS1C_6thread17LinearCombinationIaLi1EiiLNS1H_9ScaleType4KindE0ELNS_15FloatRoundStyleE2EaEENS1_15EpilogueDefaultEEEEEvvEEEEvNT_6ParamsE --------------------------
	.section	.nv.shared._ZN7cutlass13device_kernelINS_4gemm6kernel13GemmUniversalIN4cute5tupleIJiiiiEEENS1_10collective13CollectiveMmaINS1_34MainloopSm90TmaGmmaWarpSpecializedILi3ENS5_IJNS4_1CILi1EEESB_SB_EEENS1_35KernelTmaWarpSpecializedCooperativeEEENS5_IJNSA_ILi384EEENSA_ILi160EEENSA_ILi128EEEEEEaNS5_IJlSB_lEEEaSJ_NS4_8TiledMMAINS4_8MMA_AtomIJNS4_4SM904GMMA26MMA_64x32x32_S32S8S8_SS_TNEEEENS4_6LayoutINS5_IJNSA_ILi2EEESB_SB_EEENS5_IJSB_NSA_ILi0EEEST_EEEEENS5_IJNS4_10UnderscoreESW_SW_EEEEENS4_13SM90_TMA_LOADENS4_14ComposedLayoutINS4_7SwizzleILi3ELi4ELi3EEENS4_18smem_ptr_flag_bitsILi8EEENSQ_INS5_IJNSA_ILi8EEESH_EEENS5_IJSH_SB_EEEEEEEvNS4_8identityESZ_S19_vS1A_EENS_8epilogue10collective6detail29Sm90TmaWarpSpecializedAdapterINS1D_15DefaultEpilogueIaSJ_SJ_NS1C_6thread17LinearCombinationIaLi1EiiLNS1H_9ScaleType4KindE0ELNS_15FloatRoundStyleE2EaEENS1_15EpilogueDefaultEEEEEvvEEEEvNT_6ParamsE,"aw",@nobits
	.sectionflags	@""
	.align	16
	.zero		1024


//--------------------- .nv.shared.reserved.0     --------------------------
	.section	.nv.shared.reserved.0,"aw",@nobits
	.weak		__nv_reservedSMEM_offset_0_alias
	.size		__nv_reservedSMEM_offset_0_alias, 0, 0
	.other		__nv_reservedSMEM_offset_0_alias,@"STO_CUDA_RESERVED_SHARED STV_DEFAULT"
__nv_reservedSMEM_offset_0_alias:
	.zero		0


//--------------------- .nv.global                --------------------------
	.section	.nv.global,"aw",@nobits
.nv.global:
	.type		_ZN39_INTERNAL_cd345c83_4_k_cu_f9f475c6_51864cute1_E,@object
	.size		_ZN39_INTERNAL_cd345c83_4_k_cu_f9f475c6_51864cute1_E,(_ZN39_INTERNAL_cd345c83_4_k_cu_f9f475c6_51864cuda3std3__45__cpo6cbeginE - _ZN39_INTERNAL_cd345c83_4_k_cu_f9f475c6_51864cute1_E)
_ZN39_INTERNAL_cd345c83_4_k_cu_f9f475c6_51864cute1_E:
	.zero		1
	.type		_ZN39_INTERNAL_cd345c83_4_k_cu_f9f475c6_51864cuda3std3__45__cpo6cbeginE,@object
	.size		_ZN39_INTERNAL_cd345c83_4_k_cu_f9f475c6_51864cuda3std3__45__cpo6cbeginE,(_ZN39_INTERNAL_cd345c83_4_k_cu_f9f475c6_51864cuda3std3__48in_placeE - _ZN39_INTERNAL_cd345c83_4_k_cu_f9f475c6_51864cuda3std3__45__cpo6cbeginE)
_ZN39_INTERNAL_cd345c83_4_k_cu_f9f475c6_51864cuda3std3__45__cpo6cbeginE:
	.zero		1
	.type		_ZN39_INTERNAL_cd345c83_4_k_cu_f9f475c6_51864cuda3std3__48in_placeE,@object
	.size		_ZN39_INTERNAL_cd345c83_4_k_cu_f9f475c6_51864cuda3std3__48in_placeE,(_ZN39_INTERNAL_cd345c83_4_k_cu_f9f475c6_51864cuda3std6ranges3__45__cpo9iter_moveE - _ZN39_INTERNAL_cd345c83_4_k_cu_f9f475c6_51864cuda3std3__48in_placeE)
_ZN39_INTERNAL_cd345c83_4_k_cu_f9f475c6_51864cuda3std3__48in_placeE:
	.zero		1
	.type		_ZN39_INTERNAL_cd345c83_4_k_cu_f9f475c6_51864cuda3std6ranges3__45__cpo9iter_moveE,@object
	.size		_ZN39_INTERNAL_cd345c83_4_k_cu_f9f475c6_51864cuda3std6ranges3__45__cpo9iter_moveE,(_ZN39_INTERNAL_cd345c83_4_k_cu_f9f475c6_51864cuda3std3__45__cpo5beginE - _ZN39_INTERNAL_cd345c83_4_k_cu_f9f475c6_51864cuda3std6ranges3__45__cpo9iter_moveE)
_ZN39_INTERNAL_cd345c83_4_k_cu_f9f475c6_51864cuda3std6ranges3__45__cpo9iter_moveE:
	.zero		1
	.type		_ZN39_INTERNAL_cd345c83_4_k_cu_f9f475c6_51864cuda3std3__45__cpo5beginE,@object
	.size		_ZN39_INTERNAL_cd345c83_4_k_cu_f9f475c6_51864cuda3std3__45__cpo5beginE,(_ZN39_INTERNAL_cd345c83_4_k_cu_f9f475c6_51864cuda3std3__441_GLOBAL__N__cd345c83_4_k_cu_f9f475c6_51866ignoreE - _ZN39_INTERNAL_cd345c83_4_k_cu_f9f475c6_51864cuda3std3__45__cpo5beginE)
_ZN39_INTERNAL_cd345c83_4_k_cu_f9f475c6_51864cuda3std3__45__cpo5beginE:
	.zero		1
	.type		_ZN39_INTERNAL_cd345c83_4_k_cu_f9f475c6_51864cuda3std3__441_GLOBAL__N__cd345c83_4_k_cu_f9f475c6_51866ignoreE,@object
	.size		_ZN39_INTERNAL_cd345c83_4_k_cu_f9f475c6_51864cuda3std3__441_GLOBAL__N__cd345c83_4_k_cu_f9f475c6_51866ignoreE,(_ZN39_INTERNAL_cd345c83_4_k_cu_f9f475c6_51864cute7productE - _ZN39_INTERNAL_cd345c83_4_k_cu_f9f475c6_51864cuda3std3__441_GLOBAL__N__cd345c83_4_k_cu_f9f475c6_51866ignoreE)
_ZN39_INTERNAL_cd345c83_4_k_cu_f9f475c6_51864cuda3std3__441_GLOBAL__N__cd345c83_4_k_cu_f9f475c6_51866ignoreE:
	.zero		1
	.type		_ZN39_INTERNAL_cd345c83_4_k_cu_f9f475c6_51864cute7productE,@object
	.size		_ZN39_INTERNAL_cd345c83_4_k_cu_f9f475c6_51864cute7productE,(_ZN39_INTERNAL_cd345c83_4_k_cu_f9f475c6_51864cuda3std3__45__cpo3endE - _ZN39_INTERNAL_cd345c83_4_k_cu_f9f475c6_51864cute7productE)
_ZN39_INTERNAL_cd345c83_4_k_cu_f9f475c6_51864cute7productE:
	.zero		1
	.type		_ZN39_INTERNAL_cd345c83_4_k_cu_f9f475c6_51864cuda3std3__45__cpo3endE,@object
	.size		_ZN39_INTERNAL_cd345c83_4_k_cu_f9f475c6_51864cuda3std3__45__cpo3endE,(_ZN39_INTERNAL_cd345c83_4_k_cu_f9f475c6_51864cuda3std3__419piecewise_constructE - _ZN39_INTERNAL_cd345c83_4_k_cu_f9f475c6_51864cuda3std3__45__cpo3endE)
_ZN39_INTERNAL_cd345c83_4_k_cu_f9f475c6_51864cuda3std3__45__cpo3endE:
	.zero		1
	.type		_ZN39_INTERNAL_cd345c83_4_k_cu_f9f475c6_51864cuda3std3__419piecewise_constructE,@object
	.size		_ZN39_INTERNAL_cd345c83_4_k_cu_f9f475c6_51864cuda3std3__419piecewise_constructE,(_ZN39_INTERNAL_cd345c83_4_k_cu_f9f475c6_51864cuda3std3__45__cpo4cendE - _ZN39_INTERNAL_cd345c83_4_k_cu_f9f475c6_51864cuda3std3__419piecewise_constructE)
_ZN39_INTERNAL_cd345c83_4_k_cu_f9f475c6_51864cuda3std3__419piecewise_constructE:
	.zero		1
	.type		_ZN39_INTERNAL_cd345c83_4_k_cu_f9f475c6_51864cuda3std3__45__cpo4cendE,@object
	.size		_ZN39_INTERNAL_cd345c83_4_k_cu_f9f475c6_51864cuda3std3__45__cpo4cendE,(_ZN39_INTERNAL_cd345c83_4_k_cu_f9f475c6_51864cuda3std6ranges3__45__cpo4swapE - _ZN39_INTERNAL_cd345c83_4_k_cu_f9f475c6_51864cuda3std3__45__cpo4cendE)
_ZN39_INTERNAL_cd345c83_4_k_cu_f9f475c6_51864cuda3std3__45__cpo4cendE:
	.zero		1
	.type		_ZN39_INTERNAL_cd345c83_4_k_cu_f9f475c6_51864cuda3std6ranges3__45__cpo4swapE,@object
	.size		_ZN39_INTERNAL_cd345c83_4_k_cu_f9f475c6_51864cuda3std6ranges3__45__cpo4swapE,(.L_8 - _ZN39_INTERNAL_cd345c83_4_k_cu_f9f475c6_51864cuda3std6ranges3__45__cpo4swapE)
_ZN39_INTERNAL_cd345c83_4_k_cu_f9f475c6_51864cuda3std6ranges3__45__cpo4swapE:
	.zero		1
.L_8:


//--------------------- .nv.constant0._ZN7cutlass13device_kernelINS_4gemm6kernel13GemmUniversalIN4cute5tupleIJiiiiEEENS1_10collective13CollectiveMmaINS1_34MainloopSm90TmaGmmaWarpSpecializedILi3ENS5_IJNS4_1CILi1EEESB_SB_EEENS1_35KernelTmaWarpSpecializedCooperativeEEENS5_IJNSA_ILi384EEENSA_ILi160EEENSA_ILi128EEEEEEaNS5_IJlSB_lEEEaSJ_NS4_8TiledMMAINS4_8MMA_AtomIJNS4_4SM904GMMA26MMA_64x32x32_S32S8S8_SS_TNEEEENS4_6LayoutINS5_IJNSA_ILi2EEESB_SB_EEENS5_IJSB_NSA_ILi0EEEST_EEEEENS5_IJNS4_10UnderscoreESW_SW_EEEEENS4_13SM90_TMA_LOADENS4_14ComposedLayoutINS4_7SwizzleILi3ELi4ELi3EEENS4_18smem_ptr_flag_bitsILi8EEENSQ_INS5_IJNSA_ILi8EEESH_EEENS5_IJSH_SB_EEEEEEEvNS4_8identityESZ_S19_vS1A_EENS_8epilogue10collective6detail29Sm90TmaWarpSpecializedAdapterINS1D_15DefaultEpilogueIaSJ_SJ_NS1C_6thread17LinearCombinationIaLi1EiiLNS1H_9ScaleType4KindE0ELNS_15FloatRoundStyleE2EaEENS1_15EpilogueDefaultEEEEEvvEEEEvNT_6ParamsE --------------------------
	.section	.nv.constant0._ZN7cutlass13device_kernelINS_4gemm6kernel13GemmUniversalIN4cute5tupleIJiiiiEEENS1_10collective13CollectiveMmaINS1_34MainloopSm90TmaGmmaWarpSpecializedILi3ENS5_IJNS4_1CILi1EEESB_SB_EEENS1_35KernelTmaWarpSpecializedCooperativeEEENS5_IJNSA_ILi384EEENSA_ILi160EEENSA_ILi128EEEEEEaNS5_IJlSB_lEEEaSJ_NS4_8TiledMMAINS4_8MMA_AtomIJNS4_4SM904GMMA26MMA_64x32x32_S32S8S8_SS_TNEEEENS4_6LayoutINS5_IJNSA_ILi2EEESB_SB_EEENS5_IJSB_NSA_ILi0EEEST_EEEEENS5_IJNS4_10UnderscoreESW_SW_EEEEENS4_13SM90_TMA_LOADENS4_14ComposedLayoutINS4_7SwizzleILi3ELi4ELi3EEENS4_18smem_ptr_flag_bitsILi8EEENSQ_INS5_IJNSA_ILi8EEESH_EEENS5_IJSH_SB_EEEEEEEvNS4_8identityESZ_S19_vS1A_EENS_8epilogue10collective6detail29Sm90TmaWarpSpecializedAdapterINS1D_15DefaultEpilogueIaSJ_SJ_NS1C_6thread17LinearCombinationIaLi1EiiLNS1H_9ScaleType4KindE0ELNS_15FloatRoundStyleE2EaEENS1_15EpilogueDefaultEEEEEvvEEEEvNT_6ParamsE,"a",@progbits
	.sectionflags	@""
	.align	4
.nv.constant0._ZN7cutlass13device_kernelINS_4gemm6kernel13GemmUniversalIN4cute5tupleIJiiiiEEENS1_10collective13CollectiveMmaINS1_34MainloopSm90TmaGmmaWarpSpecializedILi3ENS5_IJNS4_1CILi1EEESB_SB_EEENS1_35KernelTmaWarpSpecializedCooperativeEEENS5_IJNSA_ILi384EEENSA_ILi160EEENSA_ILi128EEEEEEaNS5_IJlSB_lEEEaSJ_NS4_8TiledMMAINS4_8MMA_AtomIJNS4_4SM904GMMA26MMA_64x32x32_S32S8S8_SS_TNEEEENS4_6LayoutINS5_IJNSA_ILi2EEESB_SB_EEENS5_IJSB_NSA_ILi0EEEST_EEEEENS5_IJNS4_10UnderscoreESW_SW_EEEEENS4_13SM90_TMA_LOADENS4_14ComposedLayoutINS4_7SwizzleILi3ELi4ELi3EEENS4_18smem_ptr_flag_bitsILi8EEENSQ_INS5_IJNSA_ILi8EEESH_EEENS5_IJSH_SB_EEEEEEEvNS4_8identityESZ_S19_vS1A_EENS_8epilogue10collective6detail29Sm90TmaWarpSpecializedAdapterINS1D_15DefaultEpilogueIaSJ_SJ_NS1C_6thread17LinearCombinationIaLi1EiiLNS1H_9ScaleType4KindE0ELNS_15FloatRoundStyleE2EaEENS1_15EpilogueDefaultEEEEEvvEEEEvNT_6ParamsE:
	.zero		1664


//--------------------- SYMBOLS --------------------------

	.type		.nv.reservedSmem.offset0,@object
	.size		.nv.reservedSmem.offset0,0x4
	.type		__assertfail,@function
